//
// Generated by NVIDIA NVVM Compiler
//
// Compiler Build ID: CL-36424714
// Cuda compilation tools, release 13.0, V13.0.88
// Based on NVVM 20.0.0
//

.version 9.0
.target sm_100
.address_size 64

	// .globl	_Z8swap_strPdiii
.global .align 1 .b8 _ZN34_INTERNAL_c8da1746_4_k_cu_711785f84cuda3std3__45__cpo5beginE[1];
.global .align 1 .b8 _ZN34_INTERNAL_c8da1746_4_k_cu_711785f84cuda3std3__45__cpo3endE[1];
.global .align 1 .b8 _ZN34_INTERNAL_c8da1746_4_k_cu_711785f84cuda3std3__45__cpo6cbeginE[1];
.global .align 1 .b8 _ZN34_INTERNAL_c8da1746_4_k_cu_711785f84cuda3std3__45__cpo4cendE[1];
.global .align 1 .b8 _ZN34_INTERNAL_c8da1746_4_k_cu_711785f84cuda3std3__45__cpo6rbeginE[1];
.global .align 1 .b8 _ZN34_INTERNAL_c8da1746_4_k_cu_711785f84cuda3std3__45__cpo4rendE[1];
.global .align 1 .b8 _ZN34_INTERNAL_c8da1746_4_k_cu_711785f84cuda3std3__45__cpo7crbeginE[1];
.global .align 1 .b8 _ZN34_INTERNAL_c8da1746_4_k_cu_711785f84cuda3std3__45__cpo5crendE[1];
.global .align 1 .b8 _ZN34_INTERNAL_c8da1746_4_k_cu_711785f84cuda3std3__436_GLOBAL__N__c8da1746_4_k_cu_711785f86ignoreE[1];
.global .align 1 .b8 _ZN34_INTERNAL_c8da1746_4_k_cu_711785f84cuda3std3__419piecewise_constructE[1];
.global .align 1 .b8 _ZN34_INTERNAL_c8da1746_4_k_cu_711785f84cuda3std3__48in_placeE[1];
.global .align 1 .b8 _ZN34_INTERNAL_c8da1746_4_k_cu_711785f84cuda3std3__420unreachable_sentinelE[1];
.global .align 1 .b8 _ZN34_INTERNAL_c8da1746_4_k_cu_711785f84cuda3std3__47nulloptE[1];
.global .align 1 .b8 _ZN34_INTERNAL_c8da1746_4_k_cu_711785f84cuda3std3__48unexpectE[1];
.global .align 1 .b8 _ZN34_INTERNAL_c8da1746_4_k_cu_711785f84cuda3std6ranges3__45__cpo4swapE[1];
.global .align 1 .b8 _ZN34_INTERNAL_c8da1746_4_k_cu_711785f84cuda3std6ranges3__45__cpo9iter_moveE[1];
.global .align 1 .b8 _ZN34_INTERNAL_c8da1746_4_k_cu_711785f84cuda3std6ranges3__45__cpo5beginE[1];
.global .align 1 .b8 _ZN34_INTERNAL_c8da1746_4_k_cu_711785f84cuda3std6ranges3__45__cpo3endE[1];
.global .align 1 .b8 _ZN34_INTERNAL_c8da1746_4_k_cu_711785f84cuda3std6ranges3__45__cpo6cbeginE[1];
.global .align 1 .b8 _ZN34_INTERNAL_c8da1746_4_k_cu_711785f84cuda3std6ranges3__45__cpo4cendE[1];
.global .align 1 .b8 _ZN34_INTERNAL_c8da1746_4_k_cu_711785f84cuda3std6ranges3__45__cpo7advanceE[1];
.global .align 1 .b8 _ZN34_INTERNAL_c8da1746_4_k_cu_711785f84cuda3std6ranges3__45__cpo9iter_swapE[1];
.global .align 1 .b8 _ZN34_INTERNAL_c8da1746_4_k_cu_711785f84cuda3std6ranges3__45__cpo4nextE[1];
.global .align 1 .b8 _ZN34_INTERNAL_c8da1746_4_k_cu_711785f84cuda3std6ranges3__45__cpo4prevE[1];
.global .align 1 .b8 _ZN34_INTERNAL_c8da1746_4_k_cu_711785f84cuda3std6ranges3__45__cpo4dataE[1];
.global .align 1 .b8 _ZN34_INTERNAL_c8da1746_4_k_cu_711785f84cuda3std6ranges3__45__cpo5cdataE[1];
.global .align 1 .b8 _ZN34_INTERNAL_c8da1746_4_k_cu_711785f84cuda3std6ranges3__45__cpo4sizeE[1];
.global .align 1 .b8 _ZN34_INTERNAL_c8da1746_4_k_cu_711785f84cuda3std6ranges3__45__cpo5ssizeE[1];
.global .align 1 .b8 _ZN34_INTERNAL_c8da1746_4_k_cu_711785f84cuda3std6ranges3__45__cpo8distanceE[1];
.global .align 1 .b8 _ZN34_INTERNAL_c8da1746_4_k_cu_711785f86thrust24THRUST_300001_SM_1000_NS8cuda_cub3parE[1];
.global .align 1 .b8 _ZN34_INTERNAL_c8da1746_4_k_cu_711785f86thrust24THRUST_300001_SM_1000_NS8cuda_cub10par_nosyncE[1];
.global .align 1 .b8 _ZN34_INTERNAL_c8da1746_4_k_cu_711785f86thrust24THRUST_300001_SM_1000_NS6system6detail10sequential3seqE[1];
.global .align 1 .b8 _ZN34_INTERNAL_c8da1746_4_k_cu_711785f86thrust24THRUST_300001_SM_1000_NS6system3cpp3parE[1];
.global .align 1 .b8 _ZN34_INTERNAL_c8da1746_4_k_cu_711785f86thrust24THRUST_300001_SM_1000_NS12placeholders2_1E[1];
.global .align 1 .b8 _ZN34_INTERNAL_c8da1746_4_k_cu_711785f86thrust24THRUST_300001_SM_1000_NS12placeholders2_2E[1];
.global .align 1 .b8 _ZN34_INTERNAL_c8da1746_4_k_cu_711785f86thrust24THRUST_300001_SM_1000_NS12placeholders2_3E[1];
.global .align 1 .b8 _ZN34_INTERNAL_c8da1746_4_k_cu_711785f86thrust24THRUST_300001_SM_1000_NS12placeholders2_4E[1];
.global .align 1 .b8 _ZN34_INTERNAL_c8da1746_4_k_cu_711785f86thrust24THRUST_300001_SM_1000_NS12placeholders2_5E[1];
.global .align 1 .b8 _ZN34_INTERNAL_c8da1746_4_k_cu_711785f86thrust24THRUST_300001_SM_1000_NS12placeholders2_6E[1];
.global .align 1 .b8 _ZN34_INTERNAL_c8da1746_4_k_cu_711785f86thrust24THRUST_300001_SM_1000_NS12placeholders2_7E[1];
.global .align 1 .b8 _ZN34_INTERNAL_c8da1746_4_k_cu_711785f86thrust24THRUST_300001_SM_1000_NS12placeholders2_8E[1];
.global .align 1 .b8 _ZN34_INTERNAL_c8da1746_4_k_cu_711785f86thrust24THRUST_300001_SM_1000_NS12placeholders2_9E[1];
.global .align 1 .b8 _ZN34_INTERNAL_c8da1746_4_k_cu_711785f86thrust24THRUST_300001_SM_1000_NS12placeholders3_10E[1];
.global .align 1 .b8 _ZN34_INTERNAL_c8da1746_4_k_cu_711785f86thrust24THRUST_300001_SM_1000_NS3seqE[1];
.global .align 1 .b8 _ZN34_INTERNAL_c8da1746_4_k_cu_711785f86thrust24THRUST_300001_SM_1000_NS6deviceE[1];
.extern .shared .align 16 .b8 _ZN6thrust24THRUST_300001_SM_1000_NS8cuda_cub4core6detail5shmemE[];

.visible .entry _Z8swap_strPdiii(
	.param .u64 .ptr .align 1 _Z8swap_strPdiii_param_0,
	.param .u32 _Z8swap_strPdiii_param_1,
	.param .u32 _Z8swap_strPdiii_param_2,
	.param .u32 _Z8swap_strPdiii_param_3
)
{
	.reg .pred 	%p<7>;
	.reg .b32 	%r<57>;
	.reg .b64 	%rd<23>;
	.reg .b64 	%fd<11>;

	ld.param.u64 	%rd2, [_Z8swap_strPdiii_param_0];
	ld.param.u32 	%r19, [_Z8swap_strPdiii_param_1];
	ld.param.u32 	%r20, [_Z8swap_strPdiii_param_2];
	ld.param.u32 	%r21, [_Z8swap_strPdiii_param_3];
	cvta.to.global.u64 	%rd1, %rd2;
	mov.u32 	%r22, %ctaid.x;
	mov.u32 	%r23, %ntid.x;
	mov.u32 	%r24, %tid.x;
	mad.lo.s32 	%r55, %r22, %r23, %r24;
	mov.u32 	%r25, %nctaid.x;
	mul.lo.s32 	%r2, %r23, %r25;
	setp.ge.s32 	%p1, %r55, %r21;
	@%p1 bra 	$L__BB0_6;
	add.s32 	%r26, %r55, %r2;
	max.s32 	%r27, %r21, %r26;
	setp.lt.s32 	%p2, %r26, %r21;
	selp.u32 	%r28, 1, 0, %p2;
	add.s32 	%r29, %r26, %r28;
	sub.s32 	%r30, %r27, %r29;
	div.u32 	%r31, %r30, %r2;
	add.s32 	%r3, %r31, %r28;
	and.b32  	%r32, %r3, 3;
	setp.eq.s32 	%p3, %r32, 3;
	@%p3 bra 	$L__BB0_4;
	mul.lo.s32 	%r33, %r21, %r55;
	add.s32 	%r53, %r19, %r33;
	mul.lo.s32 	%r5, %r2, %r21;
	add.s32 	%r52, %r20, %r33;
	add.s32 	%r34, %r3, 1;
	and.b32  	%r35, %r34, 3;
	neg.s32 	%r51, %r35;
$L__BB0_3:
	.pragma "nounroll";
	mul.wide.s32 	%rd3, %r52, 8;
	add.s64 	%rd4, %rd1, %rd3;
	ld.global.f64 	%fd1, [%rd4];
	mul.wide.s32 	%rd5, %r53, 8;
	add.s64 	%rd6, %rd1, %rd5;
	ld.global.f64 	%fd2, [%rd6];
	st.global.f64 	[%rd4], %fd2;
	st.global.f64 	[%rd6], %fd1;
	add.s32 	%r55, %r55, %r2;
	add.s32 	%r53, %r53, %r5;
	add.s32 	%r52, %r52, %r5;
	add.s32 	%r51, %r51, 1;
	setp.ne.s32 	%p4, %r51, 0;
	@%p4 bra 	$L__BB0_3;
$L__BB0_4:
	setp.lt.u32 	%p5, %r3, 3;
	@%p5 bra 	$L__BB0_6;
$L__BB0_5:
	mul.lo.s32 	%r36, %r55, %r21;
	add.s32 	%r37, %r36, %r20;
	mul.wide.s32 	%rd7, %r37, 8;
	add.s64 	%rd8, %rd1, %rd7;
	ld.global.f64 	%fd3, [%rd8];
	add.s32 	%r38, %r36, %r19;
	mul.wide.s32 	%rd9, %r38, 8;
	add.s64 	%rd10, %rd1, %rd9;
	ld.global.f64 	%fd4, [%rd10];
	st.global.f64 	[%rd8], %fd4;
	st.global.f64 	[%rd10], %fd3;
	add.s32 	%r39, %r55, %r2;
	mul.lo.s32 	%r40, %r39, %r21;
	add.s32 	%r41, %r40, %r20;
	mul.wide.s32 	%rd11, %r41, 8;
	add.s64 	%rd12, %rd1, %rd11;
	ld.global.f64 	%fd5, [%rd12];
	add.s32 	%r42, %r40, %r19;
	mul.wide.s32 	%rd13, %r42, 8;
	add.s64 	%rd14, %rd1, %rd13;
	ld.global.f64 	%fd6, [%rd14];
	st.global.f64 	[%rd12], %fd6;
	st.global.f64 	[%rd14], %fd5;
	add.s32 	%r43, %r39, %r2;
	mul.lo.s32 	%r44, %r43, %r21;
	add.s32 	%r45, %r44, %r20;
	mul.wide.s32 	%rd15, %r45, 8;
	add.s64 	%rd16, %rd1, %rd15;
	ld.global.f64 	%fd7, [%rd16];
	add.s32 	%r46, %r44, %r19;
	mul.wide.s32 	%rd17, %r46, 8;
	add.s64 	%rd18, %rd1, %rd17;
	ld.global.f64 	%fd8, [%rd18];
	st.global.f64 	[%rd16], %fd8;
	st.global.f64 	[%rd18], %fd7;
	add.s32 	%r47, %r43, %r2;
	mul.lo.s32 	%r48, %r47, %r21;
	add.s32 	%r49, %r48, %r20;
	mul.wide.s32 	%rd19, %r49, 8;
	add.s64 	%rd20, %rd1, %rd19;
	ld.global.f64 	%fd9, [%rd20];
	add.s32 	%r50, %r48, %r19;
	mul.wide.s32 	%rd21, %r50, 8;
	add.s64 	%rd22, %rd1, %rd21;
	ld.global.f64 	%fd10, [%rd22];
	st.global.f64 	[%rd20], %fd10;
	st.global.f64 	[%rd22], %fd9;
	add.s32 	%r55, %r47, %r2;
	setp.lt.s32 	%p6, %r55, %r21;
	@%p6 bra 	$L__BB0_5;
$L__BB0_6:
	ret;

}
	// .globl	_Z8kernel_1Pdii
.visible .entry _Z8kernel_1Pdii(
	.param .u64 .ptr .align 1 _Z8kernel_1Pdii_param_0,
	.param .u32 _Z8kernel_1Pdii_param_1,
	.param .u32 _Z8kernel_1Pdii_param_2
)
{
	.reg .pred 	%p<7>;
	.reg .b32 	%r<53>;
	.reg .b64 	%rd<13>;
	.reg .b64 	%fd<16>;

	ld.param.u64 	%rd3, [_Z8kernel_1Pdii_param_0];
	ld.param.u32 	%r21, [_Z8kernel_1Pdii_param_1];
	ld.param.u32 	%r22, [_Z8kernel_1Pdii_param_2];
	cvta.to.global.u64 	%rd1, %rd3;
	mov.u32 	%r23, %ctaid.x;
	mov.u32 	%r24, %ntid.x;
	mul.lo.s32 	%r1, %r23, %r24;
	mov.u32 	%r2, %tid.x;
	add.s32 	%r25, %r2, %r1;
	add.s32 	%r26, %r25, %r22;
	add.s32 	%r52, %r26, 1;
	mov.u32 	%r27, %nctaid.x;
	mul.lo.s32 	%r4, %r24, %r27;
	setp.ge.s32 	%p1, %r52, %r21;
	@%p1 bra 	$L__BB1_8;
	mul.lo.s32 	%r5, %r22, %r21;
	add.s32 	%r28, %r5, %r22;
	mul.wide.s32 	%rd4, %r28, 8;
	add.s64 	%rd2, %rd1, %rd4;
	add.s32 	%r6, %r2, %r22;
	add.s32 	%r29, %r4, %r1;
	add.s32 	%r30, %r6, %r29;
	add.s32 	%r31, %r30, 1;
	max.s32 	%r32, %r21, %r31;
	not.b32 	%r33, %r29;
	add.s32 	%r34, %r32, %r33;
	sub.s32 	%r35, %r34, %r6;
	setp.ne.s32 	%p2, %r35, 0;
	selp.u32 	%r36, 1, 0, %p2;
	selp.s32 	%r37, -1, 0, %p2;
	add.s32 	%r38, %r35, %r37;
	div.u32 	%r39, %r38, %r4;
	add.s32 	%r7, %r39, %r36;
	and.b32  	%r40, %r7, 3;
	setp.eq.s32 	%p3, %r40, 3;
	@%p3 bra 	$L__BB1_5;
	add.s32 	%r50, %r6, %r1;
	mad.lo.s32 	%r42, %r22, %r21, %r22;
	add.s32 	%r43, %r25, %r42;
	add.s32 	%r49, %r43, 1;
	add.s32 	%r44, %r7, 1;
	and.b32  	%r45, %r44, 3;
	neg.s32 	%r48, %r45;
$L__BB1_3:
	.pragma "nounroll";
	mul.wide.s32 	%rd5, %r49, 8;
	add.s64 	%rd6, %rd1, %rd5;
	ld.global.f64 	%fd1, [%rd6];
	ld.global.f64 	%fd2, [%rd2];
	div.rn.f64 	%fd3, %fd1, %fd2;
	st.global.f64 	[%rd6], %fd3;
	add.s32 	%r50, %r50, %r4;
	add.s32 	%r49, %r49, %r4;
	add.s32 	%r48, %r48, 1;
	setp.ne.s32 	%p4, %r48, 0;
	@%p4 bra 	$L__BB1_3;
	add.s32 	%r52, %r50, 1;
$L__BB1_5:
	setp.lt.u32 	%p5, %r7, 3;
	@%p5 bra 	$L__BB1_8;
	mul.wide.s32 	%rd9, %r4, 8;
	shl.b32 	%r47, %r4, 2;
$L__BB1_7:
	add.s32 	%r46, %r52, %r5;
	mul.wide.s32 	%rd7, %r46, 8;
	add.s64 	%rd8, %rd1, %rd7;
	ld.global.f64 	%fd4, [%rd8];
	ld.global.f64 	%fd5, [%rd2];
	div.rn.f64 	%fd6, %fd4, %fd5;
	st.global.f64 	[%rd8], %fd6;
	add.s64 	%rd10, %rd8, %rd9;
	ld.global.f64 	%fd7, [%rd10];
	ld.global.f64 	%fd8, [%rd2];
	div.rn.f64 	%fd9, %fd7, %fd8;
	st.global.f64 	[%rd10], %fd9;
	add.s64 	%rd11, %rd10, %rd9;
	ld.global.f64 	%fd10, [%rd11];
	ld.global.f64 	%fd11, [%rd2];
	div.rn.f64 	%fd12, %fd10, %fd11;
	st.global.f64 	[%rd11], %fd12;
	add.s64 	%rd12, %rd11, %rd9;
	ld.global.f64 	%fd13, [%rd12];
	ld.global.f64 	%fd14, [%rd2];
	div.rn.f64 	%fd15, %fd13, %fd14;
	st.global.f64 	[%rd12], %fd15;
	add.s32 	%r52, %r47, %r52;
	setp.lt.s32 	%p6, %r52, %r21;
	@%p6 bra 	$L__BB1_7;
$L__BB1_8:
	ret;

}
	// .globl	_Z8kernel_2Pdii
.visible .entry _Z8kernel_2Pdii(
	.param .u64 .ptr .align 1 _Z8kernel_2Pdii_param_0,
	.param .u32 _Z8kernel_2Pdii_param_1,
	.param .u32 _Z8kernel_2Pdii_param_2
)
{
	.reg .pred 	%p<10>;
	.reg .b32 	%r<69>;
	.reg .b64 	%rd<33>;
	.reg .b64 	%fd<36>;

	ld.param.u64 	%rd4, [_Z8kernel_2Pdii_param_0];
	ld.param.u32 	%r24, [_Z8kernel_2Pdii_param_1];
	ld.param.u32 	%r25, [_Z8kernel_2Pdii_param_2];
	cvta.to.global.u64 	%rd1, %rd4;
	mov.u32 	%r26, %ntid.x;
	mov.u32 	%r27, %ctaid.x;
	mov.u32 	%r28, %tid.x;
	mad.lo.s32 	%r29, %r26, %r27, %r28;
	add.s32 	%r30, %r29, %r25;
	add.s32 	%r66, %r30, 1;
	mov.u32 	%r2, %ntid.y;
	mov.u32 	%r31, %ctaid.y;
	mul.lo.s32 	%r3, %r2, %r31;
	mov.u32 	%r4, %tid.y;
	add.s32 	%r32, %r4, %r3;
	add.s32 	%r33, %r32, %r25;
	add.s32 	%r5, %r33, 1;
	mov.u32 	%r34, %nctaid.x;
	mul.lo.s32 	%r6, %r26, %r34;
	setp.ge.s32 	%p1, %r66, %r24;
	@%p1 bra 	$L__BB2_10;
	mul.lo.s32 	%r7, %r25, %r24;
	add.s32 	%r35, %r4, %r25;
	add.s32 	%r8, %r5, %r6;
	max.s32 	%r36, %r24, %r8;
	not.b32 	%r37, %r3;
	add.s32 	%r38, %r36, %r37;
	add.s32 	%r39, %r35, %r6;
	sub.s32 	%r40, %r38, %r39;
	setp.ne.s32 	%p2, %r40, 0;
	selp.u32 	%r9, 1, 0, %p2;
	selp.s32 	%r41, -1, 0, %p2;
	add.s32 	%r10, %r40, %r41;
	mul.lo.s32 	%r11, %r5, %r24;
	mul.lo.s32 	%r12, %r8, %r24;
	add.s32 	%r13, %r8, %r6;
	mul.lo.s32 	%r14, %r13, %r24;
	add.s32 	%r42, %r14, %r25;
	mul.wide.s32 	%rd5, %r42, 8;
	add.s64 	%rd2, %rd1, %rd5;
	mov.u32 	%r43, %nctaid.y;
	mul.lo.s32 	%r15, %r2, %r43;
	div.u32 	%r45, %r10, %r6;
	add.s32 	%r17, %r45, %r9;
$L__BB2_2:
	setp.ge.s32 	%p3, %r5, %r24;
	@%p3 bra 	$L__BB2_9;
	add.s32 	%r44, %r66, %r7;
	mul.wide.s32 	%rd6, %r44, 8;
	add.s64 	%rd3, %rd1, %rd6;
	and.b32  	%r18, %r17, 3;
	setp.eq.s32 	%p4, %r18, 3;
	mov.u32 	%r67, %r5;
	@%p4 bra 	$L__BB2_7;
	add.s32 	%r46, %r11, %r66;
	mul.wide.s32 	%rd7, %r46, 8;
	add.s64 	%rd8, %rd1, %rd7;
	ld.global.f64 	%fd1, [%rd8];
	add.s32 	%r47, %r11, %r25;
	mul.wide.s32 	%rd9, %r47, 8;
	add.s64 	%rd10, %rd1, %rd9;
	ld.global.f64 	%fd2, [%rd10];
	ld.global.f64 	%fd3, [%rd3];
	mul.f64 	%fd4, %fd2, %fd3;
	sub.f64 	%fd5, %fd1, %fd4;
	st.global.f64 	[%rd8], %fd5;
	setp.eq.s32 	%p5, %r18, 0;
	mov.u32 	%r67, %r8;
	@%p5 bra 	$L__BB2_7;
	add.s32 	%r48, %r12, %r66;
	mul.wide.s32 	%rd11, %r48, 8;
	add.s64 	%rd12, %rd1, %rd11;
	ld.global.f64 	%fd6, [%rd12];
	add.s32 	%r49, %r12, %r25;
	mul.wide.s32 	%rd13, %r49, 8;
	add.s64 	%rd14, %rd1, %rd13;
	ld.global.f64 	%fd7, [%rd14];
	ld.global.f64 	%fd8, [%rd3];
	mul.f64 	%fd9, %fd7, %fd8;
	sub.f64 	%fd10, %fd6, %fd9;
	st.global.f64 	[%rd12], %fd10;
	setp.eq.s32 	%p6, %r18, 1;
	mov.u32 	%r67, %r13;
	@%p6 bra 	$L__BB2_7;
	add.s32 	%r67, %r13, %r6;
	add.s32 	%r50, %r14, %r66;
	mul.wide.s32 	%rd15, %r50, 8;
	add.s64 	%rd16, %rd1, %rd15;
	ld.global.f64 	%fd11, [%rd16];
	ld.global.f64 	%fd12, [%rd2];
	ld.global.f64 	%fd13, [%rd3];
	mul.f64 	%fd14, %fd12, %fd13;
	sub.f64 	%fd15, %fd11, %fd14;
	st.global.f64 	[%rd16], %fd15;
$L__BB2_7:
	setp.lt.u32 	%p7, %r17, 3;
	@%p7 bra 	$L__BB2_9;
$L__BB2_8:
	mul.lo.s32 	%r51, %r67, %r24;
	add.s32 	%r52, %r51, %r66;
	mul.wide.s32 	%rd17, %r52, 8;
	add.s64 	%rd18, %rd1, %rd17;
	ld.global.f64 	%fd16, [%rd18];
	add.s32 	%r53, %r51, %r25;
	mul.wide.s32 	%rd19, %r53, 8;
	add.s64 	%rd20, %rd1, %rd19;
	ld.global.f64 	%fd17, [%rd20];
	ld.global.f64 	%fd18, [%rd3];
	mul.f64 	%fd19, %fd17, %fd18;
	sub.f64 	%fd20, %fd16, %fd19;
	st.global.f64 	[%rd18], %fd20;
	add.s32 	%r54, %r67, %r6;
	mul.lo.s32 	%r55, %r54, %r24;
	add.s32 	%r56, %r55, %r66;
	mul.wide.s32 	%rd21, %r56, 8;
	add.s64 	%rd22, %rd1, %rd21;
	ld.global.f64 	%fd21, [%rd22];
	add.s32 	%r57, %r55, %r25;
	mul.wide.s32 	%rd23, %r57, 8;
	add.s64 	%rd24, %rd1, %rd23;
	ld.global.f64 	%fd22, [%rd24];
	ld.global.f64 	%fd23, [%rd3];
	mul.f64 	%fd24, %fd22, %fd23;
	sub.f64 	%fd25, %fd21, %fd24;
	st.global.f64 	[%rd22], %fd25;
	add.s32 	%r58, %r54, %r6;
	mul.lo.s32 	%r59, %r58, %r24;
	add.s32 	%r60, %r59, %r66;
	mul.wide.s32 	%rd25, %r60, 8;
	add.s64 	%rd26, %rd1, %rd25;
	ld.global.f64 	%fd26, [%rd26];
	add.s32 	%r61, %r59, %r25;
	mul.wide.s32 	%rd27, %r61, 8;
	add.s64 	%rd28, %rd1, %rd27;
	ld.global.f64 	%fd27, [%rd28];
	ld.global.f64 	%fd28, [%rd3];
	mul.f64 	%fd29, %fd27, %fd28;
	sub.f64 	%fd30, %fd26, %fd29;
	st.global.f64 	[%rd26], %fd30;
	add.s32 	%r62, %r58, %r6;
	mul.lo.s32 	%r63, %r62, %r24;
	add.s32 	%r64, %r63, %r66;
	mul.wide.s32 	%rd29, %r64, 8;
	add.s64 	%rd30, %rd1, %rd29;
	ld.global.f64 	%fd31, [%rd30];
	add.s32 	%r65, %r63, %r25;
	mul.wide.s32 	%rd31, %r65, 8;
	add.s64 	%rd32, %rd1, %rd31;
	ld.global.f64 	%fd32, [%rd32];
	ld.global.f64 	%fd33, [%rd3];
	mul.f64 	%fd34, %fd32, %fd33;
	sub.f64 	%fd35, %fd31, %fd34;
	st.global.f64 	[%rd30], %fd35;
	add.s32 	%r67, %r62, %r6;
	setp.lt.s32 	%p8, %r67, %r24;
	@%p8 bra 	$L__BB2_8;
$L__BB2_9:
	add.s32 	%r66, %r66, %r15;
	setp.lt.s32 	%p9, %r66, %r24;
	@%p9 bra 	$L__BB2_2;
$L__BB2_10:
	ret;

}
	// .globl	_ZN6thrust24THRUST_300001_SM_1000_NS8cuda_cub4core6detail13_kernel_agentINS1_8__reduce11ReduceAgentINS0_12zip_iteratorIN4cuda3std3__45tupleIJNS0_10device_ptrIdEENS0_17counting_iteratorIlNS0_11use_defaultESF_SF_EEEEEEEPNSB_IJdlEEESJ_iNS1_9__extrema9arg_max_fIdl10comparatorEEEEJSI_SK_iSO_EEEvDpT0_
.visible .entry _ZN6thrust24THRUST_300001_SM_1000_NS8cuda_cub4core6detail13_kernel_agentINS1_8__reduce11ReduceAgentINS0_12zip_iteratorIN4cuda3std3__45tupleIJNS0_10device_ptrIdEENS0_17counting_iteratorIlNS0_11use_defaultESF_SF_EEEEEEEPNSB_IJdlEEESJ_iNS1_9__extrema9arg_max_fIdl10comparatorEEEEJSI_SK_iSO_EEEvDpT0_(
	.param .align 8 .b8 _ZN6thrust24THRUST_300001_SM_1000_NS8cuda_cub4core6detail13_kernel_agentINS1_8__reduce11ReduceAgentINS0_12zip_iteratorIN4cuda3std3__45tupleIJNS0_10device_ptrIdEENS0_17counting_iteratorIlNS0_11use_defaultESF_SF_EEEEEEEPNSB_IJdlEEESJ_iNS1_9__extrema9arg_max_fIdl10comparatorEEEEJSI_SK_iSO_EEEvDpT0__param_0[16],
	.param .u64 .ptr .align 1 _ZN6thrust24THRUST_300001_SM_1000_NS8cuda_cub4core6detail13_kernel_agentINS1_8__reduce11ReduceAgentINS0_12zip_iteratorIN4cuda3std3__45tupleIJNS0_10device_ptrIdEENS0_17counting_iteratorIlNS0_11use_defaultESF_SF_EEEEEEEPNSB_IJdlEEESJ_iNS1_9__extrema9arg_max_fIdl10comparatorEEEEJSI_SK_iSO_EEEvDpT0__param_1,
	.param .u32 _ZN6thrust24THRUST_300001_SM_1000_NS8cuda_cub4core6detail13_kernel_agentINS1_8__reduce11ReduceAgentINS0_12zip_iteratorIN4cuda3std3__45tupleIJNS0_10device_ptrIdEENS0_17counting_iteratorIlNS0_11use_defaultESF_SF_EEEEEEEPNSB_IJdlEEESJ_iNS1_9__extrema9arg_max_fIdl10comparatorEEEEJSI_SK_iSO_EEEvDpT0__param_2,
	.param .align 1 .b8 _ZN6thrust24THRUST_300001_SM_1000_NS8cuda_cub4core6detail13_kernel_agentINS1_8__reduce11ReduceAgentINS0_12zip_iteratorIN4cuda3std3__45tupleIJNS0_10device_ptrIdEENS0_17counting_iteratorIlNS0_11use_defaultESF_SF_EEEEEEEPNSB_IJdlEEESJ_iNS1_9__extrema9arg_max_fIdl10comparatorEEEEJSI_SK_iSO_EEEvDpT0__param_3[1]
)
.maxntid 256
{
	.reg .pred 	%p<213>;
	.reg .b32 	%r<400>;
	.reg .b64 	%rd<368>;
	.reg .b64 	%fd<352>;

	ld.param.u64 	%rd198, [_ZN6thrust24THRUST_300001_SM_1000_NS8cuda_cub4core6detail13_kernel_agentINS1_8__reduce11ReduceAgentINS0_12zip_iteratorIN4cuda3std3__45tupleIJNS0_10device_ptrIdEENS0_17counting_iteratorIlNS0_11use_defaultESF_SF_EEEEEEEPNSB_IJdlEEESJ_iNS1_9__extrema9arg_max_fIdl10comparatorEEEEJSI_SK_iSO_EEEvDpT0__param_0+8];
	ld.param.u64 	%rd197, [_ZN6thrust24THRUST_300001_SM_1000_NS8cuda_cub4core6detail13_kernel_agentINS1_8__reduce11ReduceAgentINS0_12zip_iteratorIN4cuda3std3__45tupleIJNS0_10device_ptrIdEENS0_17counting_iteratorIlNS0_11use_defaultESF_SF_EEEEEEEPNSB_IJdlEEESJ_iNS1_9__extrema9arg_max_fIdl10comparatorEEEEJSI_SK_iSO_EEEvDpT0__param_0];
	ld.param.u32 	%r36, [_ZN6thrust24THRUST_300001_SM_1000_NS8cuda_cub4core6detail13_kernel_agentINS1_8__reduce11ReduceAgentINS0_12zip_iteratorIN4cuda3std3__45tupleIJNS0_10device_ptrIdEENS0_17counting_iteratorIlNS0_11use_defaultESF_SF_EEEEEEEPNSB_IJdlEEESJ_iNS1_9__extrema9arg_max_fIdl10comparatorEEEEJSI_SK_iSO_EEEvDpT0__param_2];
	setp.eq.s32 	%p1, %r36, 0;
	@%p1 bra 	$L__BB3_206;
	cvta.to.global.u64 	%rd1, %rd197;
	setp.gt.s32 	%p2, %r36, 1279;
	@%p2 bra 	$L__BB3_122;
	mov.u32 	%r1, %tid.x;
	setp.ge.s32 	%p96, %r1, %r36;
	mov.f64 	%fd298, 0d0000000000000000;
	mov.b64 	%rd309, 0;
	mov.u32 	%r391, %r1;
	@%p96 bra 	$L__BB3_4;
	cvt.u64.u32 	%rd265, %r1;
	mul.wide.u32 	%rd266, %r1, 8;
	add.s64 	%rd267, %rd1, %rd266;
	add.s64 	%rd309, %rd198, %rd265;
	ld.global.f64 	%fd298, [%rd267];
	add.s32 	%r391, %r1, 256;
$L__BB3_4:
	setp.ge.s32 	%p97, %r391, %r36;
	@%p97 bra 	$L__BB3_26;
	not.b32 	%r160, %r391;
	add.s32 	%r4, %r36, %r160;
	and.b32  	%r161, %r4, 768;
	setp.eq.s32 	%p98, %r161, 768;
	@%p98 bra 	$L__BB3_11;
	cvt.u64.u32 	%rd269, %r391;
	add.s64 	%rd300, %rd198, %rd269;
	mul.wide.u32 	%rd270, %r391, 8;
	add.s64 	%rd299, %rd1, %rd270;
	shr.u32 	%r162, %r4, 8;
	add.s32 	%r163, %r162, 1;
	and.b32  	%r164, %r163, 3;
	neg.s32 	%r389, %r164;
$L__BB3_7:
	.pragma "nounroll";
	mov.u64 	%rd9, %rd309;
	mov.f64 	%fd3, %fd298;
	ld.global.f64 	%fd4, [%rd299];
	abs.f64 	%fd5, %fd3;
	abs.f64 	%fd6, %fd4;
	setp.lt.f64 	%p99, %fd5, %fd6;
	mov.u64 	%rd309, %rd300;
	mov.f64 	%fd298, %fd4;
	@%p99 bra 	$L__BB3_10;
	setp.lt.f64 	%p100, %fd6, %fd5;
	mov.u64 	%rd309, %rd9;
	mov.f64 	%fd298, %fd3;
	@%p100 bra 	$L__BB3_10;
	setp.lt.s64 	%p101, %rd9, %rd300;
	min.s64 	%rd309, %rd9, %rd300;
	selp.f64 	%fd298, %fd3, %fd4, %p101;
$L__BB3_10:
	add.s32 	%r391, %r391, 256;
	add.s64 	%rd300, %rd300, 256;
	add.s64 	%rd299, %rd299, 2048;
	add.s32 	%r389, %r389, 1;
	setp.ne.s32 	%p102, %r389, 0;
	@%p102 bra 	$L__BB3_7;
$L__BB3_11:
	setp.lt.u32 	%p103, %r4, 768;
	@%p103 bra 	$L__BB3_26;
	add.s32 	%r392, %r391, 512;
$L__BB3_13:
	mov.u32 	%r12, %r392;
	add.s32 	%r165, %r12, -512;
	cvt.s64.s32 	%rd271, %r165;
	mul.wide.s32 	%rd272, %r165, 8;
	add.s64 	%rd17, %rd1, %rd272;
	add.s64 	%rd18, %rd198, %rd271;
	ld.global.f64 	%fd12, [%rd17];
	abs.f64 	%fd13, %fd298;
	abs.f64 	%fd14, %fd12;
	setp.lt.f64 	%p104, %fd13, %fd14;
	mov.u64 	%rd306, %rd18;
	mov.f64 	%fd295, %fd12;
	@%p104 bra 	$L__BB3_16;
	setp.lt.f64 	%p105, %fd14, %fd13;
	mov.u64 	%rd306, %rd309;
	mov.f64 	%fd295, %fd298;
	@%p105 bra 	$L__BB3_16;
	setp.lt.s64 	%p106, %rd309, %rd18;
	min.s64 	%rd306, %rd309, %rd18;
	selp.f64 	%fd295, %fd298, %fd12, %p106;
$L__BB3_16:
	add.s32 	%r166, %r12, -256;
	cvt.s64.s32 	%rd273, %r166;
	add.s64 	%rd21, %rd198, %rd273;
	ld.global.f64 	%fd17, [%rd17+2048];
	abs.f64 	%fd18, %fd295;
	abs.f64 	%fd19, %fd17;
	setp.lt.f64 	%p107, %fd18, %fd19;
	mov.u64 	%rd307, %rd21;
	mov.f64 	%fd296, %fd17;
	@%p107 bra 	$L__BB3_19;
	setp.lt.f64 	%p108, %fd19, %fd18;
	mov.u64 	%rd307, %rd306;
	mov.f64 	%fd296, %fd295;
	@%p108 bra 	$L__BB3_19;
	setp.lt.s64 	%p109, %rd306, %rd21;
	min.s64 	%rd307, %rd306, %rd21;
	selp.f64 	%fd296, %fd295, %fd17, %p109;
$L__BB3_19:
	cvt.s64.s32 	%rd274, %r12;
	add.s64 	%rd24, %rd198, %rd274;
	ld.global.f64 	%fd22, [%rd17+4096];
	abs.f64 	%fd23, %fd296;
	abs.f64 	%fd24, %fd22;
	setp.lt.f64 	%p110, %fd23, %fd24;
	mov.u64 	%rd308, %rd24;
	mov.f64 	%fd297, %fd22;
	@%p110 bra 	$L__BB3_22;
	setp.lt.f64 	%p111, %fd24, %fd23;
	mov.u64 	%rd308, %rd307;
	mov.f64 	%fd297, %fd296;
	@%p111 bra 	$L__BB3_22;
	setp.lt.s64 	%p112, %rd307, %rd24;
	min.s64 	%rd308, %rd307, %rd24;
	selp.f64 	%fd297, %fd296, %fd22, %p112;
$L__BB3_22:
	add.s32 	%r167, %r12, 256;
	cvt.s64.s32 	%rd275, %r167;
	add.s64 	%rd27, %rd198, %rd275;
	ld.global.f64 	%fd27, [%rd17+6144];
	abs.f64 	%fd28, %fd297;
	abs.f64 	%fd29, %fd27;
	setp.lt.f64 	%p113, %fd28, %fd29;
	mov.u64 	%rd309, %rd27;
	mov.f64 	%fd298, %fd27;
	@%p113 bra 	$L__BB3_25;
	setp.lt.f64 	%p114, %fd29, %fd28;
	mov.u64 	%rd309, %rd308;
	mov.f64 	%fd298, %fd297;
	@%p114 bra 	$L__BB3_25;
	setp.lt.s64 	%p115, %rd308, %rd27;
	min.s64 	%rd309, %rd308, %rd27;
	selp.f64 	%fd298, %fd297, %fd27, %p115;
$L__BB3_25:
	add.s32 	%r392, %r12, 1024;
	add.s32 	%r168, %r12, 512;
	setp.lt.s32 	%p116, %r168, %r36;
	@%p116 bra 	$L__BB3_13;
$L__BB3_26:
	setp.lt.s32 	%p117, %r36, 256;
	@%p117 bra 	$L__BB3_71;
	// begin inline asm
	mov.u32 %r282, %laneid;
	// end inline asm
	mov.b64 	%rd286, %fd298;
	mov.b64 	{%r284, %r289}, %rd286;
	mov.b32 	%r300, 1;
	mov.b32 	%r301, 31;
	mov.b32 	%r302, -1;
	// begin inline asm
	shfl.sync.down.b32 %r283, %r284, %r300, %r301, %r302;
	// end inline asm
	// begin inline asm
	shfl.sync.down.b32 %r288, %r289, %r300, %r301, %r302;
	// end inline asm
	mov.b64 	%rd287, {%r283, %r288};
	mov.b64 	%fd33, %rd287;
	mov.b64 	{%r294, %r299}, %rd309;
	// begin inline asm
	shfl.sync.down.b32 %r293, %r294, %r300, %r301, %r302;
	// end inline asm
	// begin inline asm
	shfl.sync.down.b32 %r298, %r299, %r300, %r301, %r302;
	// end inline asm
	mov.b64 	%rd31, {%r293, %r298};
	setp.gt.s32 	%p169, %r282, 30;
	mov.u64 	%rd311, %rd309;
	mov.f64 	%fd300, %fd298;
	@%p169 bra 	$L__BB3_31;
	abs.f64 	%fd34, %fd298;
	abs.f64 	%fd35, %fd33;
	setp.lt.f64 	%p170, %fd34, %fd35;
	mov.u64 	%rd311, %rd31;
	mov.f64 	%fd300, %fd33;
	@%p170 bra 	$L__BB3_31;
	setp.lt.f64 	%p171, %fd35, %fd34;
	mov.u64 	%rd311, %rd309;
	mov.f64 	%fd300, %fd298;
	@%p171 bra 	$L__BB3_31;
	setp.lt.s64 	%p172, %rd309, %rd31;
	min.s64 	%rd311, %rd309, %rd31;
	selp.f64 	%fd300, %fd298, %fd33, %p172;
$L__BB3_31:
	mov.b64 	%rd288, %fd300;
	mov.b64 	{%r304, %r309}, %rd288;
	mov.b32 	%r320, 2;
	mov.b32 	%r321, 31;
	mov.b32 	%r322, -1;
	// begin inline asm
	shfl.sync.down.b32 %r303, %r304, %r320, %r321, %r322;
	// end inline asm
	// begin inline asm
	shfl.sync.down.b32 %r308, %r309, %r320, %r321, %r322;
	// end inline asm
	mov.b64 	%rd289, {%r303, %r308};
	mov.b64 	%fd38, %rd289;
	mov.b64 	{%r314, %r319}, %rd311;
	// begin inline asm
	shfl.sync.down.b32 %r313, %r314, %r320, %r321, %r322;
	// end inline asm
	// begin inline asm
	shfl.sync.down.b32 %r318, %r319, %r320, %r321, %r322;
	// end inline asm
	mov.b64 	%rd34, {%r313, %r318};
	setp.gt.s32 	%p173, %r282, 29;
	mov.u64 	%rd312, %rd311;
	mov.f64 	%fd301, %fd300;
	@%p173 bra 	$L__BB3_35;
	abs.f64 	%fd39, %fd300;
	abs.f64 	%fd40, %fd38;
	setp.lt.f64 	%p174, %fd39, %fd40;
	mov.u64 	%rd312, %rd34;
	mov.f64 	%fd301, %fd38;
	@%p174 bra 	$L__BB3_35;
	setp.lt.f64 	%p175, %fd40, %fd39;
	mov.u64 	%rd312, %rd311;
	mov.f64 	%fd301, %fd300;
	@%p175 bra 	$L__BB3_35;
	setp.lt.s64 	%p176, %rd311, %rd34;
	min.s64 	%rd312, %rd311, %rd34;
	selp.f64 	%fd301, %fd300, %fd38, %p176;
$L__BB3_35:
	mov.b64 	%rd290, %fd301;
	mov.b64 	{%r324, %r329}, %rd290;
	mov.b32 	%r340, 4;
	mov.b32 	%r341, 31;
	mov.b32 	%r342, -1;
	// begin inline asm
	shfl.sync.down.b32 %r323, %r324, %r340, %r341, %r342;
	// end inline asm
	// begin inline asm
	shfl.sync.down.b32 %r328, %r329, %r340, %r341, %r342;
	// end inline asm
	mov.b64 	%rd291, {%r323, %r328};
	mov.b64 	%fd43, %rd291;
	mov.b64 	{%r334, %r339}, %rd312;
	// begin inline asm
	shfl.sync.down.b32 %r333, %r334, %r340, %r341, %r342;
	// end inline asm
	// begin inline asm
	shfl.sync.down.b32 %r338, %r339, %r340, %r341, %r342;
	// end inline asm
	mov.b64 	%rd37, {%r333, %r338};
	setp.gt.s32 	%p177, %r282, 27;
	mov.u64 	%rd313, %rd312;
	mov.f64 	%fd302, %fd301;
	@%p177 bra 	$L__BB3_39;
	abs.f64 	%fd44, %fd301;
	abs.f64 	%fd45, %fd43;
	setp.lt.f64 	%p178, %fd44, %fd45;
	mov.u64 	%rd313, %rd37;
	mov.f64 	%fd302, %fd43;
	@%p178 bra 	$L__BB3_39;
	setp.lt.f64 	%p179, %fd45, %fd44;
	mov.u64 	%rd313, %rd312;
	mov.f64 	%fd302, %fd301;
	@%p179 bra 	$L__BB3_39;
	setp.lt.s64 	%p180, %rd312, %rd37;
	min.s64 	%rd313, %rd312, %rd37;
	selp.f64 	%fd302, %fd301, %fd43, %p180;
$L__BB3_39:
	mov.b64 	%rd292, %fd302;
	mov.b64 	{%r344, %r349}, %rd292;
	mov.b32 	%r360, 8;
	mov.b32 	%r361, 31;
	mov.b32 	%r362, -1;
	// begin inline asm
	shfl.sync.down.b32 %r343, %r344, %r360, %r361, %r362;
	// end inline asm
	// begin inline asm
	shfl.sync.down.b32 %r348, %r349, %r360, %r361, %r362;
	// end inline asm
	mov.b64 	%rd293, {%r343, %r348};
	mov.b64 	%fd48, %rd293;
	mov.b64 	{%r354, %r359}, %rd313;
	// begin inline asm
	shfl.sync.down.b32 %r353, %r354, %r360, %r361, %r362;
	// end inline asm
	// begin inline asm
	shfl.sync.down.b32 %r358, %r359, %r360, %r361, %r362;
	// end inline asm
	mov.b64 	%rd40, {%r353, %r358};
	setp.gt.s32 	%p181, %r282, 23;
	mov.u64 	%rd314, %rd313;
	mov.f64 	%fd303, %fd302;
	@%p181 bra 	$L__BB3_43;
	abs.f64 	%fd49, %fd302;
	abs.f64 	%fd50, %fd48;
	setp.lt.f64 	%p182, %fd49, %fd50;
	mov.u64 	%rd314, %rd40;
	mov.f64 	%fd303, %fd48;
	@%p182 bra 	$L__BB3_43;
	setp.lt.f64 	%p183, %fd50, %fd49;
	mov.u64 	%rd314, %rd313;
	mov.f64 	%fd303, %fd302;
	@%p183 bra 	$L__BB3_43;
	setp.lt.s64 	%p184, %rd313, %rd40;
	min.s64 	%rd314, %rd313, %rd40;
	selp.f64 	%fd303, %fd302, %fd48, %p184;
$L__BB3_43:
	mov.b64 	%rd294, %fd303;
	mov.b64 	{%r364, %r369}, %rd294;
	mov.b32 	%r380, 16;
	mov.b32 	%r381, 31;
	mov.b32 	%r382, -1;
	// begin inline asm
	shfl.sync.down.b32 %r363, %r364, %r380, %r381, %r382;
	// end inline asm
	// begin inline asm
	shfl.sync.down.b32 %r368, %r369, %r380, %r381, %r382;
	// end inline asm
	mov.b64 	%rd295, {%r363, %r368};
	mov.b64 	%fd53, %rd295;
	mov.b64 	{%r374, %r379}, %rd314;
	// begin inline asm
	shfl.sync.down.b32 %r373, %r374, %r380, %r381, %r382;
	// end inline asm
	// begin inline asm
	shfl.sync.down.b32 %r378, %r379, %r380, %r381, %r382;
	// end inline asm
	mov.b64 	%rd43, {%r373, %r378};
	setp.gt.s32 	%p185, %r282, 15;
	mov.u64 	%rd367, %rd314;
	mov.f64 	%fd351, %fd303;
	@%p185 bra 	$L__BB3_47;
	abs.f64 	%fd54, %fd303;
	abs.f64 	%fd55, %fd53;
	setp.lt.f64 	%p186, %fd54, %fd55;
	mov.u64 	%rd367, %rd43;
	mov.f64 	%fd351, %fd53;
	@%p186 bra 	$L__BB3_47;
	setp.lt.f64 	%p187, %fd55, %fd54;
	mov.u64 	%rd367, %rd314;
	mov.f64 	%fd351, %fd303;
	@%p187 bra 	$L__BB3_47;
	setp.lt.s64 	%p188, %rd314, %rd43;
	min.s64 	%rd367, %rd314, %rd43;
	selp.f64 	%fd351, %fd303, %fd53, %p188;
$L__BB3_47:
	setp.ne.s32 	%p189, %r282, 0;
	@%p189 bra 	$L__BB3_49;
	shr.u32 	%r383, %r1, 1;
	and.b32  	%r384, %r383, 496;
	mov.u32 	%r385, _ZN6thrust24THRUST_300001_SM_1000_NS8cuda_cub4core6detail5shmemE;
	add.s32 	%r386, %r385, %r384;
	st.shared.f64 	[%r386+8], %fd351;
	st.shared.u64 	[%r386+16], %rd367;
$L__BB3_49:
	bar.sync 	0;
	setp.ne.s32 	%p190, %r1, 0;
	@%p190 bra 	$L__BB3_204;
	ld.shared.f64 	%fd58, [_ZN6thrust24THRUST_300001_SM_1000_NS8cuda_cub4core6detail5shmemE+24];
	ld.shared.u64 	%rd46, [_ZN6thrust24THRUST_300001_SM_1000_NS8cuda_cub4core6detail5shmemE+32];
	abs.f64 	%fd59, %fd351;
	abs.f64 	%fd60, %fd58;
	setp.lt.f64 	%p191, %fd59, %fd60;
	mov.u64 	%rd316, %rd46;
	mov.f64 	%fd305, %fd58;
	@%p191 bra 	$L__BB3_53;
	setp.lt.f64 	%p192, %fd60, %fd59;
	mov.u64 	%rd316, %rd367;
	mov.f64 	%fd305, %fd351;
	@%p192 bra 	$L__BB3_53;
	setp.lt.s64 	%p193, %rd367, %rd46;
	min.s64 	%rd316, %rd367, %rd46;
	selp.f64 	%fd305, %fd351, %fd58, %p193;
$L__BB3_53:
	ld.shared.f64 	%fd63, [_ZN6thrust24THRUST_300001_SM_1000_NS8cuda_cub4core6detail5shmemE+40];
	ld.shared.u64 	%rd49, [_ZN6thrust24THRUST_300001_SM_1000_NS8cuda_cub4core6detail5shmemE+48];
	abs.f64 	%fd64, %fd305;
	abs.f64 	%fd65, %fd63;
	setp.lt.f64 	%p194, %fd64, %fd65;
	mov.u64 	%rd317, %rd49;
	mov.f64 	%fd306, %fd63;
	@%p194 bra 	$L__BB3_56;
	setp.lt.f64 	%p195, %fd65, %fd64;
	mov.u64 	%rd317, %rd316;
	mov.f64 	%fd306, %fd305;
	@%p195 bra 	$L__BB3_56;
	setp.lt.s64 	%p196, %rd316, %rd49;
	min.s64 	%rd317, %rd316, %rd49;
	selp.f64 	%fd306, %fd305, %fd63, %p196;
$L__BB3_56:
	ld.shared.f64 	%fd68, [_ZN6thrust24THRUST_300001_SM_1000_NS8cuda_cub4core6detail5shmemE+56];
	ld.shared.u64 	%rd52, [_ZN6thrust24THRUST_300001_SM_1000_NS8cuda_cub4core6detail5shmemE+64];
	abs.f64 	%fd69, %fd306;
	abs.f64 	%fd70, %fd68;
	setp.lt.f64 	%p197, %fd69, %fd70;
	mov.u64 	%rd318, %rd52;
	mov.f64 	%fd307, %fd68;
	@%p197 bra 	$L__BB3_59;
	setp.lt.f64 	%p198, %fd70, %fd69;
	mov.u64 	%rd318, %rd317;
	mov.f64 	%fd307, %fd306;
	@%p198 bra 	$L__BB3_59;
	setp.lt.s64 	%p199, %rd317, %rd52;
	min.s64 	%rd318, %rd317, %rd52;
	selp.f64 	%fd307, %fd306, %fd68, %p199;
$L__BB3_59:
	ld.shared.f64 	%fd73, [_ZN6thrust24THRUST_300001_SM_1000_NS8cuda_cub4core6detail5shmemE+72];
	ld.shared.u64 	%rd55, [_ZN6thrust24THRUST_300001_SM_1000_NS8cuda_cub4core6detail5shmemE+80];
	abs.f64 	%fd74, %fd307;
	abs.f64 	%fd75, %fd73;
	setp.lt.f64 	%p200, %fd74, %fd75;
	mov.u64 	%rd319, %rd55;
	mov.f64 	%fd308, %fd73;
	@%p200 bra 	$L__BB3_62;
	setp.lt.f64 	%p201, %fd75, %fd74;
	mov.u64 	%rd319, %rd318;
	mov.f64 	%fd308, %fd307;
	@%p201 bra 	$L__BB3_62;
	setp.lt.s64 	%p202, %rd318, %rd55;
	min.s64 	%rd319, %rd318, %rd55;
	selp.f64 	%fd308, %fd307, %fd73, %p202;
$L__BB3_62:
	ld.shared.f64 	%fd78, [_ZN6thrust24THRUST_300001_SM_1000_NS8cuda_cub4core6detail5shmemE+88];
	ld.shared.u64 	%rd58, [_ZN6thrust24THRUST_300001_SM_1000_NS8cuda_cub4core6detail5shmemE+96];
	abs.f64 	%fd79, %fd308;
	abs.f64 	%fd80, %fd78;
	setp.lt.f64 	%p203, %fd79, %fd80;
	mov.u64 	%rd320, %rd58;
	mov.f64 	%fd309, %fd78;
	@%p203 bra 	$L__BB3_65;
	setp.lt.f64 	%p204, %fd80, %fd79;
	mov.u64 	%rd320, %rd319;
	mov.f64 	%fd309, %fd308;
	@%p204 bra 	$L__BB3_65;
	setp.lt.s64 	%p205, %rd319, %rd58;
	min.s64 	%rd320, %rd319, %rd58;
	selp.f64 	%fd309, %fd308, %fd78, %p205;
$L__BB3_65:
	ld.shared.f64 	%fd83, [_ZN6thrust24THRUST_300001_SM_1000_NS8cuda_cub4core6detail5shmemE+104];
	ld.shared.u64 	%rd61, [_ZN6thrust24THRUST_300001_SM_1000_NS8cuda_cub4core6detail5shmemE+112];
	abs.f64 	%fd84, %fd309;
	abs.f64 	%fd85, %fd83;
	setp.lt.f64 	%p206, %fd84, %fd85;
	mov.u64 	%rd321, %rd61;
	mov.f64 	%fd310, %fd83;
	@%p206 bra 	$L__BB3_68;
	setp.lt.f64 	%p207, %fd85, %fd84;
	mov.u64 	%rd321, %rd320;
	mov.f64 	%fd310, %fd309;
	@%p207 bra 	$L__BB3_68;
	setp.lt.s64 	%p208, %rd320, %rd61;
	min.s64 	%rd321, %rd320, %rd61;
	selp.f64 	%fd310, %fd309, %fd83, %p208;
$L__BB3_68:
	ld.shared.f64 	%fd88, [_ZN6thrust24THRUST_300001_SM_1000_NS8cuda_cub4core6detail5shmemE+120];
	ld.shared.u64 	%rd64, [_ZN6thrust24THRUST_300001_SM_1000_NS8cuda_cub4core6detail5shmemE+128];
	abs.f64 	%fd89, %fd310;
	abs.f64 	%fd90, %fd88;
	setp.lt.f64 	%p209, %fd89, %fd90;
	mov.u64 	%rd367, %rd64;
	mov.f64 	%fd351, %fd88;
	@%p209 bra 	$L__BB3_204;
	setp.lt.f64 	%p210, %fd90, %fd89;
	mov.u64 	%rd367, %rd321;
	mov.f64 	%fd351, %fd310;
	@%p210 bra 	$L__BB3_204;
	setp.lt.s64 	%p211, %rd321, %rd64;
	min.s64 	%rd367, %rd321, %rd64;
	selp.f64 	%fd351, %fd310, %fd88, %p211;
	bra.uni 	$L__BB3_204;
$L__BB3_71:
	// begin inline asm
	mov.u32 %r169, %laneid;
	// end inline asm
	and.b32  	%r190, %r1, 992;
	add.s32 	%r191, %r190, 32;
	setp.gt.s32 	%p118, %r191, %r36;
	not.b32 	%r192, %r190;
	add.s32 	%r193, %r36, %r192;
	selp.b32 	%r188, %r193, 31, %p118;
	mov.b64 	%rd276, %fd298;
	mov.b64 	{%r171, %r176}, %rd276;
	mov.b32 	%r187, 1;
	mov.b32 	%r189, -1;
	// begin inline asm
	shfl.sync.down.b32 %r170, %r171, %r187, %r188, %r189;
	// end inline asm
	// begin inline asm
	shfl.sync.down.b32 %r175, %r176, %r187, %r188, %r189;
	// end inline asm
	mov.b64 	%rd277, {%r170, %r175};
	mov.b64 	%fd92, %rd277;
	mov.b64 	{%r181, %r186}, %rd309;
	// begin inline asm
	shfl.sync.down.b32 %r180, %r181, %r187, %r188, %r189;
	// end inline asm
	// begin inline asm
	shfl.sync.down.b32 %r185, %r186, %r187, %r188, %r189;
	// end inline asm
	mov.b64 	%rd66, {%r180, %r185};
	setp.ge.s32 	%p119, %r169, %r188;
	mov.u64 	%rd322, %rd309;
	mov.f64 	%fd311, %fd298;
	@%p119 bra 	$L__BB3_75;
	abs.f64 	%fd93, %fd298;
	abs.f64 	%fd94, %fd92;
	setp.lt.f64 	%p120, %fd93, %fd94;
	mov.u64 	%rd322, %rd66;
	mov.f64 	%fd311, %fd92;
	@%p120 bra 	$L__BB3_75;
	setp.lt.f64 	%p121, %fd94, %fd93;
	mov.u64 	%rd322, %rd309;
	mov.f64 	%fd311, %fd298;
	@%p121 bra 	$L__BB3_75;
	setp.lt.s64 	%p122, %rd309, %rd66;
	min.s64 	%rd322, %rd309, %rd66;
	selp.f64 	%fd311, %fd298, %fd92, %p122;
$L__BB3_75:
	mov.b64 	%rd278, %fd311;
	mov.b64 	{%r195, %r200}, %rd278;
	mov.b32 	%r211, 2;
	mov.b32 	%r213, -1;
	// begin inline asm
	shfl.sync.down.b32 %r194, %r195, %r211, %r188, %r213;
	// end inline asm
	// begin inline asm
	shfl.sync.down.b32 %r199, %r200, %r211, %r188, %r213;
	// end inline asm
	mov.b64 	%rd279, {%r194, %r199};
	mov.b64 	%fd97, %rd279;
	mov.b64 	{%r205, %r210}, %rd322;
	// begin inline asm
	shfl.sync.down.b32 %r204, %r205, %r211, %r188, %r213;
	// end inline asm
	// begin inline asm
	shfl.sync.down.b32 %r209, %r210, %r211, %r188, %r213;
	// end inline asm
	mov.b64 	%rd69, {%r204, %r209};
	add.s32 	%r214, %r169, 2;
	setp.gt.s32 	%p123, %r214, %r188;
	mov.u64 	%rd323, %rd322;
	mov.f64 	%fd312, %fd311;
	@%p123 bra 	$L__BB3_79;
	abs.f64 	%fd98, %fd311;
	abs.f64 	%fd99, %fd97;
	setp.lt.f64 	%p124, %fd98, %fd99;
	mov.u64 	%rd323, %rd69;
	mov.f64 	%fd312, %fd97;
	@%p124 bra 	$L__BB3_79;
	setp.lt.f64 	%p125, %fd99, %fd98;
	mov.u64 	%rd323, %rd322;
	mov.f64 	%fd312, %fd311;
	@%p125 bra 	$L__BB3_79;
	setp.lt.s64 	%p126, %rd322, %rd69;
	min.s64 	%rd323, %rd322, %rd69;
	selp.f64 	%fd312, %fd311, %fd97, %p126;
$L__BB3_79:
	mov.b64 	%rd280, %fd312;
	mov.b64 	{%r216, %r221}, %rd280;
	mov.b32 	%r232, 4;
	mov.b32 	%r234, -1;
	// begin inline asm
	shfl.sync.down.b32 %r215, %r216, %r232, %r188, %r234;
	// end inline asm
	// begin inline asm
	shfl.sync.down.b32 %r220, %r221, %r232, %r188, %r234;
	// end inline asm
	mov.b64 	%rd281, {%r215, %r220};
	mov.b64 	%fd102, %rd281;
	mov.b64 	{%r226, %r231}, %rd323;
	// begin inline asm
	shfl.sync.down.b32 %r225, %r226, %r232, %r188, %r234;
	// end inline asm
	// begin inline asm
	shfl.sync.down.b32 %r230, %r231, %r232, %r188, %r234;
	// end inline asm
	mov.b64 	%rd72, {%r225, %r230};
	add.s32 	%r235, %r169, 4;
	setp.gt.s32 	%p127, %r235, %r188;
	mov.u64 	%rd324, %rd323;
	mov.f64 	%fd313, %fd312;
	@%p127 bra 	$L__BB3_83;
	abs.f64 	%fd103, %fd312;
	abs.f64 	%fd104, %fd102;
	setp.lt.f64 	%p128, %fd103, %fd104;
	mov.u64 	%rd324, %rd72;
	mov.f64 	%fd313, %fd102;
	@%p128 bra 	$L__BB3_83;
	setp.lt.f64 	%p129, %fd104, %fd103;
	mov.u64 	%rd324, %rd323;
	mov.f64 	%fd313, %fd312;
	@%p129 bra 	$L__BB3_83;
	setp.lt.s64 	%p130, %rd323, %rd72;
	min.s64 	%rd324, %rd323, %rd72;
	selp.f64 	%fd313, %fd312, %fd102, %p130;
$L__BB3_83:
	mov.b64 	%rd282, %fd313;
	mov.b64 	{%r237, %r242}, %rd282;
	mov.b32 	%r253, 8;
	mov.b32 	%r255, -1;
	// begin inline asm
	shfl.sync.down.b32 %r236, %r237, %r253, %r188, %r255;
	// end inline asm
	// begin inline asm
	shfl.sync.down.b32 %r241, %r242, %r253, %r188, %r255;
	// end inline asm
	mov.b64 	%rd283, {%r236, %r241};
	mov.b64 	%fd107, %rd283;
	mov.b64 	{%r247, %r252}, %rd324;
	// begin inline asm
	shfl.sync.down.b32 %r246, %r247, %r253, %r188, %r255;
	// end inline asm
	// begin inline asm
	shfl.sync.down.b32 %r251, %r252, %r253, %r188, %r255;
	// end inline asm
	mov.b64 	%rd75, {%r246, %r251};
	add.s32 	%r256, %r169, 8;
	setp.gt.s32 	%p131, %r256, %r188;
	mov.u64 	%rd325, %rd324;
	mov.f64 	%fd314, %fd313;
	@%p131 bra 	$L__BB3_87;
	abs.f64 	%fd108, %fd313;
	abs.f64 	%fd109, %fd107;
	setp.lt.f64 	%p132, %fd108, %fd109;
	mov.u64 	%rd325, %rd75;
	mov.f64 	%fd314, %fd107;
	@%p132 bra 	$L__BB3_87;
	setp.lt.f64 	%p133, %fd109, %fd108;
	mov.u64 	%rd325, %rd324;
	mov.f64 	%fd314, %fd313;
	@%p133 bra 	$L__BB3_87;
	setp.lt.s64 	%p134, %rd324, %rd75;
	min.s64 	%rd325, %rd324, %rd75;
	selp.f64 	%fd314, %fd313, %fd107, %p134;
$L__BB3_87:
	mov.b64 	%rd284, %fd314;
	mov.b64 	{%r258, %r263}, %rd284;
	mov.b32 	%r274, 16;
	mov.b32 	%r276, -1;
	// begin inline asm
	shfl.sync.down.b32 %r257, %r258, %r274, %r188, %r276;
	// end inline asm
	// begin inline asm
	shfl.sync.down.b32 %r262, %r263, %r274, %r188, %r276;
	// end inline asm
	mov.b64 	%rd285, {%r257, %r262};
	mov.b64 	%fd112, %rd285;
	mov.b64 	{%r268, %r273}, %rd325;
	// begin inline asm
	shfl.sync.down.b32 %r267, %r268, %r274, %r188, %r276;
	// end inline asm
	// begin inline asm
	shfl.sync.down.b32 %r272, %r273, %r274, %r188, %r276;
	// end inline asm
	mov.b64 	%rd78, {%r267, %r272};
	add.s32 	%r277, %r169, 16;
	setp.gt.s32 	%p135, %r277, %r188;
	mov.u64 	%rd367, %rd325;
	mov.f64 	%fd351, %fd314;
	@%p135 bra 	$L__BB3_91;
	abs.f64 	%fd113, %fd314;
	abs.f64 	%fd114, %fd112;
	setp.lt.f64 	%p136, %fd113, %fd114;
	mov.u64 	%rd367, %rd78;
	mov.f64 	%fd351, %fd112;
	@%p136 bra 	$L__BB3_91;
	setp.lt.f64 	%p137, %fd114, %fd113;
	mov.u64 	%rd367, %rd325;
	mov.f64 	%fd351, %fd314;
	@%p137 bra 	$L__BB3_91;
	setp.lt.s64 	%p138, %rd325, %rd78;
	min.s64 	%rd367, %rd325, %rd78;
	selp.f64 	%fd351, %fd314, %fd112, %p138;
$L__BB3_91:
	setp.ne.s32 	%p139, %r169, 0;
	@%p139 bra 	$L__BB3_93;
	shr.u32 	%r278, %r1, 1;
	and.b32  	%r279, %r278, 496;
	mov.u32 	%r280, _ZN6thrust24THRUST_300001_SM_1000_NS8cuda_cub4core6detail5shmemE;
	add.s32 	%r281, %r280, %r279;
	st.shared.f64 	[%r281+8], %fd351;
	st.shared.u64 	[%r281+16], %rd367;
$L__BB3_93:
	bar.sync 	0;
	setp.ne.s32 	%p140, %r1, 0;
	@%p140 bra 	$L__BB3_204;
	setp.lt.s32 	%p141, %r36, 33;
	mov.f64 	%fd316, %fd351;
	mov.u64 	%rd327, %rd367;
	@%p141 bra 	$L__BB3_98;
	ld.shared.f64 	%fd117, [_ZN6thrust24THRUST_300001_SM_1000_NS8cuda_cub4core6detail5shmemE+24];
	ld.shared.u64 	%rd81, [_ZN6thrust24THRUST_300001_SM_1000_NS8cuda_cub4core6detail5shmemE+32];
	abs.f64 	%fd118, %fd351;
	abs.f64 	%fd119, %fd117;
	setp.lt.f64 	%p142, %fd118, %fd119;
	mov.f64 	%fd316, %fd117;
	mov.u64 	%rd327, %rd81;
	@%p142 bra 	$L__BB3_98;
	setp.lt.f64 	%p143, %fd119, %fd118;
	mov.f64 	%fd316, %fd351;
	mov.u64 	%rd327, %rd367;
	@%p143 bra 	$L__BB3_98;
	setp.lt.s64 	%p144, %rd367, %rd81;
	min.s64 	%rd327, %rd367, %rd81;
	selp.f64 	%fd316, %fd351, %fd117, %p144;
$L__BB3_98:
	setp.lt.s32 	%p145, %r36, 65;
	mov.f64 	%fd317, %fd316;
	mov.u64 	%rd328, %rd327;
	@%p145 bra 	$L__BB3_102;
	ld.shared.f64 	%fd122, [_ZN6thrust24THRUST_300001_SM_1000_NS8cuda_cub4core6detail5shmemE+40];
	ld.shared.u64 	%rd84, [_ZN6thrust24THRUST_300001_SM_1000_NS8cuda_cub4core6detail5shmemE+48];
	abs.f64 	%fd123, %fd316;
	abs.f64 	%fd124, %fd122;
	setp.lt.f64 	%p146, %fd123, %fd124;
	mov.f64 	%fd317, %fd122;
	mov.u64 	%rd328, %rd84;
	@%p146 bra 	$L__BB3_102;
	setp.lt.f64 	%p147, %fd124, %fd123;
	mov.f64 	%fd317, %fd316;
	mov.u64 	%rd328, %rd327;
	@%p147 bra 	$L__BB3_102;
	setp.lt.s64 	%p148, %rd327, %rd84;
	min.s64 	%rd328, %rd327, %rd84;
	selp.f64 	%fd317, %fd316, %fd122, %p148;
$L__BB3_102:
	setp.lt.s32 	%p149, %r36, 97;
	mov.f64 	%fd318, %fd317;
	mov.u64 	%rd329, %rd328;
	@%p149 bra 	$L__BB3_106;
	ld.shared.f64 	%fd127, [_ZN6thrust24THRUST_300001_SM_1000_NS8cuda_cub4core6detail5shmemE+56];
	ld.shared.u64 	%rd87, [_ZN6thrust24THRUST_300001_SM_1000_NS8cuda_cub4core6detail5shmemE+64];
	abs.f64 	%fd128, %fd317;
	abs.f64 	%fd129, %fd127;
	setp.lt.f64 	%p150, %fd128, %fd129;
	mov.f64 	%fd318, %fd127;
	mov.u64 	%rd329, %rd87;
	@%p150 bra 	$L__BB3_106;
	setp.lt.f64 	%p151, %fd129, %fd128;
	mov.f64 	%fd318, %fd317;
	mov.u64 	%rd329, %rd328;
	@%p151 bra 	$L__BB3_106;
	setp.lt.s64 	%p152, %rd328, %rd87;
	min.s64 	%rd329, %rd328, %rd87;
	selp.f64 	%fd318, %fd317, %fd127, %p152;
$L__BB3_106:
	setp.lt.s32 	%p153, %r36, 129;
	mov.f64 	%fd319, %fd318;
	mov.u64 	%rd330, %rd329;
	@%p153 bra 	$L__BB3_110;
	ld.shared.f64 	%fd132, [_ZN6thrust24THRUST_300001_SM_1000_NS8cuda_cub4core6detail5shmemE+72];
	ld.shared.u64 	%rd90, [_ZN6thrust24THRUST_300001_SM_1000_NS8cuda_cub4core6detail5shmemE+80];
	abs.f64 	%fd133, %fd318;
	abs.f64 	%fd134, %fd132;
	setp.lt.f64 	%p154, %fd133, %fd134;
	mov.f64 	%fd319, %fd132;
	mov.u64 	%rd330, %rd90;
	@%p154 bra 	$L__BB3_110;
	setp.lt.f64 	%p155, %fd134, %fd133;
	mov.f64 	%fd319, %fd318;
	mov.u64 	%rd330, %rd329;
	@%p155 bra 	$L__BB3_110;
	setp.lt.s64 	%p156, %rd329, %rd90;
	min.s64 	%rd330, %rd329, %rd90;
	selp.f64 	%fd319, %fd318, %fd132, %p156;
$L__BB3_110:
	setp.lt.s32 	%p157, %r36, 161;
	mov.f64 	%fd320, %fd319;
	mov.u64 	%rd331, %rd330;
	@%p157 bra 	$L__BB3_114;
	ld.shared.f64 	%fd137, [_ZN6thrust24THRUST_300001_SM_1000_NS8cuda_cub4core6detail5shmemE+88];
	ld.shared.u64 	%rd93, [_ZN6thrust24THRUST_300001_SM_1000_NS8cuda_cub4core6detail5shmemE+96];
	abs.f64 	%fd138, %fd319;
	abs.f64 	%fd139, %fd137;
	setp.lt.f64 	%p158, %fd138, %fd139;
	mov.f64 	%fd320, %fd137;
	mov.u64 	%rd331, %rd93;
	@%p158 bra 	$L__BB3_114;
	setp.lt.f64 	%p159, %fd139, %fd138;
	mov.f64 	%fd320, %fd319;
	mov.u64 	%rd331, %rd330;
	@%p159 bra 	$L__BB3_114;
	setp.lt.s64 	%p160, %rd330, %rd93;
	min.s64 	%rd331, %rd330, %rd93;
	selp.f64 	%fd320, %fd319, %fd137, %p160;
$L__BB3_114:
	setp.lt.s32 	%p161, %r36, 193;
	mov.f64 	%fd321, %fd320;
	mov.u64 	%rd332, %rd331;
	@%p161 bra 	$L__BB3_118;
	ld.shared.f64 	%fd142, [_ZN6thrust24THRUST_300001_SM_1000_NS8cuda_cub4core6detail5shmemE+104];
	ld.shared.u64 	%rd96, [_ZN6thrust24THRUST_300001_SM_1000_NS8cuda_cub4core6detail5shmemE+112];
	abs.f64 	%fd143, %fd320;
	abs.f64 	%fd144, %fd142;
	setp.lt.f64 	%p162, %fd143, %fd144;
	mov.f64 	%fd321, %fd142;
	mov.u64 	%rd332, %rd96;
	@%p162 bra 	$L__BB3_118;
	setp.lt.f64 	%p163, %fd144, %fd143;
	mov.f64 	%fd321, %fd320;
	mov.u64 	%rd332, %rd331;
	@%p163 bra 	$L__BB3_118;
	setp.lt.s64 	%p164, %rd331, %rd96;
	min.s64 	%rd332, %rd331, %rd96;
	selp.f64 	%fd321, %fd320, %fd142, %p164;
$L__BB3_118:
	setp.lt.s32 	%p165, %r36, 225;
	mov.u64 	%rd367, %rd332;
	mov.f64 	%fd351, %fd321;
	@%p165 bra 	$L__BB3_204;
	ld.shared.f64 	%fd147, [_ZN6thrust24THRUST_300001_SM_1000_NS8cuda_cub4core6detail5shmemE+120];
	ld.shared.u64 	%rd99, [_ZN6thrust24THRUST_300001_SM_1000_NS8cuda_cub4core6detail5shmemE+128];
	abs.f64 	%fd148, %fd321;
	abs.f64 	%fd149, %fd147;
	setp.lt.f64 	%p166, %fd148, %fd149;
	mov.u64 	%rd367, %rd99;
	mov.f64 	%fd351, %fd147;
	@%p166 bra 	$L__BB3_204;
	setp.lt.f64 	%p167, %fd149, %fd148;
	mov.u64 	%rd367, %rd332;
	mov.f64 	%fd351, %fd321;
	@%p167 bra 	$L__BB3_204;
	setp.lt.s64 	%p168, %rd332, %rd99;
	min.s64 	%rd367, %rd332, %rd99;
	selp.f64 	%fd351, %fd321, %fd147, %p168;
	bra.uni 	$L__BB3_204;
$L__BB3_122:
	mov.u32 	%r17, %tid.x;
	cvt.u64.u32 	%rd200, %r17;
	cvta.to.global.u64 	%rd201, %rd197;
	mul.wide.u32 	%rd202, %r17, 8;
	add.s64 	%rd203, %rd201, %rd202;
	ld.global.f64 	%fd274, [%rd203];
	add.s32 	%r37, %r17, 256;
	cvt.u64.u32 	%rd204, %r37;
	ld.global.f64 	%fd275, [%rd203+2048];
	add.s32 	%r38, %r17, 512;
	cvt.u64.u32 	%rd205, %r38;
	ld.global.f64 	%fd276, [%rd203+4096];
	add.s32 	%r39, %r17, 768;
	cvt.u64.u32 	%rd206, %r39;
	ld.global.f64 	%fd277, [%rd203+6144];
	or.b32  	%r40, %r17, 1024;
	cvt.u64.u32 	%rd101, %r40;
	add.s64 	%rd354, %rd198, %rd101;
	ld.global.f64 	%fd338, [%rd203+8192];
	abs.f64 	%fd278, %fd274;
	abs.f64 	%fd279, %fd275;
	setp.geu.f64 	%p3, %fd278, %fd279;
	selp.f64 	%fd280, %fd274, %fd275, %p3;
	selp.b64 	%rd207, %rd200, %rd204, %p3;
	abs.f64 	%fd281, %fd280;
	abs.f64 	%fd282, %fd276;
	setp.geu.f64 	%p4, %fd281, %fd282;
	selp.f64 	%fd283, %fd280, %fd276, %p4;
	selp.b64 	%rd208, %rd207, %rd205, %p4;
	abs.f64 	%fd284, %fd283;
	abs.f64 	%fd285, %fd277;
	setp.geu.f64 	%p5, %fd284, %fd285;
	selp.f64 	%fd152, %fd283, %fd277, %p5;
	selp.b64 	%rd104, %rd208, %rd206, %p5;
	abs.f64 	%fd153, %fd152;
	abs.f64 	%fd154, %fd338;
	setp.lt.f64 	%p6, %fd153, %fd154;
	@%p6 bra 	$L__BB3_124;
	setp.lt.f64 	%p7, %fd154, %fd153;
	setp.lt.u64 	%p8, %rd104, %rd101;
	or.pred  	%p9, %p7, %p8;
	selp.f64 	%fd338, %fd152, %fd338, %p9;
	add.s64 	%rd211, %rd198, %rd104;
	selp.b64 	%rd354, %rd211, %rd354, %p9;
$L__BB3_124:
	setp.lt.u32 	%p10, %r36, 2560;
	mov.b32 	%r394, 1280;
	@%p10 bra 	$L__BB3_137;
	mov.b32 	%r393, 1280;
	mov.f64 	%fd323, %fd338;
$L__BB3_126:
	cvt.u64.u32 	%rd212, %r393;
	add.s64 	%rd213, %rd200, %rd212;
	mul.wide.u32 	%rd214, %r393, 8;
	cvta.to.global.u64 	%rd215, %rd197;
	add.s64 	%rd217, %rd215, %rd202;
	add.s64 	%rd218, %rd217, %rd214;
	add.s64 	%rd335, %rd213, %rd198;
	ld.global.f64 	%fd324, [%rd218];
	ld.global.f64 	%fd325, [%rd218+2048];
	ld.global.f64 	%fd326, [%rd218+4096];
	ld.global.f64 	%fd327, [%rd218+6144];
	ld.global.f64 	%fd338, [%rd218+8192];
	abs.f64 	%fd163, %fd323;
	abs.f64 	%fd164, %fd324;
	setp.lt.f64 	%p11, %fd163, %fd164;
	@%p11 bra 	$L__BB3_128;
	setp.lt.f64 	%p12, %fd164, %fd163;
	setp.lt.s64 	%p13, %rd354, %rd335;
	or.pred  	%p14, %p12, %p13;
	selp.f64 	%fd324, %fd323, %fd324, %p14;
	selp.b64 	%rd335, %rd354, %rd335, %p14;
$L__BB3_128:
	cvt.u64.u32 	%rd219, %r393;
	add.s64 	%rd220, %rd200, %rd219;
	add.s64 	%rd221, %rd220, %rd198;
	add.s64 	%rd336, %rd221, 256;
	abs.f64 	%fd167, %fd324;
	abs.f64 	%fd168, %fd325;
	setp.lt.f64 	%p15, %fd167, %fd168;
	@%p15 bra 	$L__BB3_130;
	setp.lt.f64 	%p16, %fd168, %fd167;
	add.s64 	%rd226, %rd221, 256;
	setp.lt.s64 	%p17, %rd335, %rd226;
	or.pred  	%p18, %p16, %p17;
	selp.f64 	%fd325, %fd324, %fd325, %p18;
	selp.b64 	%rd336, %rd335, %rd226, %p18;
$L__BB3_130:
	add.s64 	%rd337, %rd221, 512;
	abs.f64 	%fd171, %fd325;
	abs.f64 	%fd172, %fd326;
	setp.lt.f64 	%p19, %fd171, %fd172;
	@%p19 bra 	$L__BB3_132;
	setp.lt.f64 	%p20, %fd172, %fd171;
	add.s64 	%rd234, %rd221, 512;
	setp.lt.s64 	%p21, %rd336, %rd234;
	or.pred  	%p22, %p20, %p21;
	selp.f64 	%fd326, %fd325, %fd326, %p22;
	selp.b64 	%rd337, %rd336, %rd234, %p22;
$L__BB3_132:
	add.s64 	%rd338, %rd221, 768;
	abs.f64 	%fd175, %fd326;
	abs.f64 	%fd176, %fd327;
	setp.lt.f64 	%p23, %fd175, %fd176;
	@%p23 bra 	$L__BB3_134;
	setp.lt.f64 	%p24, %fd176, %fd175;
	setp.lt.s64 	%p25, %rd337, %rd338;
	or.pred  	%p26, %p24, %p25;
	selp.f64 	%fd327, %fd326, %fd327, %p26;
	selp.b64 	%rd338, %rd337, %rd338, %p26;
$L__BB3_134:
	add.s64 	%rd354, %rd221, 1024;
	abs.f64 	%fd179, %fd327;
	abs.f64 	%fd180, %fd338;
	setp.lt.f64 	%p27, %fd179, %fd180;
	@%p27 bra 	$L__BB3_136;
	setp.lt.f64 	%p28, %fd180, %fd179;
	setp.lt.s64 	%p29, %rd338, %rd354;
	or.pred  	%p30, %p28, %p29;
	selp.f64 	%fd338, %fd327, %fd338, %p30;
	selp.b64 	%rd354, %rd338, %rd354, %p30;
$L__BB3_136:
	add.s32 	%r394, %r393, 1280;
	add.s32 	%r43, %r393, 2560;
	setp.le.s32 	%p31, %r43, %r36;
	mov.u32 	%r393, %r394;
	mov.f64 	%fd323, %fd338;
	@%p31 bra 	$L__BB3_126;
$L__BB3_137:
	setp.le.s32 	%p32, %r36, %r394;
	@%p32 bra 	$L__BB3_160;
	sub.s32 	%r21, %r36, %r394;
	setp.ge.s32 	%p33, %r17, %r21;
	@%p33 bra 	$L__BB3_160;
	cvta.to.global.u64 	%rd127, %rd197;
	not.b32 	%r44, %r17;
	add.s32 	%r45, %r36, %r44;
	sub.s32 	%r22, %r45, %r394;
	and.b32  	%r46, %r22, 768;
	setp.eq.s32 	%p34, %r46, 768;
	mov.u32 	%r397, %r17;
	@%p34 bra 	$L__BB3_145;
	add.s32 	%r47, %r17, %r394;
	cvt.u64.u32 	%rd242, %r47;
	add.s64 	%rd342, %rd198, %rd242;
	mul.wide.u32 	%rd243, %r47, 8;
	add.s64 	%rd341, %rd127, %rd243;
	shr.u32 	%r48, %r22, 8;
	add.s32 	%r49, %r48, 1;
	and.b32  	%r50, %r49, 3;
	neg.s32 	%r395, %r50;
	mov.u32 	%r397, %r17;
$L__BB3_141:
	.pragma "nounroll";
	mov.u64 	%rd132, %rd354;
	mov.f64 	%fd184, %fd338;
	ld.global.f64 	%fd185, [%rd341];
	abs.f64 	%fd186, %fd184;
	abs.f64 	%fd187, %fd185;
	setp.lt.f64 	%p35, %fd186, %fd187;
	mov.f64 	%fd338, %fd185;
	mov.u64 	%rd354, %rd342;
	@%p35 bra 	$L__BB3_144;
	setp.lt.f64 	%p36, %fd187, %fd186;
	mov.f64 	%fd338, %fd184;
	mov.u64 	%rd354, %rd132;
	@%p36 bra 	$L__BB3_144;
	setp.lt.s64 	%p37, %rd132, %rd342;
	selp.f64 	%fd338, %fd184, %fd185, %p37;
	min.s64 	%rd354, %rd132, %rd342;
$L__BB3_144:
	add.s32 	%r397, %r397, 256;
	add.s64 	%rd342, %rd342, 256;
	add.s64 	%rd341, %rd341, 2048;
	add.s32 	%r395, %r395, 1;
	setp.ne.s32 	%p38, %r395, 0;
	@%p38 bra 	$L__BB3_141;
$L__BB3_145:
	setp.lt.u32 	%p39, %r22, 768;
	@%p39 bra 	$L__BB3_160;
	add.s32 	%r398, %r397, %r394;
	cvt.u64.u32 	%rd244, %r398;
	add.s64 	%rd349, %rd198, %rd244;
	cvt.u64.u32 	%rd245, %r397;
	cvt.u64.u32 	%rd246, %r394;
	add.s64 	%rd247, %rd245, %rd246;
	shl.b64 	%rd248, %rd247, 3;
	add.s64 	%rd249, %rd248, %rd127;
	add.s64 	%rd348, %rd249, 6144;
	mul.wide.u32 	%rd250, %r398, 8;
	add.s64 	%rd347, %rd127, %rd250;
	add.s32 	%r399, %r397, 512;
$L__BB3_147:
	mov.u32 	%r32, %r399;
	ld.global.f64 	%fd193, [%rd347];
	abs.f64 	%fd194, %fd338;
	abs.f64 	%fd195, %fd193;
	setp.lt.f64 	%p40, %fd194, %fd195;
	mov.f64 	%fd335, %fd193;
	mov.u64 	%rd351, %rd349;
	@%p40 bra 	$L__BB3_150;
	setp.lt.f64 	%p41, %fd195, %fd194;
	mov.f64 	%fd335, %fd338;
	mov.u64 	%rd351, %rd354;
	@%p41 bra 	$L__BB3_150;
	setp.lt.s64 	%p42, %rd354, %rd349;
	selp.f64 	%fd335, %fd338, %fd193, %p42;
	min.s64 	%rd351, %rd354, %rd349;
$L__BB3_150:
	add.s32 	%r51, %r398, 256;
	cvt.u64.u32 	%rd251, %r51;
	add.s64 	%rd148, %rd198, %rd251;
	ld.global.f64 	%fd198, [%rd348+-4096];
	abs.f64 	%fd199, %fd335;
	abs.f64 	%fd200, %fd198;
	setp.lt.f64 	%p43, %fd199, %fd200;
	mov.f64 	%fd336, %fd198;
	mov.u64 	%rd352, %rd148;
	@%p43 bra 	$L__BB3_153;
	setp.lt.f64 	%p44, %fd200, %fd199;
	mov.f64 	%fd336, %fd335;
	mov.u64 	%rd352, %rd351;
	@%p44 bra 	$L__BB3_153;
	setp.lt.s64 	%p45, %rd351, %rd148;
	selp.f64 	%fd336, %fd335, %fd198, %p45;
	min.s64 	%rd352, %rd351, %rd148;
$L__BB3_153:
	add.s32 	%r52, %r398, 512;
	cvt.u64.u32 	%rd252, %r52;
	add.s64 	%rd151, %rd198, %rd252;
	ld.global.f64 	%fd203, [%rd348+-2048];
	abs.f64 	%fd204, %fd336;
	abs.f64 	%fd205, %fd203;
	setp.lt.f64 	%p46, %fd204, %fd205;
	mov.f64 	%fd337, %fd203;
	mov.u64 	%rd353, %rd151;
	@%p46 bra 	$L__BB3_156;
	setp.lt.f64 	%p47, %fd205, %fd204;
	mov.f64 	%fd337, %fd336;
	mov.u64 	%rd353, %rd352;
	@%p47 bra 	$L__BB3_156;
	setp.lt.s64 	%p48, %rd352, %rd151;
	selp.f64 	%fd337, %fd336, %fd203, %p48;
	min.s64 	%rd353, %rd352, %rd151;
$L__BB3_156:
	add.s32 	%r53, %r398, 768;
	cvt.u64.u32 	%rd253, %r53;
	add.s64 	%rd154, %rd198, %rd253;
	ld.global.f64 	%fd208, [%rd348];
	abs.f64 	%fd209, %fd337;
	abs.f64 	%fd210, %fd208;
	setp.lt.f64 	%p49, %fd209, %fd210;
	mov.f64 	%fd338, %fd208;
	mov.u64 	%rd354, %rd154;
	@%p49 bra 	$L__BB3_159;
	setp.lt.f64 	%p50, %fd210, %fd209;
	mov.f64 	%fd338, %fd337;
	mov.u64 	%rd354, %rd353;
	@%p50 bra 	$L__BB3_159;
	setp.lt.s64 	%p51, %rd353, %rd154;
	selp.f64 	%fd338, %fd337, %fd208, %p51;
	min.s64 	%rd354, %rd353, %rd154;
$L__BB3_159:
	add.s64 	%rd349, %rd349, 1024;
	add.s64 	%rd348, %rd348, 8192;
	add.s64 	%rd347, %rd347, 8192;
	add.s32 	%r399, %r32, 1024;
	add.s32 	%r54, %r32, 512;
	add.s32 	%r398, %r398, 1024;
	setp.lt.s32 	%p52, %r54, %r21;
	@%p52 bra 	$L__BB3_147;
$L__BB3_160:
	// begin inline asm
	mov.u32 %r55, %laneid;
	// end inline asm
	mov.b64 	%rd254, %fd338;
	mov.b64 	{%r57, %r62}, %rd254;
	mov.b32 	%r73, 1;
	mov.b32 	%r74, 31;
	mov.b32 	%r75, -1;
	// begin inline asm
	shfl.sync.down.b32 %r56, %r57, %r73, %r74, %r75;
	// end inline asm
	// begin inline asm
	shfl.sync.down.b32 %r61, %r62, %r73, %r74, %r75;
	// end inline asm
	mov.b64 	%rd255, {%r56, %r61};
	mov.b64 	%fd214, %rd255;
	mov.b64 	{%r67, %r72}, %rd354;
	// begin inline asm
	shfl.sync.down.b32 %r66, %r67, %r73, %r74, %r75;
	// end inline asm
	// begin inline asm
	shfl.sync.down.b32 %r71, %r72, %r73, %r74, %r75;
	// end inline asm
	mov.b64 	%rd161, {%r66, %r71};
	setp.gt.s32 	%p53, %r55, 30;
	mov.f64 	%fd340, %fd338;
	mov.u64 	%rd356, %rd354;
	@%p53 bra 	$L__BB3_164;
	abs.f64 	%fd215, %fd338;
	abs.f64 	%fd216, %fd214;
	setp.lt.f64 	%p54, %fd215, %fd216;
	mov.f64 	%fd340, %fd214;
	mov.u64 	%rd356, %rd161;
	@%p54 bra 	$L__BB3_164;
	setp.lt.f64 	%p55, %fd216, %fd215;
	mov.f64 	%fd340, %fd338;
	mov.u64 	%rd356, %rd354;
	@%p55 bra 	$L__BB3_164;
	setp.lt.s64 	%p56, %rd354, %rd161;
	selp.f64 	%fd340, %fd338, %fd214, %p56;
	min.s64 	%rd356, %rd354, %rd161;
$L__BB3_164:
	mov.b64 	%rd256, %fd340;
	mov.b64 	{%r77, %r82}, %rd256;
	mov.b32 	%r93, 2;
	mov.b32 	%r94, 31;
	mov.b32 	%r95, -1;
	// begin inline asm
	shfl.sync.down.b32 %r76, %r77, %r93, %r94, %r95;
	// end inline asm
	// begin inline asm
	shfl.sync.down.b32 %r81, %r82, %r93, %r94, %r95;
	// end inline asm
	mov.b64 	%rd257, {%r76, %r81};
	mov.b64 	%fd219, %rd257;
	mov.b64 	{%r87, %r92}, %rd356;
	// begin inline asm
	shfl.sync.down.b32 %r86, %r87, %r93, %r94, %r95;
	// end inline asm
	// begin inline asm
	shfl.sync.down.b32 %r91, %r92, %r93, %r94, %r95;
	// end inline asm
	mov.b64 	%rd164, {%r86, %r91};
	setp.gt.s32 	%p57, %r55, 29;
	mov.f64 	%fd341, %fd340;
	mov.u64 	%rd357, %rd356;
	@%p57 bra 	$L__BB3_168;
	abs.f64 	%fd220, %fd340;
	abs.f64 	%fd221, %fd219;
	setp.lt.f64 	%p58, %fd220, %fd221;
	mov.f64 	%fd341, %fd219;
	mov.u64 	%rd357, %rd164;
	@%p58 bra 	$L__BB3_168;
	setp.lt.f64 	%p59, %fd221, %fd220;
	mov.f64 	%fd341, %fd340;
	mov.u64 	%rd357, %rd356;
	@%p59 bra 	$L__BB3_168;
	setp.lt.s64 	%p60, %rd356, %rd164;
	selp.f64 	%fd341, %fd340, %fd219, %p60;
	min.s64 	%rd357, %rd356, %rd164;
$L__BB3_168:
	mov.b64 	%rd258, %fd341;
	mov.b64 	{%r97, %r102}, %rd258;
	mov.b32 	%r113, 4;
	mov.b32 	%r114, 31;
	mov.b32 	%r115, -1;
	// begin inline asm
	shfl.sync.down.b32 %r96, %r97, %r113, %r114, %r115;
	// end inline asm
	// begin inline asm
	shfl.sync.down.b32 %r101, %r102, %r113, %r114, %r115;
	// end inline asm
	mov.b64 	%rd259, {%r96, %r101};
	mov.b64 	%fd224, %rd259;
	mov.b64 	{%r107, %r112}, %rd357;
	// begin inline asm
	shfl.sync.down.b32 %r106, %r107, %r113, %r114, %r115;
	// end inline asm
	// begin inline asm
	shfl.sync.down.b32 %r111, %r112, %r113, %r114, %r115;
	// end inline asm
	mov.b64 	%rd167, {%r106, %r111};
	setp.gt.s32 	%p61, %r55, 27;
	mov.f64 	%fd342, %fd341;
	mov.u64 	%rd358, %rd357;
	@%p61 bra 	$L__BB3_172;
	abs.f64 	%fd225, %fd341;
	abs.f64 	%fd226, %fd224;
	setp.lt.f64 	%p62, %fd225, %fd226;
	mov.f64 	%fd342, %fd224;
	mov.u64 	%rd358, %rd167;
	@%p62 bra 	$L__BB3_172;
	setp.lt.f64 	%p63, %fd226, %fd225;
	mov.f64 	%fd342, %fd341;
	mov.u64 	%rd358, %rd357;
	@%p63 bra 	$L__BB3_172;
	setp.lt.s64 	%p64, %rd357, %rd167;
	selp.f64 	%fd342, %fd341, %fd224, %p64;
	min.s64 	%rd358, %rd357, %rd167;
$L__BB3_172:
	mov.b64 	%rd260, %fd342;
	mov.b64 	{%r117, %r122}, %rd260;
	mov.b32 	%r133, 8;
	mov.b32 	%r134, 31;
	mov.b32 	%r135, -1;
	// begin inline asm
	shfl.sync.down.b32 %r116, %r117, %r133, %r134, %r135;
	// end inline asm
	// begin inline asm
	shfl.sync.down.b32 %r121, %r122, %r133, %r134, %r135;
	// end inline asm
	mov.b64 	%rd261, {%r116, %r121};
	mov.b64 	%fd229, %rd261;
	mov.b64 	{%r127, %r132}, %rd358;
	// begin inline asm
	shfl.sync.down.b32 %r126, %r127, %r133, %r134, %r135;
	// end inline asm
	// begin inline asm
	shfl.sync.down.b32 %r131, %r132, %r133, %r134, %r135;
	// end inline asm
	mov.b64 	%rd170, {%r126, %r131};
	setp.gt.s32 	%p65, %r55, 23;
	mov.f64 	%fd343, %fd342;
	mov.u64 	%rd359, %rd358;
	@%p65 bra 	$L__BB3_176;
	abs.f64 	%fd230, %fd342;
	abs.f64 	%fd231, %fd229;
	setp.lt.f64 	%p66, %fd230, %fd231;
	mov.f64 	%fd343, %fd229;
	mov.u64 	%rd359, %rd170;
	@%p66 bra 	$L__BB3_176;
	setp.lt.f64 	%p67, %fd231, %fd230;
	mov.f64 	%fd343, %fd342;
	mov.u64 	%rd359, %rd358;
	@%p67 bra 	$L__BB3_176;
	setp.lt.s64 	%p68, %rd358, %rd170;
	selp.f64 	%fd343, %fd342, %fd229, %p68;
	min.s64 	%rd359, %rd358, %rd170;
$L__BB3_176:
	mov.b64 	%rd262, %fd343;
	mov.b64 	{%r137, %r142}, %rd262;
	mov.b32 	%r153, 16;
	mov.b32 	%r154, 31;
	mov.b32 	%r155, -1;
	// begin inline asm
	shfl.sync.down.b32 %r136, %r137, %r153, %r154, %r155;
	// end inline asm
	// begin inline asm
	shfl.sync.down.b32 %r141, %r142, %r153, %r154, %r155;
	// end inline asm
	mov.b64 	%rd263, {%r136, %r141};
	mov.b64 	%fd234, %rd263;
	mov.b64 	{%r147, %r152}, %rd359;
	// begin inline asm
	shfl.sync.down.b32 %r146, %r147, %r153, %r154, %r155;
	// end inline asm
	// begin inline asm
	shfl.sync.down.b32 %r151, %r152, %r153, %r154, %r155;
	// end inline asm
	mov.b64 	%rd173, {%r146, %r151};
	setp.gt.s32 	%p69, %r55, 15;
	mov.f64 	%fd351, %fd343;
	mov.u64 	%rd367, %rd359;
	@%p69 bra 	$L__BB3_180;
	abs.f64 	%fd235, %fd343;
	abs.f64 	%fd236, %fd234;
	setp.lt.f64 	%p70, %fd235, %fd236;
	mov.f64 	%fd351, %fd234;
	mov.u64 	%rd367, %rd173;
	@%p70 bra 	$L__BB3_180;
	setp.lt.f64 	%p71, %fd236, %fd235;
	mov.f64 	%fd351, %fd343;
	mov.u64 	%rd367, %rd359;
	@%p71 bra 	$L__BB3_180;
	setp.lt.s64 	%p72, %rd359, %rd173;
	selp.f64 	%fd351, %fd343, %fd234, %p72;
	min.s64 	%rd367, %rd359, %rd173;
$L__BB3_180:
	setp.ne.s32 	%p73, %r55, 0;
	@%p73 bra 	$L__BB3_182;
	shr.u32 	%r156, %r17, 1;
	and.b32  	%r157, %r156, 496;
	mov.u32 	%r158, _ZN6thrust24THRUST_300001_SM_1000_NS8cuda_cub4core6detail5shmemE;
	add.s32 	%r159, %r158, %r157;
	st.shared.f64 	[%r159+8], %fd351;
	st.shared.u64 	[%r159+16], %rd367;
$L__BB3_182:
	bar.sync 	0;
	setp.ne.s32 	%p74, %r17, 0;
	@%p74 bra 	$L__BB3_204;
	ld.shared.f64 	%fd239, [_ZN6thrust24THRUST_300001_SM_1000_NS8cuda_cub4core6detail5shmemE+24];
	ld.shared.u64 	%rd176, [_ZN6thrust24THRUST_300001_SM_1000_NS8cuda_cub4core6detail5shmemE+32];
	abs.f64 	%fd240, %fd351;
	abs.f64 	%fd241, %fd239;
	setp.lt.f64 	%p75, %fd240, %fd241;
	mov.f64 	%fd345, %fd239;
	mov.u64 	%rd361, %rd176;
	@%p75 bra 	$L__BB3_186;
	setp.lt.f64 	%p76, %fd241, %fd240;
	mov.f64 	%fd345, %fd351;
	mov.u64 	%rd361, %rd367;
	@%p76 bra 	$L__BB3_186;
	setp.lt.s64 	%p77, %rd367, %rd176;
	selp.f64 	%fd345, %fd351, %fd239, %p77;
	min.s64 	%rd361, %rd367, %rd176;
$L__BB3_186:
	ld.shared.f64 	%fd244, [_ZN6thrust24THRUST_300001_SM_1000_NS8cuda_cub4core6detail5shmemE+40];
	ld.shared.u64 	%rd179, [_ZN6thrust24THRUST_300001_SM_1000_NS8cuda_cub4core6detail5shmemE+48];
	abs.f64 	%fd245, %fd345;
	abs.f64 	%fd246, %fd244;
	setp.lt.f64 	%p78, %fd245, %fd246;
	mov.f64 	%fd346, %fd244;
	mov.u64 	%rd362, %rd179;
	@%p78 bra 	$L__BB3_189;
	setp.lt.f64 	%p79, %fd246, %fd245;
	mov.f64 	%fd346, %fd345;
	mov.u64 	%rd362, %rd361;
	@%p79 bra 	$L__BB3_189;
	setp.lt.s64 	%p80, %rd361, %rd179;
	selp.f64 	%fd346, %fd345, %fd244, %p80;
	min.s64 	%rd362, %rd361, %rd179;
$L__BB3_189:
	ld.shared.f64 	%fd249, [_ZN6thrust24THRUST_300001_SM_1000_NS8cuda_cub4core6detail5shmemE+56];
	ld.shared.u64 	%rd182, [_ZN6thrust24THRUST_300001_SM_1000_NS8cuda_cub4core6detail5shmemE+64];
	abs.f64 	%fd250, %fd346;
	abs.f64 	%fd251, %fd249;
	setp.lt.f64 	%p81, %fd250, %fd251;
	mov.f64 	%fd347, %fd249;
	mov.u64 	%rd363, %rd182;
	@%p81 bra 	$L__BB3_192;
	setp.lt.f64 	%p82, %fd251, %fd250;
	mov.f64 	%fd347, %fd346;
	mov.u64 	%rd363, %rd362;
	@%p82 bra 	$L__BB3_192;
	setp.lt.s64 	%p83, %rd362, %rd182;
	selp.f64 	%fd347, %fd346, %fd249, %p83;
	min.s64 	%rd363, %rd362, %rd182;
$L__BB3_192:
	ld.shared.f64 	%fd254, [_ZN6thrust24THRUST_300001_SM_1000_NS8cuda_cub4core6detail5shmemE+72];
	ld.shared.u64 	%rd185, [_ZN6thrust24THRUST_300001_SM_1000_NS8cuda_cub4core6detail5shmemE+80];
	abs.f64 	%fd255, %fd347;
	abs.f64 	%fd256, %fd254;
	setp.lt.f64 	%p84, %fd255, %fd256;
	mov.f64 	%fd348, %fd254;
	mov.u64 	%rd364, %rd185;
	@%p84 bra 	$L__BB3_195;
	setp.lt.f64 	%p85, %fd256, %fd255;
	mov.f64 	%fd348, %fd347;
	mov.u64 	%rd364, %rd363;
	@%p85 bra 	$L__BB3_195;
	setp.lt.s64 	%p86, %rd363, %rd185;
	selp.f64 	%fd348, %fd347, %fd254, %p86;
	min.s64 	%rd364, %rd363, %rd185;
$L__BB3_195:
	ld.shared.f64 	%fd259, [_ZN6thrust24THRUST_300001_SM_1000_NS8cuda_cub4core6detail5shmemE+88];
	ld.shared.u64 	%rd188, [_ZN6thrust24THRUST_300001_SM_1000_NS8cuda_cub4core6detail5shmemE+96];
	abs.f64 	%fd260, %fd348;
	abs.f64 	%fd261, %fd259;
	setp.lt.f64 	%p87, %fd260, %fd261;
	mov.f64 	%fd349, %fd259;
	mov.u64 	%rd365, %rd188;
	@%p87 bra 	$L__BB3_198;
	setp.lt.f64 	%p88, %fd261, %fd260;
	mov.f64 	%fd349, %fd348;
	mov.u64 	%rd365, %rd364;
	@%p88 bra 	$L__BB3_198;
	setp.lt.s64 	%p89, %rd364, %rd188;
	selp.f64 	%fd349, %fd348, %fd259, %p89;
	min.s64 	%rd365, %rd364, %rd188;
$L__BB3_198:
	ld.shared.f64 	%fd264, [_ZN6thrust24THRUST_300001_SM_1000_NS8cuda_cub4core6detail5shmemE+104];
	ld.shared.u64 	%rd191, [_ZN6thrust24THRUST_300001_SM_1000_NS8cuda_cub4core6detail5shmemE+112];
	abs.f64 	%fd265, %fd349;
	abs.f64 	%fd266, %fd264;
	setp.lt.f64 	%p90, %fd265, %fd266;
	mov.f64 	%fd350, %fd264;
	mov.u64 	%rd366, %rd191;
	@%p90 bra 	$L__BB3_201;
	setp.lt.f64 	%p91, %fd266, %fd265;
	mov.f64 	%fd350, %fd349;
	mov.u64 	%rd366, %rd365;
	@%p91 bra 	$L__BB3_201;
	setp.lt.s64 	%p92, %rd365, %rd191;
	selp.f64 	%fd350, %fd349, %fd264, %p92;
	min.s64 	%rd366, %rd365, %rd191;
$L__BB3_201:
	ld.shared.f64 	%fd269, [_ZN6thrust24THRUST_300001_SM_1000_NS8cuda_cub4core6detail5shmemE+120];
	ld.shared.u64 	%rd194, [_ZN6thrust24THRUST_300001_SM_1000_NS8cuda_cub4core6detail5shmemE+128];
	abs.f64 	%fd270, %fd350;
	abs.f64 	%fd271, %fd269;
	setp.lt.f64 	%p93, %fd270, %fd271;
	mov.u64 	%rd367, %rd194;
	mov.f64 	%fd351, %fd269;
	@%p93 bra 	$L__BB3_204;
	setp.lt.f64 	%p94, %fd271, %fd270;
	mov.u64 	%rd367, %rd366;
	mov.f64 	%fd351, %fd350;
	@%p94 bra 	$L__BB3_204;
	setp.lt.s64 	%p95, %rd366, %rd194;
	selp.f64 	%fd351, %fd350, %fd269, %p95;
	min.s64 	%rd367, %rd366, %rd194;
$L__BB3_204:
	mov.u32 	%r387, %tid.x;
	setp.ne.s32 	%p212, %r387, 0;
	@%p212 bra 	$L__BB3_206;
	ld.param.u64 	%rd297, [_ZN6thrust24THRUST_300001_SM_1000_NS8cuda_cub4core6detail13_kernel_agentINS1_8__reduce11ReduceAgentINS0_12zip_iteratorIN4cuda3std3__45tupleIJNS0_10device_ptrIdEENS0_17counting_iteratorIlNS0_11use_defaultESF_SF_EEEEEEEPNSB_IJdlEEESJ_iNS1_9__extrema9arg_max_fIdl10comparatorEEEEJSI_SK_iSO_EEEvDpT0__param_1];
	cvta.to.global.u64 	%rd296, %rd297;
	st.global.f64 	[%rd296], %fd351;
	st.global.u64 	[%rd296+8], %rd367;
$L__BB3_206:
	ret;

}
	// .globl	_ZN6thrust24THRUST_300001_SM_1000_NS8cuda_cub4core6detail13_kernel_agentINS1_8__reduce11ReduceAgentINS0_12zip_iteratorIN4cuda3std3__45tupleIJNS0_10device_ptrIdEENS0_17counting_iteratorIlNS0_11use_defaultESF_SF_EEEEEEEPNSB_IJdlEEESJ_iNS1_9__extrema9arg_max_fIdl10comparatorEEEEJSI_SK_iN3cub18CUB_300001_SM_100013GridEvenShareIiEENSR_9GridQueueIjEESO_EEEvDpT0_
.visible .entry _ZN6thrust24THRUST_300001_SM_1000_NS8cuda_cub4core6detail13_kernel_agentINS1_8__reduce11ReduceAgentINS0_12zip_iteratorIN4cuda3std3__45tupleIJNS0_10device_ptrIdEENS0_17counting_iteratorIlNS0_11use_defaultESF_SF_EEEEEEEPNSB_IJdlEEESJ_iNS1_9__extrema9arg_max_fIdl10comparatorEEEEJSI_SK_iN3cub18CUB_300001_SM_100013GridEvenShareIiEENSR_9GridQueueIjEESO_EEEvDpT0_(
	.param .align 8 .b8 _ZN6thrust24THRUST_300001_SM_1000_NS8cuda_cub4core6detail13_kernel_agentINS1_8__reduce11ReduceAgentINS0_12zip_iteratorIN4cuda3std3__45tupleIJNS0_10device_ptrIdEENS0_17counting_iteratorIlNS0_11use_defaultESF_SF_EEEEEEEPNSB_IJdlEEESJ_iNS1_9__extrema9arg_max_fIdl10comparatorEEEEJSI_SK_iN3cub18CUB_300001_SM_100013GridEvenShareIiEENSR_9GridQueueIjEESO_EEEvDpT0__param_0[16],
	.param .u64 .ptr .align 1 _ZN6thrust24THRUST_300001_SM_1000_NS8cuda_cub4core6detail13_kernel_agentINS1_8__reduce11ReduceAgentINS0_12zip_iteratorIN4cuda3std3__45tupleIJNS0_10device_ptrIdEENS0_17counting_iteratorIlNS0_11use_defaultESF_SF_EEEEEEEPNSB_IJdlEEESJ_iNS1_9__extrema9arg_max_fIdl10comparatorEEEEJSI_SK_iN3cub18CUB_300001_SM_100013GridEvenShareIiEENSR_9GridQueueIjEESO_EEEvDpT0__param_1,
	.param .u32 _ZN6thrust24THRUST_300001_SM_1000_NS8cuda_cub4core6detail13_kernel_agentINS1_8__reduce11ReduceAgentINS0_12zip_iteratorIN4cuda3std3__45tupleIJNS0_10device_ptrIdEENS0_17counting_iteratorIlNS0_11use_defaultESF_SF_EEEEEEEPNSB_IJdlEEESJ_iNS1_9__extrema9arg_max_fIdl10comparatorEEEEJSI_SK_iN3cub18CUB_300001_SM_100013GridEvenShareIiEENSR_9GridQueueIjEESO_EEEvDpT0__param_2,
	.param .align 4 .b8 _ZN6thrust24THRUST_300001_SM_1000_NS8cuda_cub4core6detail13_kernel_agentINS1_8__reduce11ReduceAgentINS0_12zip_iteratorIN4cuda3std3__45tupleIJNS0_10device_ptrIdEENS0_17counting_iteratorIlNS0_11use_defaultESF_SF_EEEEEEEPNSB_IJdlEEESJ_iNS1_9__extrema9arg_max_fIdl10comparatorEEEEJSI_SK_iN3cub18CUB_300001_SM_100013GridEvenShareIiEENSR_9GridQueueIjEESO_EEEvDpT0__param_3[40],
	.param .align 8 .b8 _ZN6thrust24THRUST_300001_SM_1000_NS8cuda_cub4core6detail13_kernel_agentINS1_8__reduce11ReduceAgentINS0_12zip_iteratorIN4cuda3std3__45tupleIJNS0_10device_ptrIdEENS0_17counting_iteratorIlNS0_11use_defaultESF_SF_EEEEEEEPNSB_IJdlEEESJ_iNS1_9__extrema9arg_max_fIdl10comparatorEEEEJSI_SK_iN3cub18CUB_300001_SM_100013GridEvenShareIiEENSR_9GridQueueIjEESO_EEEvDpT0__param_4[8],
	.param .align 1 .b8 _ZN6thrust24THRUST_300001_SM_1000_NS8cuda_cub4core6detail13_kernel_agentINS1_8__reduce11ReduceAgentINS0_12zip_iteratorIN4cuda3std3__45tupleIJNS0_10device_ptrIdEENS0_17counting_iteratorIlNS0_11use_defaultESF_SF_EEEEEEEPNSB_IJdlEEESJ_iNS1_9__extrema9arg_max_fIdl10comparatorEEEEJSI_SK_iN3cub18CUB_300001_SM_100013GridEvenShareIiEENSR_9GridQueueIjEESO_EEEvDpT0__param_5[1]
)
.maxntid 256
{
	.reg .pred 	%p<215>;
	.reg .b32 	%r<437>;
	.reg .b64 	%rd<318>;
	.reg .b64 	%fd<352>;

	ld.param.u64 	%rd3, [_ZN6thrust24THRUST_300001_SM_1000_NS8cuda_cub4core6detail13_kernel_agentINS1_8__reduce11ReduceAgentINS0_12zip_iteratorIN4cuda3std3__45tupleIJNS0_10device_ptrIdEENS0_17counting_iteratorIlNS0_11use_defaultESF_SF_EEEEEEEPNSB_IJdlEEESJ_iNS1_9__extrema9arg_max_fIdl10comparatorEEEEJSI_SK_iN3cub18CUB_300001_SM_100013GridEvenShareIiEENSR_9GridQueueIjEESO_EEEvDpT0__param_0+8];
	ld.param.u64 	%rd181, [_ZN6thrust24THRUST_300001_SM_1000_NS8cuda_cub4core6detail13_kernel_agentINS1_8__reduce11ReduceAgentINS0_12zip_iteratorIN4cuda3std3__45tupleIJNS0_10device_ptrIdEENS0_17counting_iteratorIlNS0_11use_defaultESF_SF_EEEEEEEPNSB_IJdlEEESJ_iNS1_9__extrema9arg_max_fIdl10comparatorEEEEJSI_SK_iN3cub18CUB_300001_SM_100013GridEvenShareIiEENSR_9GridQueueIjEESO_EEEvDpT0__param_0];
	ld.param.u64 	%rd182, [_ZN6thrust24THRUST_300001_SM_1000_NS8cuda_cub4core6detail13_kernel_agentINS1_8__reduce11ReduceAgentINS0_12zip_iteratorIN4cuda3std3__45tupleIJNS0_10device_ptrIdEENS0_17counting_iteratorIlNS0_11use_defaultESF_SF_EEEEEEEPNSB_IJdlEEESJ_iNS1_9__extrema9arg_max_fIdl10comparatorEEEEJSI_SK_iN3cub18CUB_300001_SM_100013GridEvenShareIiEENSR_9GridQueueIjEESO_EEEvDpT0__param_4];
	ld.param.u32 	%r66, [_ZN6thrust24THRUST_300001_SM_1000_NS8cuda_cub4core6detail13_kernel_agentINS1_8__reduce11ReduceAgentINS0_12zip_iteratorIN4cuda3std3__45tupleIJNS0_10device_ptrIdEENS0_17counting_iteratorIlNS0_11use_defaultESF_SF_EEEEEEEPNSB_IJdlEEESJ_iNS1_9__extrema9arg_max_fIdl10comparatorEEEEJSI_SK_iN3cub18CUB_300001_SM_100013GridEvenShareIiEENSR_9GridQueueIjEESO_EEEvDpT0__param_2];
	cvta.to.global.u64 	%rd1, %rd182;
	cvta.to.global.u64 	%rd2, %rd181;
	mov.u32 	%r1, %ctaid.x;
	mul.lo.s32 	%r2, %r1, 1280;
	mov.u32 	%r67, %nctaid.x;
	mul.lo.s32 	%r3, %r67, 1280;
	add.s32 	%r68, %r2, 1280;
	setp.le.s32 	%p1, %r68, %r66;
	@%p1 bra 	$L__BB4_121;
	sub.s32 	%r4, %r66, %r2;
	mov.u32 	%r5, %tid.x;
	setp.ge.s32 	%p98, %r5, %r4;
	mov.f64 	%fd298, 0d0000000000000000;
	mov.b64 	%rd264, 0;
	mov.u32 	%r420, %r5;
	@%p98 bra 	$L__BB4_3;
	add.s32 	%r190, %r2, %r5;
	cvt.s64.s32 	%rd219, %r190;
	mul.wide.s32 	%rd220, %r190, 8;
	add.s64 	%rd221, %rd2, %rd220;
	add.s64 	%rd264, %rd3, %rd219;
	ld.global.f64 	%fd298, [%rd221];
	add.s32 	%r420, %r5, 256;
$L__BB4_3:
	setp.ge.s32 	%p99, %r420, %r4;
	@%p99 bra 	$L__BB4_25;
	not.b32 	%r191, %r420;
	add.s32 	%r192, %r66, %r191;
	sub.s32 	%r8, %r192, %r2;
	and.b32  	%r193, %r8, 768;
	setp.eq.s32 	%p100, %r193, 768;
	@%p100 bra 	$L__BB4_10;
	add.s32 	%r418, %r420, %r2;
	shr.u32 	%r194, %r8, 8;
	add.s32 	%r195, %r194, 1;
	and.b32  	%r196, %r195, 3;
	neg.s32 	%r417, %r196;
$L__BB4_6:
	.pragma "nounroll";
	mov.u64 	%rd6, %rd264;
	mov.f64 	%fd3, %fd298;
	cvt.s64.s32 	%rd223, %r418;
	add.s64 	%rd7, %rd3, %rd223;
	mul.wide.s32 	%rd224, %r418, 8;
	add.s64 	%rd225, %rd2, %rd224;
	ld.global.f64 	%fd4, [%rd225];
	abs.f64 	%fd5, %fd3;
	abs.f64 	%fd6, %fd4;
	setp.lt.f64 	%p101, %fd5, %fd6;
	mov.u64 	%rd264, %rd7;
	mov.f64 	%fd298, %fd4;
	@%p101 bra 	$L__BB4_9;
	setp.lt.f64 	%p102, %fd6, %fd5;
	mov.u64 	%rd264, %rd6;
	mov.f64 	%fd298, %fd3;
	@%p102 bra 	$L__BB4_9;
	setp.lt.s64 	%p103, %rd6, %rd7;
	min.s64 	%rd264, %rd6, %rd7;
	selp.f64 	%fd298, %fd3, %fd4, %p103;
$L__BB4_9:
	add.s32 	%r420, %r420, 256;
	add.s32 	%r418, %r418, 256;
	add.s32 	%r417, %r417, 1;
	setp.ne.s32 	%p104, %r417, 0;
	@%p104 bra 	$L__BB4_6;
$L__BB4_10:
	setp.lt.u32 	%p105, %r8, 768;
	@%p105 bra 	$L__BB4_25;
	add.s32 	%r421, %r420, %r2;
	add.s32 	%r424, %r421, 256;
	add.s32 	%r423, %r421, 512;
	add.s32 	%r422, %r421, 768;
	add.s64 	%rd12, %rd2, 4096;
$L__BB4_12:
	cvt.s64.s32 	%rd226, %r424;
	add.s64 	%rd14, %rd3, %rd226;
	cvt.s64.s32 	%rd227, %r423;
	add.s64 	%rd15, %rd3, %rd227;
	cvt.s64.s32 	%rd228, %r422;
	add.s64 	%rd16, %rd3, %rd228;
	cvt.s64.s32 	%rd229, %r421;
	mul.wide.s32 	%rd230, %r421, 8;
	add.s64 	%rd17, %rd12, %rd230;
	add.s64 	%rd18, %rd3, %rd229;
	ld.global.f64 	%fd12, [%rd17+-4096];
	abs.f64 	%fd13, %fd298;
	abs.f64 	%fd14, %fd12;
	setp.lt.f64 	%p106, %fd13, %fd14;
	mov.u64 	%rd261, %rd18;
	mov.f64 	%fd295, %fd12;
	@%p106 bra 	$L__BB4_15;
	setp.lt.f64 	%p107, %fd14, %fd13;
	mov.u64 	%rd261, %rd264;
	mov.f64 	%fd295, %fd298;
	@%p107 bra 	$L__BB4_15;
	setp.lt.s64 	%p108, %rd264, %rd18;
	min.s64 	%rd261, %rd264, %rd18;
	selp.f64 	%fd295, %fd298, %fd12, %p108;
$L__BB4_15:
	ld.global.f64 	%fd17, [%rd17+-2048];
	abs.f64 	%fd18, %fd295;
	abs.f64 	%fd19, %fd17;
	setp.lt.f64 	%p109, %fd18, %fd19;
	mov.u64 	%rd262, %rd14;
	mov.f64 	%fd296, %fd17;
	@%p109 bra 	$L__BB4_18;
	setp.lt.f64 	%p110, %fd19, %fd18;
	mov.u64 	%rd262, %rd261;
	mov.f64 	%fd296, %fd295;
	@%p110 bra 	$L__BB4_18;
	setp.lt.s64 	%p111, %rd261, %rd14;
	min.s64 	%rd262, %rd261, %rd14;
	selp.f64 	%fd296, %fd295, %fd17, %p111;
$L__BB4_18:
	ld.global.f64 	%fd22, [%rd17];
	abs.f64 	%fd23, %fd296;
	abs.f64 	%fd24, %fd22;
	setp.lt.f64 	%p112, %fd23, %fd24;
	mov.u64 	%rd263, %rd15;
	mov.f64 	%fd297, %fd22;
	@%p112 bra 	$L__BB4_21;
	setp.lt.f64 	%p113, %fd24, %fd23;
	mov.u64 	%rd263, %rd262;
	mov.f64 	%fd297, %fd296;
	@%p113 bra 	$L__BB4_21;
	setp.lt.s64 	%p114, %rd262, %rd15;
	min.s64 	%rd263, %rd262, %rd15;
	selp.f64 	%fd297, %fd296, %fd22, %p114;
$L__BB4_21:
	ld.global.f64 	%fd27, [%rd17+2048];
	abs.f64 	%fd28, %fd297;
	abs.f64 	%fd29, %fd27;
	setp.lt.f64 	%p115, %fd28, %fd29;
	mov.u64 	%rd264, %rd16;
	mov.f64 	%fd298, %fd27;
	@%p115 bra 	$L__BB4_24;
	setp.lt.f64 	%p116, %fd29, %fd28;
	mov.u64 	%rd264, %rd263;
	mov.f64 	%fd298, %fd297;
	@%p116 bra 	$L__BB4_24;
	setp.lt.s64 	%p117, %rd263, %rd16;
	min.s64 	%rd264, %rd263, %rd16;
	selp.f64 	%fd298, %fd297, %fd27, %p117;
$L__BB4_24:
	add.s32 	%r420, %r420, 1024;
	add.s32 	%r424, %r424, 1024;
	add.s32 	%r423, %r423, 1024;
	add.s32 	%r422, %r422, 1024;
	add.s32 	%r421, %r421, 1024;
	setp.lt.s32 	%p118, %r420, %r4;
	@%p118 bra 	$L__BB4_12;
$L__BB4_25:
	setp.lt.s32 	%p119, %r4, 256;
	@%p119 bra 	$L__BB4_70;
	// begin inline asm
	mov.u32 %r310, %laneid;
	// end inline asm
	mov.b64 	%rd241, %fd298;
	mov.b64 	{%r312, %r317}, %rd241;
	mov.b32 	%r328, 1;
	mov.b32 	%r329, 31;
	mov.b32 	%r330, -1;
	// begin inline asm
	shfl.sync.down.b32 %r311, %r312, %r328, %r329, %r330;
	// end inline asm
	// begin inline asm
	shfl.sync.down.b32 %r316, %r317, %r328, %r329, %r330;
	// end inline asm
	mov.b64 	%rd242, {%r311, %r316};
	mov.b64 	%fd33, %rd242;
	mov.b64 	{%r322, %r327}, %rd264;
	// begin inline asm
	shfl.sync.down.b32 %r321, %r322, %r328, %r329, %r330;
	// end inline asm
	// begin inline asm
	shfl.sync.down.b32 %r326, %r327, %r328, %r329, %r330;
	// end inline asm
	mov.b64 	%rd28, {%r321, %r326};
	setp.gt.s32 	%p171, %r310, 30;
	mov.u64 	%rd266, %rd264;
	mov.f64 	%fd300, %fd298;
	@%p171 bra 	$L__BB4_30;
	abs.f64 	%fd34, %fd298;
	abs.f64 	%fd35, %fd33;
	setp.lt.f64 	%p172, %fd34, %fd35;
	mov.u64 	%rd266, %rd28;
	mov.f64 	%fd300, %fd33;
	@%p172 bra 	$L__BB4_30;
	setp.lt.f64 	%p173, %fd35, %fd34;
	mov.u64 	%rd266, %rd264;
	mov.f64 	%fd300, %fd298;
	@%p173 bra 	$L__BB4_30;
	setp.lt.s64 	%p174, %rd264, %rd28;
	min.s64 	%rd266, %rd264, %rd28;
	selp.f64 	%fd300, %fd298, %fd33, %p174;
$L__BB4_30:
	mov.b64 	%rd243, %fd300;
	mov.b64 	{%r332, %r337}, %rd243;
	mov.b32 	%r348, 2;
	mov.b32 	%r349, 31;
	mov.b32 	%r350, -1;
	// begin inline asm
	shfl.sync.down.b32 %r331, %r332, %r348, %r349, %r350;
	// end inline asm
	// begin inline asm
	shfl.sync.down.b32 %r336, %r337, %r348, %r349, %r350;
	// end inline asm
	mov.b64 	%rd244, {%r331, %r336};
	mov.b64 	%fd38, %rd244;
	mov.b64 	{%r342, %r347}, %rd266;
	// begin inline asm
	shfl.sync.down.b32 %r341, %r342, %r348, %r349, %r350;
	// end inline asm
	// begin inline asm
	shfl.sync.down.b32 %r346, %r347, %r348, %r349, %r350;
	// end inline asm
	mov.b64 	%rd31, {%r341, %r346};
	setp.gt.s32 	%p175, %r310, 29;
	mov.u64 	%rd267, %rd266;
	mov.f64 	%fd301, %fd300;
	@%p175 bra 	$L__BB4_34;
	abs.f64 	%fd39, %fd300;
	abs.f64 	%fd40, %fd38;
	setp.lt.f64 	%p176, %fd39, %fd40;
	mov.u64 	%rd267, %rd31;
	mov.f64 	%fd301, %fd38;
	@%p176 bra 	$L__BB4_34;
	setp.lt.f64 	%p177, %fd40, %fd39;
	mov.u64 	%rd267, %rd266;
	mov.f64 	%fd301, %fd300;
	@%p177 bra 	$L__BB4_34;
	setp.lt.s64 	%p178, %rd266, %rd31;
	min.s64 	%rd267, %rd266, %rd31;
	selp.f64 	%fd301, %fd300, %fd38, %p178;
$L__BB4_34:
	mov.b64 	%rd245, %fd301;
	mov.b64 	{%r352, %r357}, %rd245;
	mov.b32 	%r368, 4;
	mov.b32 	%r369, 31;
	mov.b32 	%r370, -1;
	// begin inline asm
	shfl.sync.down.b32 %r351, %r352, %r368, %r369, %r370;
	// end inline asm
	// begin inline asm
	shfl.sync.down.b32 %r356, %r357, %r368, %r369, %r370;
	// end inline asm
	mov.b64 	%rd246, {%r351, %r356};
	mov.b64 	%fd43, %rd246;
	mov.b64 	{%r362, %r367}, %rd267;
	// begin inline asm
	shfl.sync.down.b32 %r361, %r362, %r368, %r369, %r370;
	// end inline asm
	// begin inline asm
	shfl.sync.down.b32 %r366, %r367, %r368, %r369, %r370;
	// end inline asm
	mov.b64 	%rd34, {%r361, %r366};
	setp.gt.s32 	%p179, %r310, 27;
	mov.u64 	%rd268, %rd267;
	mov.f64 	%fd302, %fd301;
	@%p179 bra 	$L__BB4_38;
	abs.f64 	%fd44, %fd301;
	abs.f64 	%fd45, %fd43;
	setp.lt.f64 	%p180, %fd44, %fd45;
	mov.u64 	%rd268, %rd34;
	mov.f64 	%fd302, %fd43;
	@%p180 bra 	$L__BB4_38;
	setp.lt.f64 	%p181, %fd45, %fd44;
	mov.u64 	%rd268, %rd267;
	mov.f64 	%fd302, %fd301;
	@%p181 bra 	$L__BB4_38;
	setp.lt.s64 	%p182, %rd267, %rd34;
	min.s64 	%rd268, %rd267, %rd34;
	selp.f64 	%fd302, %fd301, %fd43, %p182;
$L__BB4_38:
	mov.b64 	%rd247, %fd302;
	mov.b64 	{%r372, %r377}, %rd247;
	mov.b32 	%r388, 8;
	mov.b32 	%r389, 31;
	mov.b32 	%r390, -1;
	// begin inline asm
	shfl.sync.down.b32 %r371, %r372, %r388, %r389, %r390;
	// end inline asm
	// begin inline asm
	shfl.sync.down.b32 %r376, %r377, %r388, %r389, %r390;
	// end inline asm
	mov.b64 	%rd248, {%r371, %r376};
	mov.b64 	%fd48, %rd248;
	mov.b64 	{%r382, %r387}, %rd268;
	// begin inline asm
	shfl.sync.down.b32 %r381, %r382, %r388, %r389, %r390;
	// end inline asm
	// begin inline asm
	shfl.sync.down.b32 %r386, %r387, %r388, %r389, %r390;
	// end inline asm
	mov.b64 	%rd37, {%r381, %r386};
	setp.gt.s32 	%p183, %r310, 23;
	mov.u64 	%rd269, %rd268;
	mov.f64 	%fd303, %fd302;
	@%p183 bra 	$L__BB4_42;
	abs.f64 	%fd49, %fd302;
	abs.f64 	%fd50, %fd48;
	setp.lt.f64 	%p184, %fd49, %fd50;
	mov.u64 	%rd269, %rd37;
	mov.f64 	%fd303, %fd48;
	@%p184 bra 	$L__BB4_42;
	setp.lt.f64 	%p185, %fd50, %fd49;
	mov.u64 	%rd269, %rd268;
	mov.f64 	%fd303, %fd302;
	@%p185 bra 	$L__BB4_42;
	setp.lt.s64 	%p186, %rd268, %rd37;
	min.s64 	%rd269, %rd268, %rd37;
	selp.f64 	%fd303, %fd302, %fd48, %p186;
$L__BB4_42:
	mov.b64 	%rd249, %fd303;
	mov.b64 	{%r392, %r397}, %rd249;
	mov.b32 	%r408, 16;
	mov.b32 	%r409, 31;
	mov.b32 	%r410, -1;
	// begin inline asm
	shfl.sync.down.b32 %r391, %r392, %r408, %r409, %r410;
	// end inline asm
	// begin inline asm
	shfl.sync.down.b32 %r396, %r397, %r408, %r409, %r410;
	// end inline asm
	mov.b64 	%rd250, {%r391, %r396};
	mov.b64 	%fd53, %rd250;
	mov.b64 	{%r402, %r407}, %rd269;
	// begin inline asm
	shfl.sync.down.b32 %r401, %r402, %r408, %r409, %r410;
	// end inline asm
	// begin inline asm
	shfl.sync.down.b32 %r406, %r407, %r408, %r409, %r410;
	// end inline asm
	mov.b64 	%rd40, {%r401, %r406};
	setp.gt.s32 	%p187, %r310, 15;
	mov.u64 	%rd317, %rd269;
	mov.f64 	%fd351, %fd303;
	@%p187 bra 	$L__BB4_46;
	abs.f64 	%fd54, %fd303;
	abs.f64 	%fd55, %fd53;
	setp.lt.f64 	%p188, %fd54, %fd55;
	mov.u64 	%rd317, %rd40;
	mov.f64 	%fd351, %fd53;
	@%p188 bra 	$L__BB4_46;
	setp.lt.f64 	%p189, %fd55, %fd54;
	mov.u64 	%rd317, %rd269;
	mov.f64 	%fd351, %fd303;
	@%p189 bra 	$L__BB4_46;
	setp.lt.s64 	%p190, %rd269, %rd40;
	min.s64 	%rd317, %rd269, %rd40;
	selp.f64 	%fd351, %fd303, %fd53, %p190;
$L__BB4_46:
	setp.ne.s32 	%p191, %r310, 0;
	@%p191 bra 	$L__BB4_48;
	shr.u32 	%r411, %r5, 1;
	and.b32  	%r412, %r411, 496;
	mov.u32 	%r413, _ZN6thrust24THRUST_300001_SM_1000_NS8cuda_cub4core6detail5shmemE;
	add.s32 	%r414, %r413, %r412;
	st.shared.f64 	[%r414+8], %fd351;
	st.shared.u64 	[%r414+16], %rd317;
$L__BB4_48:
	bar.sync 	0;
	setp.ne.s32 	%p192, %r5, 0;
	@%p192 bra 	$L__BB4_208;
	ld.shared.f64 	%fd58, [_ZN6thrust24THRUST_300001_SM_1000_NS8cuda_cub4core6detail5shmemE+24];
	ld.shared.u64 	%rd43, [_ZN6thrust24THRUST_300001_SM_1000_NS8cuda_cub4core6detail5shmemE+32];
	abs.f64 	%fd59, %fd351;
	abs.f64 	%fd60, %fd58;
	setp.lt.f64 	%p193, %fd59, %fd60;
	mov.u64 	%rd271, %rd43;
	mov.f64 	%fd305, %fd58;
	@%p193 bra 	$L__BB4_52;
	setp.lt.f64 	%p194, %fd60, %fd59;
	mov.u64 	%rd271, %rd317;
	mov.f64 	%fd305, %fd351;
	@%p194 bra 	$L__BB4_52;
	setp.lt.s64 	%p195, %rd317, %rd43;
	min.s64 	%rd271, %rd317, %rd43;
	selp.f64 	%fd305, %fd351, %fd58, %p195;
$L__BB4_52:
	ld.shared.f64 	%fd63, [_ZN6thrust24THRUST_300001_SM_1000_NS8cuda_cub4core6detail5shmemE+40];
	ld.shared.u64 	%rd46, [_ZN6thrust24THRUST_300001_SM_1000_NS8cuda_cub4core6detail5shmemE+48];
	abs.f64 	%fd64, %fd305;
	abs.f64 	%fd65, %fd63;
	setp.lt.f64 	%p196, %fd64, %fd65;
	mov.u64 	%rd272, %rd46;
	mov.f64 	%fd306, %fd63;
	@%p196 bra 	$L__BB4_55;
	setp.lt.f64 	%p197, %fd65, %fd64;
	mov.u64 	%rd272, %rd271;
	mov.f64 	%fd306, %fd305;
	@%p197 bra 	$L__BB4_55;
	setp.lt.s64 	%p198, %rd271, %rd46;
	min.s64 	%rd272, %rd271, %rd46;
	selp.f64 	%fd306, %fd305, %fd63, %p198;
$L__BB4_55:
	ld.shared.f64 	%fd68, [_ZN6thrust24THRUST_300001_SM_1000_NS8cuda_cub4core6detail5shmemE+56];
	ld.shared.u64 	%rd49, [_ZN6thrust24THRUST_300001_SM_1000_NS8cuda_cub4core6detail5shmemE+64];
	abs.f64 	%fd69, %fd306;
	abs.f64 	%fd70, %fd68;
	setp.lt.f64 	%p199, %fd69, %fd70;
	mov.u64 	%rd273, %rd49;
	mov.f64 	%fd307, %fd68;
	@%p199 bra 	$L__BB4_58;
	setp.lt.f64 	%p200, %fd70, %fd69;
	mov.u64 	%rd273, %rd272;
	mov.f64 	%fd307, %fd306;
	@%p200 bra 	$L__BB4_58;
	setp.lt.s64 	%p201, %rd272, %rd49;
	min.s64 	%rd273, %rd272, %rd49;
	selp.f64 	%fd307, %fd306, %fd68, %p201;
$L__BB4_58:
	ld.shared.f64 	%fd73, [_ZN6thrust24THRUST_300001_SM_1000_NS8cuda_cub4core6detail5shmemE+72];
	ld.shared.u64 	%rd52, [_ZN6thrust24THRUST_300001_SM_1000_NS8cuda_cub4core6detail5shmemE+80];
	abs.f64 	%fd74, %fd307;
	abs.f64 	%fd75, %fd73;
	setp.lt.f64 	%p202, %fd74, %fd75;
	mov.u64 	%rd274, %rd52;
	mov.f64 	%fd308, %fd73;
	@%p202 bra 	$L__BB4_61;
	setp.lt.f64 	%p203, %fd75, %fd74;
	mov.u64 	%rd274, %rd273;
	mov.f64 	%fd308, %fd307;
	@%p203 bra 	$L__BB4_61;
	setp.lt.s64 	%p204, %rd273, %rd52;
	min.s64 	%rd274, %rd273, %rd52;
	selp.f64 	%fd308, %fd307, %fd73, %p204;
$L__BB4_61:
	ld.shared.f64 	%fd78, [_ZN6thrust24THRUST_300001_SM_1000_NS8cuda_cub4core6detail5shmemE+88];
	ld.shared.u64 	%rd55, [_ZN6thrust24THRUST_300001_SM_1000_NS8cuda_cub4core6detail5shmemE+96];
	abs.f64 	%fd79, %fd308;
	abs.f64 	%fd80, %fd78;
	setp.lt.f64 	%p205, %fd79, %fd80;
	mov.u64 	%rd275, %rd55;
	mov.f64 	%fd309, %fd78;
	@%p205 bra 	$L__BB4_64;
	setp.lt.f64 	%p206, %fd80, %fd79;
	mov.u64 	%rd275, %rd274;
	mov.f64 	%fd309, %fd308;
	@%p206 bra 	$L__BB4_64;
	setp.lt.s64 	%p207, %rd274, %rd55;
	min.s64 	%rd275, %rd274, %rd55;
	selp.f64 	%fd309, %fd308, %fd78, %p207;
$L__BB4_64:
	ld.shared.f64 	%fd83, [_ZN6thrust24THRUST_300001_SM_1000_NS8cuda_cub4core6detail5shmemE+104];
	ld.shared.u64 	%rd58, [_ZN6thrust24THRUST_300001_SM_1000_NS8cuda_cub4core6detail5shmemE+112];
	abs.f64 	%fd84, %fd309;
	abs.f64 	%fd85, %fd83;
	setp.lt.f64 	%p208, %fd84, %fd85;
	mov.u64 	%rd276, %rd58;
	mov.f64 	%fd310, %fd83;
	@%p208 bra 	$L__BB4_67;
	setp.lt.f64 	%p209, %fd85, %fd84;
	mov.u64 	%rd276, %rd275;
	mov.f64 	%fd310, %fd309;
	@%p209 bra 	$L__BB4_67;
	setp.lt.s64 	%p210, %rd275, %rd58;
	min.s64 	%rd276, %rd275, %rd58;
	selp.f64 	%fd310, %fd309, %fd83, %p210;
$L__BB4_67:
	ld.shared.f64 	%fd88, [_ZN6thrust24THRUST_300001_SM_1000_NS8cuda_cub4core6detail5shmemE+120];
	ld.shared.u64 	%rd61, [_ZN6thrust24THRUST_300001_SM_1000_NS8cuda_cub4core6detail5shmemE+128];
	abs.f64 	%fd89, %fd310;
	abs.f64 	%fd90, %fd88;
	setp.lt.f64 	%p211, %fd89, %fd90;
	mov.u64 	%rd317, %rd61;
	mov.f64 	%fd351, %fd88;
	@%p211 bra 	$L__BB4_208;
	setp.lt.f64 	%p212, %fd90, %fd89;
	mov.u64 	%rd317, %rd276;
	mov.f64 	%fd351, %fd310;
	@%p212 bra 	$L__BB4_208;
	setp.lt.s64 	%p213, %rd276, %rd61;
	min.s64 	%rd317, %rd276, %rd61;
	selp.f64 	%fd351, %fd310, %fd88, %p213;
	bra.uni 	$L__BB4_208;
$L__BB4_70:
	// begin inline asm
	mov.u32 %r197, %laneid;
	// end inline asm
	and.b32  	%r218, %r5, 992;
	add.s32 	%r219, %r218, 32;
	setp.gt.s32 	%p120, %r219, %r4;
	not.b32 	%r220, %r218;
	add.s32 	%r221, %r4, %r220;
	selp.b32 	%r216, %r221, 31, %p120;
	mov.b64 	%rd231, %fd298;
	mov.b64 	{%r199, %r204}, %rd231;
	mov.b32 	%r215, 1;
	mov.b32 	%r217, -1;
	// begin inline asm
	shfl.sync.down.b32 %r198, %r199, %r215, %r216, %r217;
	// end inline asm
	// begin inline asm
	shfl.sync.down.b32 %r203, %r204, %r215, %r216, %r217;
	// end inline asm
	mov.b64 	%rd232, {%r198, %r203};
	mov.b64 	%fd92, %rd232;
	mov.b64 	{%r209, %r214}, %rd264;
	// begin inline asm
	shfl.sync.down.b32 %r208, %r209, %r215, %r216, %r217;
	// end inline asm
	// begin inline asm
	shfl.sync.down.b32 %r213, %r214, %r215, %r216, %r217;
	// end inline asm
	mov.b64 	%rd63, {%r208, %r213};
	setp.ge.s32 	%p121, %r197, %r216;
	mov.u64 	%rd277, %rd264;
	mov.f64 	%fd311, %fd298;
	@%p121 bra 	$L__BB4_74;
	abs.f64 	%fd93, %fd298;
	abs.f64 	%fd94, %fd92;
	setp.lt.f64 	%p122, %fd93, %fd94;
	mov.u64 	%rd277, %rd63;
	mov.f64 	%fd311, %fd92;
	@%p122 bra 	$L__BB4_74;
	setp.lt.f64 	%p123, %fd94, %fd93;
	mov.u64 	%rd277, %rd264;
	mov.f64 	%fd311, %fd298;
	@%p123 bra 	$L__BB4_74;
	setp.lt.s64 	%p124, %rd264, %rd63;
	min.s64 	%rd277, %rd264, %rd63;
	selp.f64 	%fd311, %fd298, %fd92, %p124;
$L__BB4_74:
	mov.b64 	%rd233, %fd311;
	mov.b64 	{%r223, %r228}, %rd233;
	mov.b32 	%r239, 2;
	mov.b32 	%r241, -1;
	// begin inline asm
	shfl.sync.down.b32 %r222, %r223, %r239, %r216, %r241;
	// end inline asm
	// begin inline asm
	shfl.sync.down.b32 %r227, %r228, %r239, %r216, %r241;
	// end inline asm
	mov.b64 	%rd234, {%r222, %r227};
	mov.b64 	%fd97, %rd234;
	mov.b64 	{%r233, %r238}, %rd277;
	// begin inline asm
	shfl.sync.down.b32 %r232, %r233, %r239, %r216, %r241;
	// end inline asm
	// begin inline asm
	shfl.sync.down.b32 %r237, %r238, %r239, %r216, %r241;
	// end inline asm
	mov.b64 	%rd66, {%r232, %r237};
	add.s32 	%r242, %r197, 2;
	setp.gt.s32 	%p125, %r242, %r216;
	mov.u64 	%rd278, %rd277;
	mov.f64 	%fd312, %fd311;
	@%p125 bra 	$L__BB4_78;
	abs.f64 	%fd98, %fd311;
	abs.f64 	%fd99, %fd97;
	setp.lt.f64 	%p126, %fd98, %fd99;
	mov.u64 	%rd278, %rd66;
	mov.f64 	%fd312, %fd97;
	@%p126 bra 	$L__BB4_78;
	setp.lt.f64 	%p127, %fd99, %fd98;
	mov.u64 	%rd278, %rd277;
	mov.f64 	%fd312, %fd311;
	@%p127 bra 	$L__BB4_78;
	setp.lt.s64 	%p128, %rd277, %rd66;
	min.s64 	%rd278, %rd277, %rd66;
	selp.f64 	%fd312, %fd311, %fd97, %p128;
$L__BB4_78:
	mov.b64 	%rd235, %fd312;
	mov.b64 	{%r244, %r249}, %rd235;
	mov.b32 	%r260, 4;
	mov.b32 	%r262, -1;
	// begin inline asm
	shfl.sync.down.b32 %r243, %r244, %r260, %r216, %r262;
	// end inline asm
	// begin inline asm
	shfl.sync.down.b32 %r248, %r249, %r260, %r216, %r262;
	// end inline asm
	mov.b64 	%rd236, {%r243, %r248};
	mov.b64 	%fd102, %rd236;
	mov.b64 	{%r254, %r259}, %rd278;
	// begin inline asm
	shfl.sync.down.b32 %r253, %r254, %r260, %r216, %r262;
	// end inline asm
	// begin inline asm
	shfl.sync.down.b32 %r258, %r259, %r260, %r216, %r262;
	// end inline asm
	mov.b64 	%rd69, {%r253, %r258};
	add.s32 	%r263, %r197, 4;
	setp.gt.s32 	%p129, %r263, %r216;
	mov.u64 	%rd279, %rd278;
	mov.f64 	%fd313, %fd312;
	@%p129 bra 	$L__BB4_82;
	abs.f64 	%fd103, %fd312;
	abs.f64 	%fd104, %fd102;
	setp.lt.f64 	%p130, %fd103, %fd104;
	mov.u64 	%rd279, %rd69;
	mov.f64 	%fd313, %fd102;
	@%p130 bra 	$L__BB4_82;
	setp.lt.f64 	%p131, %fd104, %fd103;
	mov.u64 	%rd279, %rd278;
	mov.f64 	%fd313, %fd312;
	@%p131 bra 	$L__BB4_82;
	setp.lt.s64 	%p132, %rd278, %rd69;
	min.s64 	%rd279, %rd278, %rd69;
	selp.f64 	%fd313, %fd312, %fd102, %p132;
$L__BB4_82:
	mov.b64 	%rd237, %fd313;
	mov.b64 	{%r265, %r270}, %rd237;
	mov.b32 	%r281, 8;
	mov.b32 	%r283, -1;
	// begin inline asm
	shfl.sync.down.b32 %r264, %r265, %r281, %r216, %r283;
	// end inline asm
	// begin inline asm
	shfl.sync.down.b32 %r269, %r270, %r281, %r216, %r283;
	// end inline asm
	mov.b64 	%rd238, {%r264, %r269};
	mov.b64 	%fd107, %rd238;
	mov.b64 	{%r275, %r280}, %rd279;
	// begin inline asm
	shfl.sync.down.b32 %r274, %r275, %r281, %r216, %r283;
	// end inline asm
	// begin inline asm
	shfl.sync.down.b32 %r279, %r280, %r281, %r216, %r283;
	// end inline asm
	mov.b64 	%rd72, {%r274, %r279};
	add.s32 	%r284, %r197, 8;
	setp.gt.s32 	%p133, %r284, %r216;
	mov.u64 	%rd280, %rd279;
	mov.f64 	%fd314, %fd313;
	@%p133 bra 	$L__BB4_86;
	abs.f64 	%fd108, %fd313;
	abs.f64 	%fd109, %fd107;
	setp.lt.f64 	%p134, %fd108, %fd109;
	mov.u64 	%rd280, %rd72;
	mov.f64 	%fd314, %fd107;
	@%p134 bra 	$L__BB4_86;
	setp.lt.f64 	%p135, %fd109, %fd108;
	mov.u64 	%rd280, %rd279;
	mov.f64 	%fd314, %fd313;
	@%p135 bra 	$L__BB4_86;
	setp.lt.s64 	%p136, %rd279, %rd72;
	min.s64 	%rd280, %rd279, %rd72;
	selp.f64 	%fd314, %fd313, %fd107, %p136;
$L__BB4_86:
	mov.b64 	%rd239, %fd314;
	mov.b64 	{%r286, %r291}, %rd239;
	mov.b32 	%r302, 16;
	mov.b32 	%r304, -1;
	// begin inline asm
	shfl.sync.down.b32 %r285, %r286, %r302, %r216, %r304;
	// end inline asm
	// begin inline asm
	shfl.sync.down.b32 %r290, %r291, %r302, %r216, %r304;
	// end inline asm
	mov.b64 	%rd240, {%r285, %r290};
	mov.b64 	%fd112, %rd240;
	mov.b64 	{%r296, %r301}, %rd280;
	// begin inline asm
	shfl.sync.down.b32 %r295, %r296, %r302, %r216, %r304;
	// end inline asm
	// begin inline asm
	shfl.sync.down.b32 %r300, %r301, %r302, %r216, %r304;
	// end inline asm
	mov.b64 	%rd75, {%r295, %r300};
	add.s32 	%r305, %r197, 16;
	setp.gt.s32 	%p137, %r305, %r216;
	mov.u64 	%rd317, %rd280;
	mov.f64 	%fd351, %fd314;
	@%p137 bra 	$L__BB4_90;
	abs.f64 	%fd113, %fd314;
	abs.f64 	%fd114, %fd112;
	setp.lt.f64 	%p138, %fd113, %fd114;
	mov.u64 	%rd317, %rd75;
	mov.f64 	%fd351, %fd112;
	@%p138 bra 	$L__BB4_90;
	setp.lt.f64 	%p139, %fd114, %fd113;
	mov.u64 	%rd317, %rd280;
	mov.f64 	%fd351, %fd314;
	@%p139 bra 	$L__BB4_90;
	setp.lt.s64 	%p140, %rd280, %rd75;
	min.s64 	%rd317, %rd280, %rd75;
	selp.f64 	%fd351, %fd314, %fd112, %p140;
$L__BB4_90:
	setp.ne.s32 	%p141, %r197, 0;
	@%p141 bra 	$L__BB4_92;
	shr.u32 	%r306, %r5, 1;
	and.b32  	%r307, %r306, 496;
	mov.u32 	%r308, _ZN6thrust24THRUST_300001_SM_1000_NS8cuda_cub4core6detail5shmemE;
	add.s32 	%r309, %r308, %r307;
	st.shared.f64 	[%r309+8], %fd351;
	st.shared.u64 	[%r309+16], %rd317;
$L__BB4_92:
	bar.sync 	0;
	setp.ne.s32 	%p142, %r5, 0;
	@%p142 bra 	$L__BB4_208;
	setp.lt.s32 	%p143, %r4, 33;
	mov.f64 	%fd316, %fd351;
	mov.u64 	%rd282, %rd317;
	@%p143 bra 	$L__BB4_97;
	ld.shared.f64 	%fd117, [_ZN6thrust24THRUST_300001_SM_1000_NS8cuda_cub4core6detail5shmemE+24];
	ld.shared.u64 	%rd78, [_ZN6thrust24THRUST_300001_SM_1000_NS8cuda_cub4core6detail5shmemE+32];
	abs.f64 	%fd118, %fd351;
	abs.f64 	%fd119, %fd117;
	setp.lt.f64 	%p144, %fd118, %fd119;
	mov.f64 	%fd316, %fd117;
	mov.u64 	%rd282, %rd78;
	@%p144 bra 	$L__BB4_97;
	setp.lt.f64 	%p145, %fd119, %fd118;
	mov.f64 	%fd316, %fd351;
	mov.u64 	%rd282, %rd317;
	@%p145 bra 	$L__BB4_97;
	setp.lt.s64 	%p146, %rd317, %rd78;
	min.s64 	%rd282, %rd317, %rd78;
	selp.f64 	%fd316, %fd351, %fd117, %p146;
$L__BB4_97:
	setp.lt.s32 	%p147, %r4, 65;
	mov.f64 	%fd317, %fd316;
	mov.u64 	%rd283, %rd282;
	@%p147 bra 	$L__BB4_101;
	ld.shared.f64 	%fd122, [_ZN6thrust24THRUST_300001_SM_1000_NS8cuda_cub4core6detail5shmemE+40];
	ld.shared.u64 	%rd81, [_ZN6thrust24THRUST_300001_SM_1000_NS8cuda_cub4core6detail5shmemE+48];
	abs.f64 	%fd123, %fd316;
	abs.f64 	%fd124, %fd122;
	setp.lt.f64 	%p148, %fd123, %fd124;
	mov.f64 	%fd317, %fd122;
	mov.u64 	%rd283, %rd81;
	@%p148 bra 	$L__BB4_101;
	setp.lt.f64 	%p149, %fd124, %fd123;
	mov.f64 	%fd317, %fd316;
	mov.u64 	%rd283, %rd282;
	@%p149 bra 	$L__BB4_101;
	setp.lt.s64 	%p150, %rd282, %rd81;
	selp.f64 	%fd317, %fd316, %fd122, %p150;
	min.s64 	%rd283, %rd282, %rd81;
$L__BB4_101:
	setp.lt.s32 	%p151, %r4, 97;
	mov.f64 	%fd318, %fd317;
	mov.u64 	%rd284, %rd283;
	@%p151 bra 	$L__BB4_105;
	ld.shared.f64 	%fd127, [_ZN6thrust24THRUST_300001_SM_1000_NS8cuda_cub4core6detail5shmemE+56];
	ld.shared.u64 	%rd84, [_ZN6thrust24THRUST_300001_SM_1000_NS8cuda_cub4core6detail5shmemE+64];
	abs.f64 	%fd128, %fd317;
	abs.f64 	%fd129, %fd127;
	setp.lt.f64 	%p152, %fd128, %fd129;
	mov.f64 	%fd318, %fd127;
	mov.u64 	%rd284, %rd84;
	@%p152 bra 	$L__BB4_105;
	setp.lt.f64 	%p153, %fd129, %fd128;
	mov.f64 	%fd318, %fd317;
	mov.u64 	%rd284, %rd283;
	@%p153 bra 	$L__BB4_105;
	setp.lt.s64 	%p154, %rd283, %rd84;
	selp.f64 	%fd318, %fd317, %fd127, %p154;
	min.s64 	%rd284, %rd283, %rd84;
$L__BB4_105:
	setp.lt.s32 	%p155, %r4, 129;
	mov.f64 	%fd319, %fd318;
	mov.u64 	%rd285, %rd284;
	@%p155 bra 	$L__BB4_109;
	ld.shared.f64 	%fd132, [_ZN6thrust24THRUST_300001_SM_1000_NS8cuda_cub4core6detail5shmemE+72];
	ld.shared.u64 	%rd87, [_ZN6thrust24THRUST_300001_SM_1000_NS8cuda_cub4core6detail5shmemE+80];
	abs.f64 	%fd133, %fd318;
	abs.f64 	%fd134, %fd132;
	setp.lt.f64 	%p156, %fd133, %fd134;
	mov.f64 	%fd319, %fd132;
	mov.u64 	%rd285, %rd87;
	@%p156 bra 	$L__BB4_109;
	setp.lt.f64 	%p157, %fd134, %fd133;
	mov.f64 	%fd319, %fd318;
	mov.u64 	%rd285, %rd284;
	@%p157 bra 	$L__BB4_109;
	setp.lt.s64 	%p158, %rd284, %rd87;
	selp.f64 	%fd319, %fd318, %fd132, %p158;
	min.s64 	%rd285, %rd284, %rd87;
$L__BB4_109:
	setp.lt.s32 	%p159, %r4, 161;
	mov.f64 	%fd320, %fd319;
	mov.u64 	%rd286, %rd285;
	@%p159 bra 	$L__BB4_113;
	ld.shared.f64 	%fd137, [_ZN6thrust24THRUST_300001_SM_1000_NS8cuda_cub4core6detail5shmemE+88];
	ld.shared.u64 	%rd90, [_ZN6thrust24THRUST_300001_SM_1000_NS8cuda_cub4core6detail5shmemE+96];
	abs.f64 	%fd138, %fd319;
	abs.f64 	%fd139, %fd137;
	setp.lt.f64 	%p160, %fd138, %fd139;
	mov.f64 	%fd320, %fd137;
	mov.u64 	%rd286, %rd90;
	@%p160 bra 	$L__BB4_113;
	setp.lt.f64 	%p161, %fd139, %fd138;
	mov.f64 	%fd320, %fd319;
	mov.u64 	%rd286, %rd285;
	@%p161 bra 	$L__BB4_113;
	setp.lt.s64 	%p162, %rd285, %rd90;
	selp.f64 	%fd320, %fd319, %fd137, %p162;
	min.s64 	%rd286, %rd285, %rd90;
$L__BB4_113:
	setp.lt.s32 	%p163, %r4, 193;
	mov.f64 	%fd321, %fd320;
	mov.u64 	%rd287, %rd286;
	@%p163 bra 	$L__BB4_117;
	ld.shared.f64 	%fd142, [_ZN6thrust24THRUST_300001_SM_1000_NS8cuda_cub4core6detail5shmemE+104];
	ld.shared.u64 	%rd93, [_ZN6thrust24THRUST_300001_SM_1000_NS8cuda_cub4core6detail5shmemE+112];
	abs.f64 	%fd143, %fd320;
	abs.f64 	%fd144, %fd142;
	setp.lt.f64 	%p164, %fd143, %fd144;
	mov.f64 	%fd321, %fd142;
	mov.u64 	%rd287, %rd93;
	@%p164 bra 	$L__BB4_117;
	setp.lt.f64 	%p165, %fd144, %fd143;
	mov.f64 	%fd321, %fd320;
	mov.u64 	%rd287, %rd286;
	@%p165 bra 	$L__BB4_117;
	setp.lt.s64 	%p166, %rd286, %rd93;
	selp.f64 	%fd321, %fd320, %fd142, %p166;
	min.s64 	%rd287, %rd286, %rd93;
$L__BB4_117:
	setp.lt.s32 	%p167, %r4, 225;
	mov.u64 	%rd317, %rd287;
	mov.f64 	%fd351, %fd321;
	@%p167 bra 	$L__BB4_208;
	ld.shared.f64 	%fd147, [_ZN6thrust24THRUST_300001_SM_1000_NS8cuda_cub4core6detail5shmemE+120];
	ld.shared.u64 	%rd96, [_ZN6thrust24THRUST_300001_SM_1000_NS8cuda_cub4core6detail5shmemE+128];
	abs.f64 	%fd148, %fd321;
	abs.f64 	%fd149, %fd147;
	setp.lt.f64 	%p168, %fd148, %fd149;
	mov.u64 	%rd317, %rd96;
	mov.f64 	%fd351, %fd147;
	@%p168 bra 	$L__BB4_208;
	setp.lt.f64 	%p169, %fd149, %fd148;
	mov.u64 	%rd317, %rd287;
	mov.f64 	%fd351, %fd321;
	@%p169 bra 	$L__BB4_208;
	setp.lt.s64 	%p170, %rd287, %rd96;
	selp.f64 	%fd351, %fd321, %fd147, %p170;
	min.s64 	%rd317, %rd287, %rd96;
	bra.uni 	$L__BB4_208;
$L__BB4_121:
	mov.u32 	%r35, %tid.x;
	cvt.s64.s32 	%rd183, %r2;
	add.s64 	%rd98, %rd3, %rd183;
	cvt.u64.u32 	%rd99, %r35;
	add.s64 	%rd184, %rd99, %rd183;
	shl.b64 	%rd185, %rd184, 3;
	add.s64 	%rd186, %rd2, %rd185;
	ld.global.f64 	%fd274, [%rd186];
	add.s32 	%r69, %r35, 256;
	cvt.u64.u32 	%rd187, %r69;
	ld.global.f64 	%fd275, [%rd186+2048];
	add.s32 	%r70, %r35, 512;
	cvt.u64.u32 	%rd188, %r70;
	ld.global.f64 	%fd276, [%rd186+4096];
	add.s32 	%r71, %r35, 768;
	cvt.u64.u32 	%rd189, %r71;
	ld.global.f64 	%fd277, [%rd186+6144];
	or.b32  	%r72, %r35, 1024;
	cvt.u64.u32 	%rd100, %r72;
	add.s64 	%rd305, %rd98, %rd100;
	ld.global.f64 	%fd339, [%rd186+8192];
	abs.f64 	%fd278, %fd274;
	abs.f64 	%fd279, %fd275;
	setp.geu.f64 	%p2, %fd278, %fd279;
	selp.f64 	%fd280, %fd274, %fd275, %p2;
	selp.b64 	%rd190, %rd99, %rd187, %p2;
	abs.f64 	%fd281, %fd280;
	abs.f64 	%fd282, %fd276;
	setp.geu.f64 	%p3, %fd281, %fd282;
	selp.f64 	%fd283, %fd280, %fd276, %p3;
	selp.b64 	%rd191, %rd190, %rd188, %p3;
	abs.f64 	%fd284, %fd283;
	abs.f64 	%fd285, %fd277;
	setp.geu.f64 	%p4, %fd284, %fd285;
	selp.f64 	%fd152, %fd283, %fd277, %p4;
	selp.b64 	%rd102, %rd191, %rd189, %p4;
	abs.f64 	%fd153, %fd152;
	abs.f64 	%fd154, %fd339;
	setp.lt.f64 	%p5, %fd153, %fd154;
	@%p5 bra 	$L__BB4_123;
	setp.lt.f64 	%p6, %fd154, %fd153;
	setp.lt.u64 	%p7, %rd102, %rd100;
	or.pred  	%p8, %p6, %p7;
	selp.f64 	%fd339, %fd152, %fd339, %p8;
	add.s64 	%rd194, %rd98, %rd102;
	selp.b64 	%rd305, %rd194, %rd305, %p8;
$L__BB4_123:
	setp.le.s32 	%p9, %r66, %r3;
	@%p9 bra 	$L__BB4_164;
	setp.ne.s32 	%p10, %r35, 0;
	@%p10 bra 	$L__BB4_126;
	atom.global.add.u32 	%r73, [%rd1+4], 1280;
	add.s32 	%r74, %r73, %r3;
	st.shared.u32 	[_ZN6thrust24THRUST_300001_SM_1000_NS8cuda_cub4core6detail5shmemE+152], %r74;
$L__BB4_126:
	bar.sync 	0;
	ld.shared.u32 	%r427, [_ZN6thrust24THRUST_300001_SM_1000_NS8cuda_cub4core6detail5shmemE+152];
	add.s32 	%r75, %r427, 1280;
	setp.gt.s32 	%p11, %r75, %r66;
	@%p11 bra 	$L__BB4_141;
	mov.f64 	%fd323, %fd339;
	mov.u64 	%rd289, %rd305;
$L__BB4_128:
	cvt.s64.s32 	%rd195, %r427;
	add.s64 	%rd196, %rd99, %rd195;
	shl.b64 	%rd197, %rd196, 3;
	add.s64 	%rd198, %rd2, %rd197;
	add.s64 	%rd290, %rd196, %rd3;
	ld.global.f64 	%fd324, [%rd198];
	add.s64 	%rd291, %rd290, 256;
	ld.global.f64 	%fd325, [%rd198+2048];
	add.s64 	%rd292, %rd290, 512;
	ld.global.f64 	%fd326, [%rd198+4096];
	add.s64 	%rd293, %rd290, 768;
	ld.global.f64 	%fd327, [%rd198+6144];
	add.s64 	%rd305, %rd290, 1024;
	ld.global.f64 	%fd339, [%rd198+8192];
	abs.f64 	%fd163, %fd323;
	abs.f64 	%fd164, %fd324;
	setp.lt.f64 	%p12, %fd163, %fd164;
	@%p12 bra 	$L__BB4_130;
	setp.lt.f64 	%p13, %fd164, %fd163;
	setp.lt.s64 	%p14, %rd289, %rd290;
	or.pred  	%p15, %p13, %p14;
	selp.f64 	%fd324, %fd323, %fd324, %p15;
	selp.b64 	%rd290, %rd289, %rd290, %p15;
$L__BB4_130:
	abs.f64 	%fd167, %fd324;
	abs.f64 	%fd168, %fd325;
	setp.lt.f64 	%p16, %fd167, %fd168;
	@%p16 bra 	$L__BB4_132;
	setp.lt.f64 	%p17, %fd168, %fd167;
	setp.lt.s64 	%p18, %rd290, %rd291;
	or.pred  	%p19, %p17, %p18;
	selp.f64 	%fd325, %fd324, %fd325, %p19;
	selp.b64 	%rd291, %rd290, %rd291, %p19;
$L__BB4_132:
	abs.f64 	%fd171, %fd325;
	abs.f64 	%fd172, %fd326;
	setp.lt.f64 	%p20, %fd171, %fd172;
	@%p20 bra 	$L__BB4_134;
	setp.lt.f64 	%p21, %fd172, %fd171;
	setp.lt.s64 	%p22, %rd291, %rd292;
	or.pred  	%p23, %p21, %p22;
	selp.f64 	%fd326, %fd325, %fd326, %p23;
	selp.b64 	%rd292, %rd291, %rd292, %p23;
$L__BB4_134:
	abs.f64 	%fd175, %fd326;
	abs.f64 	%fd176, %fd327;
	setp.lt.f64 	%p24, %fd175, %fd176;
	@%p24 bra 	$L__BB4_136;
	setp.lt.f64 	%p25, %fd176, %fd175;
	setp.lt.s64 	%p26, %rd292, %rd293;
	or.pred  	%p27, %p25, %p26;
	selp.f64 	%fd327, %fd326, %fd327, %p27;
	selp.b64 	%rd293, %rd292, %rd293, %p27;
$L__BB4_136:
	abs.f64 	%fd179, %fd327;
	abs.f64 	%fd180, %fd339;
	setp.lt.f64 	%p28, %fd179, %fd180;
	@%p28 bra 	$L__BB4_138;
	setp.lt.f64 	%p29, %fd180, %fd179;
	setp.lt.s64 	%p30, %rd293, %rd305;
	or.pred  	%p31, %p29, %p30;
	selp.f64 	%fd339, %fd327, %fd339, %p31;
	selp.b64 	%rd305, %rd293, %rd305, %p31;
$L__BB4_138:
	setp.ne.s32 	%p32, %r35, 0;
	bar.sync 	0;
	@%p32 bra 	$L__BB4_140;
	atom.global.add.u32 	%r76, [%rd1+4], 1280;
	add.s32 	%r77, %r76, %r3;
	st.shared.u32 	[_ZN6thrust24THRUST_300001_SM_1000_NS8cuda_cub4core6detail5shmemE+152], %r77;
$L__BB4_140:
	bar.sync 	0;
	ld.shared.u32 	%r427, [_ZN6thrust24THRUST_300001_SM_1000_NS8cuda_cub4core6detail5shmemE+152];
	add.s32 	%r78, %r427, 1280;
	setp.le.s32 	%p33, %r78, %r66;
	mov.f64 	%fd323, %fd339;
	mov.u64 	%rd289, %rd305;
	@%p33 bra 	$L__BB4_128;
$L__BB4_141:
	setp.le.s32 	%p34, %r66, %r427;
	@%p34 bra 	$L__BB4_164;
	sub.s32 	%r40, %r66, %r427;
	setp.ge.s32 	%p35, %r35, %r40;
	@%p35 bra 	$L__BB4_164;
	not.b32 	%r79, %r35;
	add.s32 	%r80, %r66, %r79;
	sub.s32 	%r41, %r80, %r427;
	and.b32  	%r81, %r41, 768;
	setp.eq.s32 	%p36, %r81, 768;
	mov.u32 	%r431, %r35;
	@%p36 bra 	$L__BB4_149;
	add.s32 	%r429, %r35, %r427;
	shr.u32 	%r82, %r41, 8;
	add.s32 	%r83, %r82, 1;
	and.b32  	%r84, %r83, 3;
	neg.s32 	%r428, %r84;
	mov.u32 	%r431, %r35;
$L__BB4_145:
	.pragma "nounroll";
	mov.u64 	%rd122, %rd305;
	mov.f64 	%fd184, %fd339;
	cvt.s64.s32 	%rd200, %r429;
	add.s64 	%rd123, %rd3, %rd200;
	mul.wide.s32 	%rd201, %r429, 8;
	add.s64 	%rd202, %rd2, %rd201;
	ld.global.f64 	%fd185, [%rd202];
	abs.f64 	%fd186, %fd184;
	abs.f64 	%fd187, %fd185;
	setp.lt.f64 	%p37, %fd186, %fd187;
	mov.f64 	%fd339, %fd185;
	mov.u64 	%rd305, %rd123;
	@%p37 bra 	$L__BB4_148;
	setp.lt.f64 	%p38, %fd187, %fd186;
	mov.f64 	%fd339, %fd184;
	mov.u64 	%rd305, %rd122;
	@%p38 bra 	$L__BB4_148;
	setp.lt.s64 	%p39, %rd122, %rd123;
	selp.f64 	%fd339, %fd184, %fd185, %p39;
	min.s64 	%rd305, %rd122, %rd123;
$L__BB4_148:
	add.s32 	%r431, %r431, 256;
	add.s32 	%r429, %r429, 256;
	add.s32 	%r428, %r428, 1;
	setp.ne.s32 	%p40, %r428, 0;
	@%p40 bra 	$L__BB4_145;
$L__BB4_149:
	setp.lt.u32 	%p41, %r41, 768;
	@%p41 bra 	$L__BB4_164;
	add.s32 	%r432, %r431, %r427;
	add.s32 	%r435, %r432, 256;
	add.s32 	%r434, %r432, 512;
	add.s32 	%r433, %r432, 768;
	add.s64 	%rd128, %rd2, 4096;
$L__BB4_151:
	cvt.s64.s32 	%rd203, %r435;
	add.s64 	%rd130, %rd3, %rd203;
	cvt.s64.s32 	%rd204, %r434;
	add.s64 	%rd131, %rd3, %rd204;
	cvt.s64.s32 	%rd205, %r433;
	add.s64 	%rd132, %rd3, %rd205;
	cvt.s64.s32 	%rd206, %r432;
	mul.wide.s32 	%rd207, %r432, 8;
	add.s64 	%rd133, %rd128, %rd207;
	add.s64 	%rd134, %rd3, %rd206;
	ld.global.f64 	%fd193, [%rd133+-4096];
	abs.f64 	%fd194, %fd339;
	abs.f64 	%fd195, %fd193;
	setp.lt.f64 	%p42, %fd194, %fd195;
	mov.f64 	%fd335, %fd193;
	mov.u64 	%rd301, %rd134;
	@%p42 bra 	$L__BB4_154;
	setp.lt.f64 	%p43, %fd195, %fd194;
	mov.f64 	%fd335, %fd339;
	mov.u64 	%rd301, %rd305;
	@%p43 bra 	$L__BB4_154;
	setp.lt.s64 	%p44, %rd305, %rd134;
	selp.f64 	%fd335, %fd339, %fd193, %p44;
	min.s64 	%rd301, %rd305, %rd134;
$L__BB4_154:
	ld.global.f64 	%fd198, [%rd133+-2048];
	abs.f64 	%fd199, %fd335;
	abs.f64 	%fd200, %fd198;
	setp.lt.f64 	%p45, %fd199, %fd200;
	mov.f64 	%fd336, %fd198;
	mov.u64 	%rd302, %rd130;
	@%p45 bra 	$L__BB4_157;
	setp.lt.f64 	%p46, %fd200, %fd199;
	mov.f64 	%fd336, %fd335;
	mov.u64 	%rd302, %rd301;
	@%p46 bra 	$L__BB4_157;
	setp.lt.s64 	%p47, %rd301, %rd130;
	selp.f64 	%fd336, %fd335, %fd198, %p47;
	min.s64 	%rd302, %rd301, %rd130;
$L__BB4_157:
	ld.global.f64 	%fd203, [%rd133];
	abs.f64 	%fd204, %fd336;
	abs.f64 	%fd205, %fd203;
	setp.lt.f64 	%p48, %fd204, %fd205;
	mov.f64 	%fd337, %fd203;
	mov.u64 	%rd303, %rd131;
	@%p48 bra 	$L__BB4_160;
	setp.lt.f64 	%p49, %fd205, %fd204;
	mov.f64 	%fd337, %fd336;
	mov.u64 	%rd303, %rd302;
	@%p49 bra 	$L__BB4_160;
	setp.lt.s64 	%p50, %rd302, %rd131;
	selp.f64 	%fd337, %fd336, %fd203, %p50;
	min.s64 	%rd303, %rd302, %rd131;
$L__BB4_160:
	ld.global.f64 	%fd208, [%rd133+2048];
	abs.f64 	%fd209, %fd337;
	abs.f64 	%fd210, %fd208;
	setp.lt.f64 	%p51, %fd209, %fd210;
	mov.f64 	%fd339, %fd208;
	mov.u64 	%rd305, %rd132;
	@%p51 bra 	$L__BB4_163;
	setp.lt.f64 	%p52, %fd210, %fd209;
	mov.f64 	%fd339, %fd337;
	mov.u64 	%rd305, %rd303;
	@%p52 bra 	$L__BB4_163;
	setp.lt.s64 	%p53, %rd303, %rd132;
	selp.f64 	%fd339, %fd337, %fd208, %p53;
	min.s64 	%rd305, %rd303, %rd132;
$L__BB4_163:
	add.s32 	%r431, %r431, 1024;
	add.s32 	%r435, %r435, 1024;
	add.s32 	%r434, %r434, 1024;
	add.s32 	%r433, %r433, 1024;
	add.s32 	%r432, %r432, 1024;
	setp.lt.s32 	%p54, %r431, %r40;
	@%p54 bra 	$L__BB4_151;
$L__BB4_164:
	// begin inline asm
	mov.u32 %r85, %laneid;
	// end inline asm
	mov.b64 	%rd208, %fd339;
	mov.b64 	{%r87, %r92}, %rd208;
	mov.b32 	%r103, 1;
	mov.b32 	%r104, 31;
	mov.b32 	%r105, -1;
	// begin inline asm
	shfl.sync.down.b32 %r86, %r87, %r103, %r104, %r105;
	// end inline asm
	// begin inline asm
	shfl.sync.down.b32 %r91, %r92, %r103, %r104, %r105;
	// end inline asm
	mov.b64 	%rd209, {%r86, %r91};
	mov.b64 	%fd214, %rd209;
	mov.b64 	{%r97, %r102}, %rd305;
	// begin inline asm
	shfl.sync.down.b32 %r96, %r97, %r103, %r104, %r105;
	// end inline asm
	// begin inline asm
	shfl.sync.down.b32 %r101, %r102, %r103, %r104, %r105;
	// end inline asm
	mov.b64 	%rd144, {%r96, %r101};
	setp.gt.s32 	%p55, %r85, 30;
	mov.f64 	%fd340, %fd339;
	mov.u64 	%rd306, %rd305;
	@%p55 bra 	$L__BB4_168;
	abs.f64 	%fd215, %fd339;
	abs.f64 	%fd216, %fd214;
	setp.lt.f64 	%p56, %fd215, %fd216;
	mov.f64 	%fd340, %fd214;
	mov.u64 	%rd306, %rd144;
	@%p56 bra 	$L__BB4_168;
	setp.lt.f64 	%p57, %fd216, %fd215;
	mov.f64 	%fd340, %fd339;
	mov.u64 	%rd306, %rd305;
	@%p57 bra 	$L__BB4_168;
	setp.lt.s64 	%p58, %rd305, %rd144;
	selp.f64 	%fd340, %fd339, %fd214, %p58;
	min.s64 	%rd306, %rd305, %rd144;
$L__BB4_168:
	mov.b64 	%rd210, %fd340;
	mov.b64 	{%r107, %r112}, %rd210;
	mov.b32 	%r123, 2;
	mov.b32 	%r124, 31;
	mov.b32 	%r125, -1;
	// begin inline asm
	shfl.sync.down.b32 %r106, %r107, %r123, %r124, %r125;
	// end inline asm
	// begin inline asm
	shfl.sync.down.b32 %r111, %r112, %r123, %r124, %r125;
	// end inline asm
	mov.b64 	%rd211, {%r106, %r111};
	mov.b64 	%fd219, %rd211;
	mov.b64 	{%r117, %r122}, %rd306;
	// begin inline asm
	shfl.sync.down.b32 %r116, %r117, %r123, %r124, %r125;
	// end inline asm
	// begin inline asm
	shfl.sync.down.b32 %r121, %r122, %r123, %r124, %r125;
	// end inline asm
	mov.b64 	%rd147, {%r116, %r121};
	setp.gt.s32 	%p59, %r85, 29;
	mov.f64 	%fd341, %fd340;
	mov.u64 	%rd307, %rd306;
	@%p59 bra 	$L__BB4_172;
	abs.f64 	%fd220, %fd340;
	abs.f64 	%fd221, %fd219;
	setp.lt.f64 	%p60, %fd220, %fd221;
	mov.f64 	%fd341, %fd219;
	mov.u64 	%rd307, %rd147;
	@%p60 bra 	$L__BB4_172;
	setp.lt.f64 	%p61, %fd221, %fd220;
	mov.f64 	%fd341, %fd340;
	mov.u64 	%rd307, %rd306;
	@%p61 bra 	$L__BB4_172;
	setp.lt.s64 	%p62, %rd306, %rd147;
	selp.f64 	%fd341, %fd340, %fd219, %p62;
	min.s64 	%rd307, %rd306, %rd147;
$L__BB4_172:
	mov.b64 	%rd212, %fd341;
	mov.b64 	{%r127, %r132}, %rd212;
	mov.b32 	%r143, 4;
	mov.b32 	%r144, 31;
	mov.b32 	%r145, -1;
	// begin inline asm
	shfl.sync.down.b32 %r126, %r127, %r143, %r144, %r145;
	// end inline asm
	// begin inline asm
	shfl.sync.down.b32 %r131, %r132, %r143, %r144, %r145;
	// end inline asm
	mov.b64 	%rd213, {%r126, %r131};
	mov.b64 	%fd224, %rd213;
	mov.b64 	{%r137, %r142}, %rd307;
	// begin inline asm
	shfl.sync.down.b32 %r136, %r137, %r143, %r144, %r145;
	// end inline asm
	// begin inline asm
	shfl.sync.down.b32 %r141, %r142, %r143, %r144, %r145;
	// end inline asm
	mov.b64 	%rd150, {%r136, %r141};
	setp.gt.s32 	%p63, %r85, 27;
	mov.f64 	%fd342, %fd341;
	mov.u64 	%rd308, %rd307;
	@%p63 bra 	$L__BB4_176;
	abs.f64 	%fd225, %fd341;
	abs.f64 	%fd226, %fd224;
	setp.lt.f64 	%p64, %fd225, %fd226;
	mov.f64 	%fd342, %fd224;
	mov.u64 	%rd308, %rd150;
	@%p64 bra 	$L__BB4_176;
	setp.lt.f64 	%p65, %fd226, %fd225;
	mov.f64 	%fd342, %fd341;
	mov.u64 	%rd308, %rd307;
	@%p65 bra 	$L__BB4_176;
	setp.lt.s64 	%p66, %rd307, %rd150;
	selp.f64 	%fd342, %fd341, %fd224, %p66;
	min.s64 	%rd308, %rd307, %rd150;
$L__BB4_176:
	mov.b64 	%rd214, %fd342;
	mov.b64 	{%r147, %r152}, %rd214;
	mov.b32 	%r163, 8;
	mov.b32 	%r164, 31;
	mov.b32 	%r165, -1;
	// begin inline asm
	shfl.sync.down.b32 %r146, %r147, %r163, %r164, %r165;
	// end inline asm
	// begin inline asm
	shfl.sync.down.b32 %r151, %r152, %r163, %r164, %r165;
	// end inline asm
	mov.b64 	%rd215, {%r146, %r151};
	mov.b64 	%fd229, %rd215;
	mov.b64 	{%r157, %r162}, %rd308;
	// begin inline asm
	shfl.sync.down.b32 %r156, %r157, %r163, %r164, %r165;
	// end inline asm
	// begin inline asm
	shfl.sync.down.b32 %r161, %r162, %r163, %r164, %r165;
	// end inline asm
	mov.b64 	%rd153, {%r156, %r161};
	setp.gt.s32 	%p67, %r85, 23;
	mov.f64 	%fd343, %fd342;
	mov.u64 	%rd309, %rd308;
	@%p67 bra 	$L__BB4_180;
	abs.f64 	%fd230, %fd342;
	abs.f64 	%fd231, %fd229;
	setp.lt.f64 	%p68, %fd230, %fd231;
	mov.f64 	%fd343, %fd229;
	mov.u64 	%rd309, %rd153;
	@%p68 bra 	$L__BB4_180;
	setp.lt.f64 	%p69, %fd231, %fd230;
	mov.f64 	%fd343, %fd342;
	mov.u64 	%rd309, %rd308;
	@%p69 bra 	$L__BB4_180;
	setp.lt.s64 	%p70, %rd308, %rd153;
	selp.f64 	%fd343, %fd342, %fd229, %p70;
	min.s64 	%rd309, %rd308, %rd153;
$L__BB4_180:
	mov.b64 	%rd216, %fd343;
	mov.b64 	{%r167, %r172}, %rd216;
	mov.b32 	%r183, 16;
	mov.b32 	%r184, 31;
	mov.b32 	%r185, -1;
	// begin inline asm
	shfl.sync.down.b32 %r166, %r167, %r183, %r184, %r185;
	// end inline asm
	// begin inline asm
	shfl.sync.down.b32 %r171, %r172, %r183, %r184, %r185;
	// end inline asm
	mov.b64 	%rd217, {%r166, %r171};
	mov.b64 	%fd234, %rd217;
	mov.b64 	{%r177, %r182}, %rd309;
	// begin inline asm
	shfl.sync.down.b32 %r176, %r177, %r183, %r184, %r185;
	// end inline asm
	// begin inline asm
	shfl.sync.down.b32 %r181, %r182, %r183, %r184, %r185;
	// end inline asm
	mov.b64 	%rd156, {%r176, %r181};
	setp.gt.s32 	%p71, %r85, 15;
	mov.f64 	%fd351, %fd343;
	mov.u64 	%rd317, %rd309;
	@%p71 bra 	$L__BB4_184;
	abs.f64 	%fd235, %fd343;
	abs.f64 	%fd236, %fd234;
	setp.lt.f64 	%p72, %fd235, %fd236;
	mov.f64 	%fd351, %fd234;
	mov.u64 	%rd317, %rd156;
	@%p72 bra 	$L__BB4_184;
	setp.lt.f64 	%p73, %fd236, %fd235;
	mov.f64 	%fd351, %fd343;
	mov.u64 	%rd317, %rd309;
	@%p73 bra 	$L__BB4_184;
	setp.lt.s64 	%p74, %rd309, %rd156;
	selp.f64 	%fd351, %fd343, %fd234, %p74;
	min.s64 	%rd317, %rd309, %rd156;
$L__BB4_184:
	setp.ne.s32 	%p75, %r85, 0;
	@%p75 bra 	$L__BB4_186;
	shr.u32 	%r186, %r35, 1;
	and.b32  	%r187, %r186, 496;
	mov.u32 	%r188, _ZN6thrust24THRUST_300001_SM_1000_NS8cuda_cub4core6detail5shmemE;
	add.s32 	%r189, %r188, %r187;
	st.shared.f64 	[%r189+8], %fd351;
	st.shared.u64 	[%r189+16], %rd317;
$L__BB4_186:
	bar.sync 	0;
	setp.ne.s32 	%p76, %r35, 0;
	@%p76 bra 	$L__BB4_208;
	ld.shared.f64 	%fd239, [_ZN6thrust24THRUST_300001_SM_1000_NS8cuda_cub4core6detail5shmemE+24];
	ld.shared.u64 	%rd159, [_ZN6thrust24THRUST_300001_SM_1000_NS8cuda_cub4core6detail5shmemE+32];
	abs.f64 	%fd240, %fd351;
	abs.f64 	%fd241, %fd239;
	setp.lt.f64 	%p77, %fd240, %fd241;
	mov.f64 	%fd345, %fd239;
	mov.u64 	%rd311, %rd159;
	@%p77 bra 	$L__BB4_190;
	setp.lt.f64 	%p78, %fd241, %fd240;
	mov.f64 	%fd345, %fd351;
	mov.u64 	%rd311, %rd317;
	@%p78 bra 	$L__BB4_190;
	setp.lt.s64 	%p79, %rd317, %rd159;
	selp.f64 	%fd345, %fd351, %fd239, %p79;
	min.s64 	%rd311, %rd317, %rd159;
$L__BB4_190:
	ld.shared.f64 	%fd244, [_ZN6thrust24THRUST_300001_SM_1000_NS8cuda_cub4core6detail5shmemE+40];
	ld.shared.u64 	%rd162, [_ZN6thrust24THRUST_300001_SM_1000_NS8cuda_cub4core6detail5shmemE+48];
	abs.f64 	%fd245, %fd345;
	abs.f64 	%fd246, %fd244;
	setp.lt.f64 	%p80, %fd245, %fd246;
	mov.f64 	%fd346, %fd244;
	mov.u64 	%rd312, %rd162;
	@%p80 bra 	$L__BB4_193;
	setp.lt.f64 	%p81, %fd246, %fd245;
	mov.f64 	%fd346, %fd345;
	mov.u64 	%rd312, %rd311;
	@%p81 bra 	$L__BB4_193;
	setp.lt.s64 	%p82, %rd311, %rd162;
	selp.f64 	%fd346, %fd345, %fd244, %p82;
	min.s64 	%rd312, %rd311, %rd162;
$L__BB4_193:
	ld.shared.f64 	%fd249, [_ZN6thrust24THRUST_300001_SM_1000_NS8cuda_cub4core6detail5shmemE+56];
	ld.shared.u64 	%rd165, [_ZN6thrust24THRUST_300001_SM_1000_NS8cuda_cub4core6detail5shmemE+64];
	abs.f64 	%fd250, %fd346;
	abs.f64 	%fd251, %fd249;
	setp.lt.f64 	%p83, %fd250, %fd251;
	mov.f64 	%fd347, %fd249;
	mov.u64 	%rd313, %rd165;
	@%p83 bra 	$L__BB4_196;
	setp.lt.f64 	%p84, %fd251, %fd250;
	mov.f64 	%fd347, %fd346;
	mov.u64 	%rd313, %rd312;
	@%p84 bra 	$L__BB4_196;
	setp.lt.s64 	%p85, %rd312, %rd165;
	selp.f64 	%fd347, %fd346, %fd249, %p85;
	min.s64 	%rd313, %rd312, %rd165;
$L__BB4_196:
	ld.shared.f64 	%fd254, [_ZN6thrust24THRUST_300001_SM_1000_NS8cuda_cub4core6detail5shmemE+72];
	ld.shared.u64 	%rd168, [_ZN6thrust24THRUST_300001_SM_1000_NS8cuda_cub4core6detail5shmemE+80];
	abs.f64 	%fd255, %fd347;
	abs.f64 	%fd256, %fd254;
	setp.lt.f64 	%p86, %fd255, %fd256;
	mov.f64 	%fd348, %fd254;
	mov.u64 	%rd314, %rd168;
	@%p86 bra 	$L__BB4_199;
	setp.lt.f64 	%p87, %fd256, %fd255;
	mov.f64 	%fd348, %fd347;
	mov.u64 	%rd314, %rd313;
	@%p87 bra 	$L__BB4_199;
	setp.lt.s64 	%p88, %rd313, %rd168;
	selp.f64 	%fd348, %fd347, %fd254, %p88;
	min.s64 	%rd314, %rd313, %rd168;
$L__BB4_199:
	ld.shared.f64 	%fd259, [_ZN6thrust24THRUST_300001_SM_1000_NS8cuda_cub4core6detail5shmemE+88];
	ld.shared.u64 	%rd171, [_ZN6thrust24THRUST_300001_SM_1000_NS8cuda_cub4core6detail5shmemE+96];
	abs.f64 	%fd260, %fd348;
	abs.f64 	%fd261, %fd259;
	setp.lt.f64 	%p89, %fd260, %fd261;
	mov.f64 	%fd349, %fd259;
	mov.u64 	%rd315, %rd171;
	@%p89 bra 	$L__BB4_202;
	setp.lt.f64 	%p90, %fd261, %fd260;
	mov.f64 	%fd349, %fd348;
	mov.u64 	%rd315, %rd314;
	@%p90 bra 	$L__BB4_202;
	setp.lt.s64 	%p91, %rd314, %rd171;
	selp.f64 	%fd349, %fd348, %fd259, %p91;
	min.s64 	%rd315, %rd314, %rd171;
$L__BB4_202:
	ld.shared.f64 	%fd264, [_ZN6thrust24THRUST_300001_SM_1000_NS8cuda_cub4core6detail5shmemE+104];
	ld.shared.u64 	%rd174, [_ZN6thrust24THRUST_300001_SM_1000_NS8cuda_cub4core6detail5shmemE+112];
	abs.f64 	%fd265, %fd349;
	abs.f64 	%fd266, %fd264;
	setp.lt.f64 	%p92, %fd265, %fd266;
	mov.f64 	%fd350, %fd264;
	mov.u64 	%rd316, %rd174;
	@%p92 bra 	$L__BB4_205;
	setp.lt.f64 	%p93, %fd266, %fd265;
	mov.f64 	%fd350, %fd349;
	mov.u64 	%rd316, %rd315;
	@%p93 bra 	$L__BB4_205;
	setp.lt.s64 	%p94, %rd315, %rd174;
	selp.f64 	%fd350, %fd349, %fd264, %p94;
	min.s64 	%rd316, %rd315, %rd174;
$L__BB4_205:
	ld.shared.f64 	%fd269, [_ZN6thrust24THRUST_300001_SM_1000_NS8cuda_cub4core6detail5shmemE+120];
	ld.shared.u64 	%rd177, [_ZN6thrust24THRUST_300001_SM_1000_NS8cuda_cub4core6detail5shmemE+128];
	abs.f64 	%fd270, %fd350;
	abs.f64 	%fd271, %fd269;
	setp.lt.f64 	%p95, %fd270, %fd271;
	mov.u64 	%rd317, %rd177;
	mov.f64 	%fd351, %fd269;
	@%p95 bra 	$L__BB4_208;
	setp.lt.f64 	%p96, %fd271, %fd270;
	mov.u64 	%rd317, %rd316;
	mov.f64 	%fd351, %fd350;
	@%p96 bra 	$L__BB4_208;
	setp.lt.s64 	%p97, %rd316, %rd177;
	selp.f64 	%fd351, %fd350, %fd269, %p97;
	min.s64 	%rd317, %rd316, %rd177;
$L__BB4_208:
	mov.u32 	%r415, %tid.x;
	setp.ne.s32 	%p214, %r415, 0;
	@%p214 bra 	$L__BB4_210;
	ld.param.u64 	%rd254, [_ZN6thrust24THRUST_300001_SM_1000_NS8cuda_cub4core6detail13_kernel_agentINS1_8__reduce11ReduceAgentINS0_12zip_iteratorIN4cuda3std3__45tupleIJNS0_10device_ptrIdEENS0_17counting_iteratorIlNS0_11use_defaultESF_SF_EEEEEEEPNSB_IJdlEEESJ_iNS1_9__extrema9arg_max_fIdl10comparatorEEEEJSI_SK_iN3cub18CUB_300001_SM_100013GridEvenShareIiEENSR_9GridQueueIjEESO_EEEvDpT0__param_1];
	cvta.to.global.u64 	%rd251, %rd254;
	mul.wide.u32 	%rd252, %r1, 16;
	add.s64 	%rd253, %rd251, %rd252;
	st.global.f64 	[%rd253], %fd351;
	st.global.u64 	[%rd253+8], %rd317;
$L__BB4_210:
	ret;

}
	// .globl	_ZN6thrust24THRUST_300001_SM_1000_NS8cuda_cub4core6detail13_kernel_agentINS1_8__reduce10DrainAgentIiEEJN3cub18CUB_300001_SM_10009GridQueueIjEEiEEEvDpT0_
.visible .entry _ZN6thrust24THRUST_300001_SM_1000_NS8cuda_cub4core6detail13_kernel_agentINS1_8__reduce10DrainAgentIiEEJN3cub18CUB_300001_SM_10009GridQueueIjEEiEEEvDpT0_(
	.param .align 8 .b8 _ZN6thrust24THRUST_300001_SM_1000_NS8cuda_cub4core6detail13_kernel_agentINS1_8__reduce10DrainAgentIiEEJN3cub18CUB_300001_SM_10009GridQueueIjEEiEEEvDpT0__param_0[8],
	.param .u32 _ZN6thrust24THRUST_300001_SM_1000_NS8cuda_cub4core6detail13_kernel_agentINS1_8__reduce10DrainAgentIiEEJN3cub18CUB_300001_SM_10009GridQueueIjEEiEEEvDpT0__param_1
)
.maxntid 1
{
	.reg .b32 	%r<3>;
	.reg .b64 	%rd<3>;

	ld.param.u64 	%rd1, [_ZN6thrust24THRUST_300001_SM_1000_NS8cuda_cub4core6detail13_kernel_agentINS1_8__reduce10DrainAgentIiEEJN3cub18CUB_300001_SM_10009GridQueueIjEEiEEEvDpT0__param_0];
	ld.param.u32 	%r1, [_ZN6thrust24THRUST_300001_SM_1000_NS8cuda_cub4core6detail13_kernel_agentINS1_8__reduce10DrainAgentIiEEJN3cub18CUB_300001_SM_10009GridQueueIjEEiEEEvDpT0__param_1];
	cvta.to.global.u64 	%rd2, %rd1;
	st.global.u32 	[%rd2], %r1;
	mov.b32 	%r2, 0;
	st.global.u32 	[%rd2+4], %r2;
	ret;

}
	// .globl	_ZN6thrust24THRUST_300001_SM_1000_NS8cuda_cub4core6detail13_kernel_agentINS1_8__reduce11ReduceAgentIPN4cuda3std3__45tupleIJdlEEESC_SB_iNS1_9__extrema9arg_max_fIdl10comparatorEEEEJSC_SC_iSG_EEEvDpT0_
.visible .entry _ZN6thrust24THRUST_300001_SM_1000_NS8cuda_cub4core6detail13_kernel_agentINS1_8__reduce11ReduceAgentIPN4cuda3std3__45tupleIJdlEEESC_SB_iNS1_9__extrema9arg_max_fIdl10comparatorEEEEJSC_SC_iSG_EEEvDpT0_(
	.param .u64 .ptr .align 1 _ZN6thrust24THRUST_300001_SM_1000_NS8cuda_cub4core6detail13_kernel_agentINS1_8__reduce11ReduceAgentIPN4cuda3std3__45tupleIJdlEEESC_SB_iNS1_9__extrema9arg_max_fIdl10comparatorEEEEJSC_SC_iSG_EEEvDpT0__param_0,
	.param .u64 .ptr .align 1 _ZN6thrust24THRUST_300001_SM_1000_NS8cuda_cub4core6detail13_kernel_agentINS1_8__reduce11ReduceAgentIPN4cuda3std3__45tupleIJdlEEESC_SB_iNS1_9__extrema9arg_max_fIdl10comparatorEEEEJSC_SC_iSG_EEEvDpT0__param_1,
	.param .u32 _ZN6thrust24THRUST_300001_SM_1000_NS8cuda_cub4core6detail13_kernel_agentINS1_8__reduce11ReduceAgentIPN4cuda3std3__45tupleIJdlEEESC_SB_iNS1_9__extrema9arg_max_fIdl10comparatorEEEEJSC_SC_iSG_EEEvDpT0__param_2,
	.param .align 1 .b8 _ZN6thrust24THRUST_300001_SM_1000_NS8cuda_cub4core6detail13_kernel_agentINS1_8__reduce11ReduceAgentIPN4cuda3std3__45tupleIJdlEEESC_SB_iNS1_9__extrema9arg_max_fIdl10comparatorEEEEJSC_SC_iSG_EEEvDpT0__param_3[1]
)
.maxntid 256
{
	.reg .pred 	%p<222>;
	.reg .b32 	%r<390>;
	.reg .b64 	%rd<395>;
	.reg .b64 	%fd<358>;

	ld.param.u32 	%r37, [_ZN6thrust24THRUST_300001_SM_1000_NS8cuda_cub4core6detail13_kernel_agentINS1_8__reduce11ReduceAgentIPN4cuda3std3__45tupleIJdlEEESC_SB_iNS1_9__extrema9arg_max_fIdl10comparatorEEEEJSC_SC_iSG_EEEvDpT0__param_2];
	setp.eq.s32 	%p1, %r37, 0;
	@%p1 bra 	$L__BB6_211;
	setp.gt.s32 	%p2, %r37, 1279;
	@%p2 bra 	$L__BB6_121;
	mov.u32 	%r1, %tid.x;
	setp.ge.s32 	%p105, %r1, %r37;
	mov.f64 	%fd301, 0d0000000000000000;
	mov.b64 	%rd337, 0;
	mov.u32 	%r380, %r1;
	@%p105 bra 	$L__BB6_4;
	ld.param.u64 	%rd323, [_ZN6thrust24THRUST_300001_SM_1000_NS8cuda_cub4core6detail13_kernel_agentINS1_8__reduce11ReduceAgentIPN4cuda3std3__45tupleIJdlEEESC_SB_iNS1_9__extrema9arg_max_fIdl10comparatorEEEEJSC_SC_iSG_EEEvDpT0__param_0];
	mul.wide.u32 	%rd273, %r1, 16;
	add.s64 	%rd270, %rd323, %rd273;
	// begin inline asm
	ld.global.nc.u64 %rd269, [%rd270];
	// end inline asm
	add.s64 	%rd272, %rd270, 8;
	// begin inline asm
	ld.global.nc.u64 %rd337, [%rd272];
	// end inline asm
	mov.b64 	%fd301, %rd269;
	add.s32 	%r380, %r1, 256;
$L__BB6_4:
	setp.ge.s32 	%p106, %r380, %r37;
	@%p106 bra 	$L__BB6_25;
	not.b32 	%r153, %r380;
	add.s32 	%r4, %r37, %r153;
	and.b32  	%r154, %r4, 768;
	setp.eq.s32 	%p107, %r154, 768;
	@%p107 bra 	$L__BB6_11;
	ld.param.u64 	%rd324, [_ZN6thrust24THRUST_300001_SM_1000_NS8cuda_cub4core6detail13_kernel_agentINS1_8__reduce11ReduceAgentIPN4cuda3std3__45tupleIJdlEEESC_SB_iNS1_9__extrema9arg_max_fIdl10comparatorEEEEJSC_SC_iSG_EEEvDpT0__param_0];
	mul.wide.u32 	%rd275, %r380, 16;
	add.s64 	%rd328, %rd324, %rd275;
	shr.u32 	%r155, %r4, 8;
	add.s32 	%r156, %r155, 1;
	and.b32  	%r157, %r156, 3;
	neg.s32 	%r378, %r157;
$L__BB6_7:
	.pragma "nounroll";
	mov.u64 	%rd5, %rd337;
	mov.f64 	%fd3, %fd301;
	// begin inline asm
	ld.global.nc.u64 %rd276, [%rd328];
	// end inline asm
	add.s64 	%rd279, %rd328, 8;
	// begin inline asm
	ld.global.nc.u64 %rd278, [%rd279];
	// end inline asm
	mov.b64 	%fd4, %rd276;
	abs.f64 	%fd5, %fd3;
	abs.f64 	%fd6, %fd4;
	setp.lt.f64 	%p108, %fd5, %fd6;
	mov.u64 	%rd337, %rd278;
	mov.f64 	%fd301, %fd4;
	@%p108 bra 	$L__BB6_10;
	setp.lt.f64 	%p109, %fd6, %fd5;
	mov.u64 	%rd337, %rd5;
	mov.f64 	%fd301, %fd3;
	@%p109 bra 	$L__BB6_10;
	setp.lt.s64 	%p110, %rd5, %rd278;
	min.s64 	%rd337, %rd5, %rd278;
	selp.f64 	%fd301, %fd3, %fd4, %p110;
$L__BB6_10:
	add.s32 	%r380, %r380, 256;
	add.s64 	%rd328, %rd328, 4096;
	add.s32 	%r378, %r378, 1;
	setp.ne.s32 	%p111, %r378, 0;
	@%p111 bra 	$L__BB6_7;
$L__BB6_11:
	setp.lt.u32 	%p112, %r4, 768;
	@%p112 bra 	$L__BB6_25;
$L__BB6_12:
	ld.param.u64 	%rd325, [_ZN6thrust24THRUST_300001_SM_1000_NS8cuda_cub4core6detail13_kernel_agentINS1_8__reduce11ReduceAgentIPN4cuda3std3__45tupleIJdlEEESC_SB_iNS1_9__extrema9arg_max_fIdl10comparatorEEEEJSC_SC_iSG_EEEvDpT0__param_0];
	mul.wide.s32 	%rd284, %r380, 16;
	add.s64 	%rd281, %rd325, %rd284;
	// begin inline asm
	ld.global.nc.u64 %rd280, [%rd281];
	// end inline asm
	add.s64 	%rd283, %rd281, 8;
	// begin inline asm
	ld.global.nc.u64 %rd282, [%rd283];
	// end inline asm
	mov.b64 	%fd12, %rd280;
	abs.f64 	%fd13, %fd301;
	abs.f64 	%fd14, %fd12;
	setp.lt.f64 	%p113, %fd13, %fd14;
	mov.u64 	%rd334, %rd282;
	mov.f64 	%fd298, %fd12;
	@%p113 bra 	$L__BB6_15;
	setp.lt.f64 	%p114, %fd14, %fd13;
	mov.u64 	%rd334, %rd337;
	mov.f64 	%fd298, %fd301;
	@%p114 bra 	$L__BB6_15;
	setp.lt.s64 	%p115, %rd337, %rd282;
	min.s64 	%rd334, %rd337, %rd282;
	selp.f64 	%fd298, %fd301, %fd12, %p115;
$L__BB6_15:
	add.s64 	%rd286, %rd281, 4096;
	// begin inline asm
	ld.global.nc.u64 %rd285, [%rd286];
	// end inline asm
	add.s64 	%rd288, %rd281, 4104;
	// begin inline asm
	ld.global.nc.u64 %rd287, [%rd288];
	// end inline asm
	mov.b64 	%fd17, %rd285;
	abs.f64 	%fd18, %fd298;
	abs.f64 	%fd19, %fd17;
	setp.lt.f64 	%p116, %fd18, %fd19;
	mov.u64 	%rd335, %rd287;
	mov.f64 	%fd299, %fd17;
	@%p116 bra 	$L__BB6_18;
	setp.lt.f64 	%p117, %fd19, %fd18;
	mov.u64 	%rd335, %rd334;
	mov.f64 	%fd299, %fd298;
	@%p117 bra 	$L__BB6_18;
	setp.lt.s64 	%p118, %rd334, %rd287;
	min.s64 	%rd335, %rd334, %rd287;
	selp.f64 	%fd299, %fd298, %fd17, %p118;
$L__BB6_18:
	add.s64 	%rd290, %rd281, 8192;
	// begin inline asm
	ld.global.nc.u64 %rd289, [%rd290];
	// end inline asm
	add.s64 	%rd292, %rd281, 8200;
	// begin inline asm
	ld.global.nc.u64 %rd291, [%rd292];
	// end inline asm
	mov.b64 	%fd22, %rd289;
	abs.f64 	%fd23, %fd299;
	abs.f64 	%fd24, %fd22;
	setp.lt.f64 	%p119, %fd23, %fd24;
	mov.u64 	%rd336, %rd291;
	mov.f64 	%fd300, %fd22;
	@%p119 bra 	$L__BB6_21;
	setp.lt.f64 	%p120, %fd24, %fd23;
	mov.u64 	%rd336, %rd335;
	mov.f64 	%fd300, %fd299;
	@%p120 bra 	$L__BB6_21;
	setp.lt.s64 	%p121, %rd335, %rd291;
	min.s64 	%rd336, %rd335, %rd291;
	selp.f64 	%fd300, %fd299, %fd22, %p121;
$L__BB6_21:
	add.s64 	%rd294, %rd281, 12288;
	// begin inline asm
	ld.global.nc.u64 %rd293, [%rd294];
	// end inline asm
	add.s64 	%rd296, %rd281, 12296;
	// begin inline asm
	ld.global.nc.u64 %rd295, [%rd296];
	// end inline asm
	mov.b64 	%fd27, %rd293;
	abs.f64 	%fd28, %fd300;
	abs.f64 	%fd29, %fd27;
	setp.lt.f64 	%p122, %fd28, %fd29;
	mov.u64 	%rd337, %rd295;
	mov.f64 	%fd301, %fd27;
	@%p122 bra 	$L__BB6_24;
	setp.lt.f64 	%p123, %fd29, %fd28;
	mov.u64 	%rd337, %rd336;
	mov.f64 	%fd301, %fd300;
	@%p123 bra 	$L__BB6_24;
	setp.lt.s64 	%p124, %rd336, %rd295;
	min.s64 	%rd337, %rd336, %rd295;
	selp.f64 	%fd301, %fd300, %fd27, %p124;
$L__BB6_24:
	add.s32 	%r380, %r380, 1024;
	setp.lt.s32 	%p125, %r380, %r37;
	@%p125 bra 	$L__BB6_12;
$L__BB6_25:
	setp.lt.s32 	%p126, %r37, 256;
	@%p126 bra 	$L__BB6_70;
	// begin inline asm
	mov.u32 %r271, %laneid;
	// end inline asm
	mov.b64 	%rd307, %fd301;
	mov.b64 	{%r273, %r278}, %rd307;
	mov.b32 	%r289, 1;
	mov.b32 	%r290, 31;
	mov.b32 	%r291, -1;
	// begin inline asm
	shfl.sync.down.b32 %r272, %r273, %r289, %r290, %r291;
	// end inline asm
	// begin inline asm
	shfl.sync.down.b32 %r277, %r278, %r289, %r290, %r291;
	// end inline asm
	mov.b64 	%rd308, {%r272, %r277};
	mov.b64 	%fd33, %rd308;
	mov.b64 	{%r283, %r288}, %rd337;
	// begin inline asm
	shfl.sync.down.b32 %r282, %r283, %r289, %r290, %r291;
	// end inline asm
	// begin inline asm
	shfl.sync.down.b32 %r287, %r288, %r289, %r290, %r291;
	// end inline asm
	mov.b64 	%rd27, {%r282, %r287};
	setp.gt.s32 	%p178, %r271, 30;
	mov.u64 	%rd339, %rd337;
	mov.f64 	%fd303, %fd301;
	@%p178 bra 	$L__BB6_30;
	abs.f64 	%fd34, %fd301;
	abs.f64 	%fd35, %fd33;
	setp.lt.f64 	%p179, %fd34, %fd35;
	mov.u64 	%rd339, %rd27;
	mov.f64 	%fd303, %fd33;
	@%p179 bra 	$L__BB6_30;
	setp.lt.f64 	%p180, %fd35, %fd34;
	mov.u64 	%rd339, %rd337;
	mov.f64 	%fd303, %fd301;
	@%p180 bra 	$L__BB6_30;
	setp.lt.s64 	%p181, %rd337, %rd27;
	min.s64 	%rd339, %rd337, %rd27;
	selp.f64 	%fd303, %fd301, %fd33, %p181;
$L__BB6_30:
	mov.b64 	%rd309, %fd303;
	mov.b64 	{%r293, %r298}, %rd309;
	mov.b32 	%r309, 2;
	mov.b32 	%r310, 31;
	mov.b32 	%r311, -1;
	// begin inline asm
	shfl.sync.down.b32 %r292, %r293, %r309, %r310, %r311;
	// end inline asm
	// begin inline asm
	shfl.sync.down.b32 %r297, %r298, %r309, %r310, %r311;
	// end inline asm
	mov.b64 	%rd310, {%r292, %r297};
	mov.b64 	%fd38, %rd310;
	mov.b64 	{%r303, %r308}, %rd339;
	// begin inline asm
	shfl.sync.down.b32 %r302, %r303, %r309, %r310, %r311;
	// end inline asm
	// begin inline asm
	shfl.sync.down.b32 %r307, %r308, %r309, %r310, %r311;
	// end inline asm
	mov.b64 	%rd30, {%r302, %r307};
	setp.gt.s32 	%p182, %r271, 29;
	mov.u64 	%rd340, %rd339;
	mov.f64 	%fd304, %fd303;
	@%p182 bra 	$L__BB6_34;
	abs.f64 	%fd39, %fd303;
	abs.f64 	%fd40, %fd38;
	setp.lt.f64 	%p183, %fd39, %fd40;
	mov.u64 	%rd340, %rd30;
	mov.f64 	%fd304, %fd38;
	@%p183 bra 	$L__BB6_34;
	setp.lt.f64 	%p184, %fd40, %fd39;
	mov.u64 	%rd340, %rd339;
	mov.f64 	%fd304, %fd303;
	@%p184 bra 	$L__BB6_34;
	setp.lt.s64 	%p185, %rd339, %rd30;
	min.s64 	%rd340, %rd339, %rd30;
	selp.f64 	%fd304, %fd303, %fd38, %p185;
$L__BB6_34:
	mov.b64 	%rd311, %fd304;
	mov.b64 	{%r313, %r318}, %rd311;
	mov.b32 	%r329, 4;
	mov.b32 	%r330, 31;
	mov.b32 	%r331, -1;
	// begin inline asm
	shfl.sync.down.b32 %r312, %r313, %r329, %r330, %r331;
	// end inline asm
	// begin inline asm
	shfl.sync.down.b32 %r317, %r318, %r329, %r330, %r331;
	// end inline asm
	mov.b64 	%rd312, {%r312, %r317};
	mov.b64 	%fd43, %rd312;
	mov.b64 	{%r323, %r328}, %rd340;
	// begin inline asm
	shfl.sync.down.b32 %r322, %r323, %r329, %r330, %r331;
	// end inline asm
	// begin inline asm
	shfl.sync.down.b32 %r327, %r328, %r329, %r330, %r331;
	// end inline asm
	mov.b64 	%rd33, {%r322, %r327};
	setp.gt.s32 	%p186, %r271, 27;
	mov.u64 	%rd341, %rd340;
	mov.f64 	%fd305, %fd304;
	@%p186 bra 	$L__BB6_38;
	abs.f64 	%fd44, %fd304;
	abs.f64 	%fd45, %fd43;
	setp.lt.f64 	%p187, %fd44, %fd45;
	mov.u64 	%rd341, %rd33;
	mov.f64 	%fd305, %fd43;
	@%p187 bra 	$L__BB6_38;
	setp.lt.f64 	%p188, %fd45, %fd44;
	mov.u64 	%rd341, %rd340;
	mov.f64 	%fd305, %fd304;
	@%p188 bra 	$L__BB6_38;
	setp.lt.s64 	%p189, %rd340, %rd33;
	min.s64 	%rd341, %rd340, %rd33;
	selp.f64 	%fd305, %fd304, %fd43, %p189;
$L__BB6_38:
	mov.b64 	%rd313, %fd305;
	mov.b64 	{%r333, %r338}, %rd313;
	mov.b32 	%r349, 8;
	mov.b32 	%r350, 31;
	mov.b32 	%r351, -1;
	// begin inline asm
	shfl.sync.down.b32 %r332, %r333, %r349, %r350, %r351;
	// end inline asm
	// begin inline asm
	shfl.sync.down.b32 %r337, %r338, %r349, %r350, %r351;
	// end inline asm
	mov.b64 	%rd314, {%r332, %r337};
	mov.b64 	%fd48, %rd314;
	mov.b64 	{%r343, %r348}, %rd341;
	// begin inline asm
	shfl.sync.down.b32 %r342, %r343, %r349, %r350, %r351;
	// end inline asm
	// begin inline asm
	shfl.sync.down.b32 %r347, %r348, %r349, %r350, %r351;
	// end inline asm
	mov.b64 	%rd36, {%r342, %r347};
	setp.gt.s32 	%p190, %r271, 23;
	mov.u64 	%rd342, %rd341;
	mov.f64 	%fd306, %fd305;
	@%p190 bra 	$L__BB6_42;
	abs.f64 	%fd49, %fd305;
	abs.f64 	%fd50, %fd48;
	setp.lt.f64 	%p191, %fd49, %fd50;
	mov.u64 	%rd342, %rd36;
	mov.f64 	%fd306, %fd48;
	@%p191 bra 	$L__BB6_42;
	setp.lt.f64 	%p192, %fd50, %fd49;
	mov.u64 	%rd342, %rd341;
	mov.f64 	%fd306, %fd305;
	@%p192 bra 	$L__BB6_42;
	setp.lt.s64 	%p193, %rd341, %rd36;
	min.s64 	%rd342, %rd341, %rd36;
	selp.f64 	%fd306, %fd305, %fd48, %p193;
$L__BB6_42:
	mov.b64 	%rd315, %fd306;
	mov.b64 	{%r353, %r358}, %rd315;
	mov.b32 	%r369, 16;
	mov.b32 	%r370, 31;
	mov.b32 	%r371, -1;
	// begin inline asm
	shfl.sync.down.b32 %r352, %r353, %r369, %r370, %r371;
	// end inline asm
	// begin inline asm
	shfl.sync.down.b32 %r357, %r358, %r369, %r370, %r371;
	// end inline asm
	mov.b64 	%rd316, {%r352, %r357};
	mov.b64 	%fd53, %rd316;
	mov.b64 	{%r363, %r368}, %rd342;
	// begin inline asm
	shfl.sync.down.b32 %r362, %r363, %r369, %r370, %r371;
	// end inline asm
	// begin inline asm
	shfl.sync.down.b32 %r367, %r368, %r369, %r370, %r371;
	// end inline asm
	mov.b64 	%rd39, {%r362, %r367};
	setp.gt.s32 	%p194, %r271, 15;
	mov.u64 	%rd394, %rd342;
	mov.f64 	%fd357, %fd306;
	@%p194 bra 	$L__BB6_46;
	abs.f64 	%fd54, %fd306;
	abs.f64 	%fd55, %fd53;
	setp.lt.f64 	%p195, %fd54, %fd55;
	mov.u64 	%rd394, %rd39;
	mov.f64 	%fd357, %fd53;
	@%p195 bra 	$L__BB6_46;
	setp.lt.f64 	%p196, %fd55, %fd54;
	mov.u64 	%rd394, %rd342;
	mov.f64 	%fd357, %fd306;
	@%p196 bra 	$L__BB6_46;
	setp.lt.s64 	%p197, %rd342, %rd39;
	min.s64 	%rd394, %rd342, %rd39;
	selp.f64 	%fd357, %fd306, %fd53, %p197;
$L__BB6_46:
	setp.ne.s32 	%p198, %r271, 0;
	@%p198 bra 	$L__BB6_48;
	shr.u32 	%r372, %r1, 1;
	and.b32  	%r373, %r372, 496;
	mov.u32 	%r374, _ZN6thrust24THRUST_300001_SM_1000_NS8cuda_cub4core6detail5shmemE;
	add.s32 	%r375, %r374, %r373;
	st.shared.f64 	[%r375+8], %fd357;
	st.shared.u64 	[%r375+16], %rd394;
$L__BB6_48:
	bar.sync 	0;
	setp.ne.s32 	%p199, %r1, 0;
	@%p199 bra 	$L__BB6_209;
	ld.shared.f64 	%fd58, [_ZN6thrust24THRUST_300001_SM_1000_NS8cuda_cub4core6detail5shmemE+24];
	ld.shared.u64 	%rd42, [_ZN6thrust24THRUST_300001_SM_1000_NS8cuda_cub4core6detail5shmemE+32];
	abs.f64 	%fd59, %fd357;
	abs.f64 	%fd60, %fd58;
	setp.lt.f64 	%p200, %fd59, %fd60;
	mov.u64 	%rd344, %rd42;
	mov.f64 	%fd308, %fd58;
	@%p200 bra 	$L__BB6_52;
	setp.lt.f64 	%p201, %fd60, %fd59;
	mov.u64 	%rd344, %rd394;
	mov.f64 	%fd308, %fd357;
	@%p201 bra 	$L__BB6_52;
	setp.lt.s64 	%p202, %rd394, %rd42;
	min.s64 	%rd344, %rd394, %rd42;
	selp.f64 	%fd308, %fd357, %fd58, %p202;
$L__BB6_52:
	ld.shared.f64 	%fd63, [_ZN6thrust24THRUST_300001_SM_1000_NS8cuda_cub4core6detail5shmemE+40];
	ld.shared.u64 	%rd45, [_ZN6thrust24THRUST_300001_SM_1000_NS8cuda_cub4core6detail5shmemE+48];
	abs.f64 	%fd64, %fd308;
	abs.f64 	%fd65, %fd63;
	setp.lt.f64 	%p203, %fd64, %fd65;
	mov.u64 	%rd345, %rd45;
	mov.f64 	%fd309, %fd63;
	@%p203 bra 	$L__BB6_55;
	setp.lt.f64 	%p204, %fd65, %fd64;
	mov.u64 	%rd345, %rd344;
	mov.f64 	%fd309, %fd308;
	@%p204 bra 	$L__BB6_55;
	setp.lt.s64 	%p205, %rd344, %rd45;
	min.s64 	%rd345, %rd344, %rd45;
	selp.f64 	%fd309, %fd308, %fd63, %p205;
$L__BB6_55:
	ld.shared.f64 	%fd68, [_ZN6thrust24THRUST_300001_SM_1000_NS8cuda_cub4core6detail5shmemE+56];
	ld.shared.u64 	%rd48, [_ZN6thrust24THRUST_300001_SM_1000_NS8cuda_cub4core6detail5shmemE+64];
	abs.f64 	%fd69, %fd309;
	abs.f64 	%fd70, %fd68;
	setp.lt.f64 	%p206, %fd69, %fd70;
	mov.u64 	%rd346, %rd48;
	mov.f64 	%fd310, %fd68;
	@%p206 bra 	$L__BB6_58;
	setp.lt.f64 	%p207, %fd70, %fd69;
	mov.u64 	%rd346, %rd345;
	mov.f64 	%fd310, %fd309;
	@%p207 bra 	$L__BB6_58;
	setp.lt.s64 	%p208, %rd345, %rd48;
	min.s64 	%rd346, %rd345, %rd48;
	selp.f64 	%fd310, %fd309, %fd68, %p208;
$L__BB6_58:
	ld.shared.f64 	%fd73, [_ZN6thrust24THRUST_300001_SM_1000_NS8cuda_cub4core6detail5shmemE+72];
	ld.shared.u64 	%rd51, [_ZN6thrust24THRUST_300001_SM_1000_NS8cuda_cub4core6detail5shmemE+80];
	abs.f64 	%fd74, %fd310;
	abs.f64 	%fd75, %fd73;
	setp.lt.f64 	%p209, %fd74, %fd75;
	mov.u64 	%rd347, %rd51;
	mov.f64 	%fd311, %fd73;
	@%p209 bra 	$L__BB6_61;
	setp.lt.f64 	%p210, %fd75, %fd74;
	mov.u64 	%rd347, %rd346;
	mov.f64 	%fd311, %fd310;
	@%p210 bra 	$L__BB6_61;
	setp.lt.s64 	%p211, %rd346, %rd51;
	min.s64 	%rd347, %rd346, %rd51;
	selp.f64 	%fd311, %fd310, %fd73, %p211;
$L__BB6_61:
	ld.shared.f64 	%fd78, [_ZN6thrust24THRUST_300001_SM_1000_NS8cuda_cub4core6detail5shmemE+88];
	ld.shared.u64 	%rd54, [_ZN6thrust24THRUST_300001_SM_1000_NS8cuda_cub4core6detail5shmemE+96];
	abs.f64 	%fd79, %fd311;
	abs.f64 	%fd80, %fd78;
	setp.lt.f64 	%p212, %fd79, %fd80;
	mov.u64 	%rd348, %rd54;
	mov.f64 	%fd312, %fd78;
	@%p212 bra 	$L__BB6_64;
	setp.lt.f64 	%p213, %fd80, %fd79;
	mov.u64 	%rd348, %rd347;
	mov.f64 	%fd312, %fd311;
	@%p213 bra 	$L__BB6_64;
	setp.lt.s64 	%p214, %rd347, %rd54;
	min.s64 	%rd348, %rd347, %rd54;
	selp.f64 	%fd312, %fd311, %fd78, %p214;
$L__BB6_64:
	ld.shared.f64 	%fd83, [_ZN6thrust24THRUST_300001_SM_1000_NS8cuda_cub4core6detail5shmemE+104];
	ld.shared.u64 	%rd57, [_ZN6thrust24THRUST_300001_SM_1000_NS8cuda_cub4core6detail5shmemE+112];
	abs.f64 	%fd84, %fd312;
	abs.f64 	%fd85, %fd83;
	setp.lt.f64 	%p215, %fd84, %fd85;
	mov.u64 	%rd349, %rd57;
	mov.f64 	%fd313, %fd83;
	@%p215 bra 	$L__BB6_67;
	setp.lt.f64 	%p216, %fd85, %fd84;
	mov.u64 	%rd349, %rd348;
	mov.f64 	%fd313, %fd312;
	@%p216 bra 	$L__BB6_67;
	setp.lt.s64 	%p217, %rd348, %rd57;
	min.s64 	%rd349, %rd348, %rd57;
	selp.f64 	%fd313, %fd312, %fd83, %p217;
$L__BB6_67:
	ld.shared.f64 	%fd88, [_ZN6thrust24THRUST_300001_SM_1000_NS8cuda_cub4core6detail5shmemE+120];
	ld.shared.u64 	%rd60, [_ZN6thrust24THRUST_300001_SM_1000_NS8cuda_cub4core6detail5shmemE+128];
	abs.f64 	%fd89, %fd313;
	abs.f64 	%fd90, %fd88;
	setp.lt.f64 	%p218, %fd89, %fd90;
	mov.u64 	%rd394, %rd60;
	mov.f64 	%fd357, %fd88;
	@%p218 bra 	$L__BB6_209;
	setp.lt.f64 	%p219, %fd90, %fd89;
	mov.u64 	%rd394, %rd349;
	mov.f64 	%fd357, %fd313;
	@%p219 bra 	$L__BB6_209;
	setp.lt.s64 	%p220, %rd349, %rd60;
	min.s64 	%rd394, %rd349, %rd60;
	selp.f64 	%fd357, %fd313, %fd88, %p220;
	bra.uni 	$L__BB6_209;
$L__BB6_70:
	// begin inline asm
	mov.u32 %r158, %laneid;
	// end inline asm
	and.b32  	%r179, %r1, 992;
	add.s32 	%r180, %r179, 32;
	setp.gt.s32 	%p127, %r180, %r37;
	not.b32 	%r181, %r179;
	add.s32 	%r182, %r37, %r181;
	selp.b32 	%r177, %r182, 31, %p127;
	mov.b64 	%rd297, %fd301;
	mov.b64 	{%r160, %r165}, %rd297;
	mov.b32 	%r176, 1;
	mov.b32 	%r178, -1;
	// begin inline asm
	shfl.sync.down.b32 %r159, %r160, %r176, %r177, %r178;
	// end inline asm
	// begin inline asm
	shfl.sync.down.b32 %r164, %r165, %r176, %r177, %r178;
	// end inline asm
	mov.b64 	%rd298, {%r159, %r164};
	mov.b64 	%fd92, %rd298;
	mov.b64 	{%r170, %r175}, %rd337;
	// begin inline asm
	shfl.sync.down.b32 %r169, %r170, %r176, %r177, %r178;
	// end inline asm
	// begin inline asm
	shfl.sync.down.b32 %r174, %r175, %r176, %r177, %r178;
	// end inline asm
	mov.b64 	%rd62, {%r169, %r174};
	setp.ge.s32 	%p128, %r158, %r177;
	mov.u64 	%rd350, %rd337;
	mov.f64 	%fd314, %fd301;
	@%p128 bra 	$L__BB6_74;
	abs.f64 	%fd93, %fd301;
	abs.f64 	%fd94, %fd92;
	setp.lt.f64 	%p129, %fd93, %fd94;
	mov.u64 	%rd350, %rd62;
	mov.f64 	%fd314, %fd92;
	@%p129 bra 	$L__BB6_74;
	setp.lt.f64 	%p130, %fd94, %fd93;
	mov.u64 	%rd350, %rd337;
	mov.f64 	%fd314, %fd301;
	@%p130 bra 	$L__BB6_74;
	setp.lt.s64 	%p131, %rd337, %rd62;
	min.s64 	%rd350, %rd337, %rd62;
	selp.f64 	%fd314, %fd301, %fd92, %p131;
$L__BB6_74:
	mov.b64 	%rd299, %fd314;
	mov.b64 	{%r184, %r189}, %rd299;
	mov.b32 	%r200, 2;
	mov.b32 	%r202, -1;
	// begin inline asm
	shfl.sync.down.b32 %r183, %r184, %r200, %r177, %r202;
	// end inline asm
	// begin inline asm
	shfl.sync.down.b32 %r188, %r189, %r200, %r177, %r202;
	// end inline asm
	mov.b64 	%rd300, {%r183, %r188};
	mov.b64 	%fd97, %rd300;
	mov.b64 	{%r194, %r199}, %rd350;
	// begin inline asm
	shfl.sync.down.b32 %r193, %r194, %r200, %r177, %r202;
	// end inline asm
	// begin inline asm
	shfl.sync.down.b32 %r198, %r199, %r200, %r177, %r202;
	// end inline asm
	mov.b64 	%rd65, {%r193, %r198};
	add.s32 	%r203, %r158, 2;
	setp.gt.s32 	%p132, %r203, %r177;
	mov.u64 	%rd351, %rd350;
	mov.f64 	%fd315, %fd314;
	@%p132 bra 	$L__BB6_78;
	abs.f64 	%fd98, %fd314;
	abs.f64 	%fd99, %fd97;
	setp.lt.f64 	%p133, %fd98, %fd99;
	mov.u64 	%rd351, %rd65;
	mov.f64 	%fd315, %fd97;
	@%p133 bra 	$L__BB6_78;
	setp.lt.f64 	%p134, %fd99, %fd98;
	mov.u64 	%rd351, %rd350;
	mov.f64 	%fd315, %fd314;
	@%p134 bra 	$L__BB6_78;
	setp.lt.s64 	%p135, %rd350, %rd65;
	min.s64 	%rd351, %rd350, %rd65;
	selp.f64 	%fd315, %fd314, %fd97, %p135;
$L__BB6_78:
	mov.b64 	%rd301, %fd315;
	mov.b64 	{%r205, %r210}, %rd301;
	mov.b32 	%r221, 4;
	mov.b32 	%r223, -1;
	// begin inline asm
	shfl.sync.down.b32 %r204, %r205, %r221, %r177, %r223;
	// end inline asm
	// begin inline asm
	shfl.sync.down.b32 %r209, %r210, %r221, %r177, %r223;
	// end inline asm
	mov.b64 	%rd302, {%r204, %r209};
	mov.b64 	%fd102, %rd302;
	mov.b64 	{%r215, %r220}, %rd351;
	// begin inline asm
	shfl.sync.down.b32 %r214, %r215, %r221, %r177, %r223;
	// end inline asm
	// begin inline asm
	shfl.sync.down.b32 %r219, %r220, %r221, %r177, %r223;
	// end inline asm
	mov.b64 	%rd68, {%r214, %r219};
	add.s32 	%r224, %r158, 4;
	setp.gt.s32 	%p136, %r224, %r177;
	mov.u64 	%rd352, %rd351;
	mov.f64 	%fd316, %fd315;
	@%p136 bra 	$L__BB6_82;
	abs.f64 	%fd103, %fd315;
	abs.f64 	%fd104, %fd102;
	setp.lt.f64 	%p137, %fd103, %fd104;
	mov.u64 	%rd352, %rd68;
	mov.f64 	%fd316, %fd102;
	@%p137 bra 	$L__BB6_82;
	setp.lt.f64 	%p138, %fd104, %fd103;
	mov.u64 	%rd352, %rd351;
	mov.f64 	%fd316, %fd315;
	@%p138 bra 	$L__BB6_82;
	setp.lt.s64 	%p139, %rd351, %rd68;
	min.s64 	%rd352, %rd351, %rd68;
	selp.f64 	%fd316, %fd315, %fd102, %p139;
$L__BB6_82:
	mov.b64 	%rd303, %fd316;
	mov.b64 	{%r226, %r231}, %rd303;
	mov.b32 	%r242, 8;
	mov.b32 	%r244, -1;
	// begin inline asm
	shfl.sync.down.b32 %r225, %r226, %r242, %r177, %r244;
	// end inline asm
	// begin inline asm
	shfl.sync.down.b32 %r230, %r231, %r242, %r177, %r244;
	// end inline asm
	mov.b64 	%rd304, {%r225, %r230};
	mov.b64 	%fd107, %rd304;
	mov.b64 	{%r236, %r241}, %rd352;
	// begin inline asm
	shfl.sync.down.b32 %r235, %r236, %r242, %r177, %r244;
	// end inline asm
	// begin inline asm
	shfl.sync.down.b32 %r240, %r241, %r242, %r177, %r244;
	// end inline asm
	mov.b64 	%rd71, {%r235, %r240};
	add.s32 	%r245, %r158, 8;
	setp.gt.s32 	%p140, %r245, %r177;
	mov.u64 	%rd353, %rd352;
	mov.f64 	%fd317, %fd316;
	@%p140 bra 	$L__BB6_86;
	abs.f64 	%fd108, %fd316;
	abs.f64 	%fd109, %fd107;
	setp.lt.f64 	%p141, %fd108, %fd109;
	mov.u64 	%rd353, %rd71;
	mov.f64 	%fd317, %fd107;
	@%p141 bra 	$L__BB6_86;
	setp.lt.f64 	%p142, %fd109, %fd108;
	mov.u64 	%rd353, %rd352;
	mov.f64 	%fd317, %fd316;
	@%p142 bra 	$L__BB6_86;
	setp.lt.s64 	%p143, %rd352, %rd71;
	min.s64 	%rd353, %rd352, %rd71;
	selp.f64 	%fd317, %fd316, %fd107, %p143;
$L__BB6_86:
	mov.b64 	%rd305, %fd317;
	mov.b64 	{%r247, %r252}, %rd305;
	mov.b32 	%r263, 16;
	mov.b32 	%r265, -1;
	// begin inline asm
	shfl.sync.down.b32 %r246, %r247, %r263, %r177, %r265;
	// end inline asm
	// begin inline asm
	shfl.sync.down.b32 %r251, %r252, %r263, %r177, %r265;
	// end inline asm
	mov.b64 	%rd306, {%r246, %r251};
	mov.b64 	%fd112, %rd306;
	mov.b64 	{%r257, %r262}, %rd353;
	// begin inline asm
	shfl.sync.down.b32 %r256, %r257, %r263, %r177, %r265;
	// end inline asm
	// begin inline asm
	shfl.sync.down.b32 %r261, %r262, %r263, %r177, %r265;
	// end inline asm
	mov.b64 	%rd74, {%r256, %r261};
	add.s32 	%r266, %r158, 16;
	setp.gt.s32 	%p144, %r266, %r177;
	mov.u64 	%rd394, %rd353;
	mov.f64 	%fd357, %fd317;
	@%p144 bra 	$L__BB6_90;
	abs.f64 	%fd113, %fd317;
	abs.f64 	%fd114, %fd112;
	setp.lt.f64 	%p145, %fd113, %fd114;
	mov.u64 	%rd394, %rd74;
	mov.f64 	%fd357, %fd112;
	@%p145 bra 	$L__BB6_90;
	setp.lt.f64 	%p146, %fd114, %fd113;
	mov.u64 	%rd394, %rd353;
	mov.f64 	%fd357, %fd317;
	@%p146 bra 	$L__BB6_90;
	setp.lt.s64 	%p147, %rd353, %rd74;
	min.s64 	%rd394, %rd353, %rd74;
	selp.f64 	%fd357, %fd317, %fd112, %p147;
$L__BB6_90:
	setp.ne.s32 	%p148, %r158, 0;
	@%p148 bra 	$L__BB6_92;
	shr.u32 	%r267, %r1, 1;
	and.b32  	%r268, %r267, 496;
	mov.u32 	%r269, _ZN6thrust24THRUST_300001_SM_1000_NS8cuda_cub4core6detail5shmemE;
	add.s32 	%r270, %r269, %r268;
	st.shared.f64 	[%r270+8], %fd357;
	st.shared.u64 	[%r270+16], %rd394;
$L__BB6_92:
	bar.sync 	0;
	setp.ne.s32 	%p149, %r1, 0;
	@%p149 bra 	$L__BB6_209;
	setp.lt.s32 	%p150, %r37, 33;
	mov.f64 	%fd319, %fd357;
	mov.u64 	%rd355, %rd394;
	@%p150 bra 	$L__BB6_97;
	ld.shared.f64 	%fd117, [_ZN6thrust24THRUST_300001_SM_1000_NS8cuda_cub4core6detail5shmemE+24];
	ld.shared.u64 	%rd77, [_ZN6thrust24THRUST_300001_SM_1000_NS8cuda_cub4core6detail5shmemE+32];
	abs.f64 	%fd118, %fd357;
	abs.f64 	%fd119, %fd117;
	setp.lt.f64 	%p151, %fd118, %fd119;
	mov.f64 	%fd319, %fd117;
	mov.u64 	%rd355, %rd77;
	@%p151 bra 	$L__BB6_97;
	setp.lt.f64 	%p152, %fd119, %fd118;
	mov.f64 	%fd319, %fd357;
	mov.u64 	%rd355, %rd394;
	@%p152 bra 	$L__BB6_97;
	setp.lt.s64 	%p153, %rd394, %rd77;
	min.s64 	%rd355, %rd394, %rd77;
	selp.f64 	%fd319, %fd357, %fd117, %p153;
$L__BB6_97:
	setp.lt.s32 	%p154, %r37, 65;
	mov.f64 	%fd320, %fd319;
	mov.u64 	%rd356, %rd355;
	@%p154 bra 	$L__BB6_101;
	ld.shared.f64 	%fd122, [_ZN6thrust24THRUST_300001_SM_1000_NS8cuda_cub4core6detail5shmemE+40];
	ld.shared.u64 	%rd80, [_ZN6thrust24THRUST_300001_SM_1000_NS8cuda_cub4core6detail5shmemE+48];
	abs.f64 	%fd123, %fd319;
	abs.f64 	%fd124, %fd122;
	setp.lt.f64 	%p155, %fd123, %fd124;
	mov.f64 	%fd320, %fd122;
	mov.u64 	%rd356, %rd80;
	@%p155 bra 	$L__BB6_101;
	setp.lt.f64 	%p156, %fd124, %fd123;
	mov.f64 	%fd320, %fd319;
	mov.u64 	%rd356, %rd355;
	@%p156 bra 	$L__BB6_101;
	setp.lt.s64 	%p157, %rd355, %rd80;
	min.s64 	%rd356, %rd355, %rd80;
	selp.f64 	%fd320, %fd319, %fd122, %p157;
$L__BB6_101:
	setp.lt.s32 	%p158, %r37, 97;
	mov.f64 	%fd321, %fd320;
	mov.u64 	%rd357, %rd356;
	@%p158 bra 	$L__BB6_105;
	ld.shared.f64 	%fd127, [_ZN6thrust24THRUST_300001_SM_1000_NS8cuda_cub4core6detail5shmemE+56];
	ld.shared.u64 	%rd83, [_ZN6thrust24THRUST_300001_SM_1000_NS8cuda_cub4core6detail5shmemE+64];
	abs.f64 	%fd128, %fd320;
	abs.f64 	%fd129, %fd127;
	setp.lt.f64 	%p159, %fd128, %fd129;
	mov.f64 	%fd321, %fd127;
	mov.u64 	%rd357, %rd83;
	@%p159 bra 	$L__BB6_105;
	setp.lt.f64 	%p160, %fd129, %fd128;
	mov.f64 	%fd321, %fd320;
	mov.u64 	%rd357, %rd356;
	@%p160 bra 	$L__BB6_105;
	setp.lt.s64 	%p161, %rd356, %rd83;
	min.s64 	%rd357, %rd356, %rd83;
	selp.f64 	%fd321, %fd320, %fd127, %p161;
$L__BB6_105:
	setp.lt.s32 	%p162, %r37, 129;
	mov.f64 	%fd322, %fd321;
	mov.u64 	%rd358, %rd357;
	@%p162 bra 	$L__BB6_109;
	ld.shared.f64 	%fd132, [_ZN6thrust24THRUST_300001_SM_1000_NS8cuda_cub4core6detail5shmemE+72];
	ld.shared.u64 	%rd86, [_ZN6thrust24THRUST_300001_SM_1000_NS8cuda_cub4core6detail5shmemE+80];
	abs.f64 	%fd133, %fd321;
	abs.f64 	%fd134, %fd132;
	setp.lt.f64 	%p163, %fd133, %fd134;
	mov.f64 	%fd322, %fd132;
	mov.u64 	%rd358, %rd86;
	@%p163 bra 	$L__BB6_109;
	setp.lt.f64 	%p164, %fd134, %fd133;
	mov.f64 	%fd322, %fd321;
	mov.u64 	%rd358, %rd357;
	@%p164 bra 	$L__BB6_109;
	setp.lt.s64 	%p165, %rd357, %rd86;
	min.s64 	%rd358, %rd357, %rd86;
	selp.f64 	%fd322, %fd321, %fd132, %p165;
$L__BB6_109:
	setp.lt.s32 	%p166, %r37, 161;
	mov.f64 	%fd323, %fd322;
	mov.u64 	%rd359, %rd358;
	@%p166 bra 	$L__BB6_113;
	ld.shared.f64 	%fd137, [_ZN6thrust24THRUST_300001_SM_1000_NS8cuda_cub4core6detail5shmemE+88];
	ld.shared.u64 	%rd89, [_ZN6thrust24THRUST_300001_SM_1000_NS8cuda_cub4core6detail5shmemE+96];
	abs.f64 	%fd138, %fd322;
	abs.f64 	%fd139, %fd137;
	setp.lt.f64 	%p167, %fd138, %fd139;
	mov.f64 	%fd323, %fd137;
	mov.u64 	%rd359, %rd89;
	@%p167 bra 	$L__BB6_113;
	setp.lt.f64 	%p168, %fd139, %fd138;
	mov.f64 	%fd323, %fd322;
	mov.u64 	%rd359, %rd358;
	@%p168 bra 	$L__BB6_113;
	setp.lt.s64 	%p169, %rd358, %rd89;
	min.s64 	%rd359, %rd358, %rd89;
	selp.f64 	%fd323, %fd322, %fd137, %p169;
$L__BB6_113:
	setp.lt.s32 	%p170, %r37, 193;
	mov.f64 	%fd324, %fd323;
	mov.u64 	%rd360, %rd359;
	@%p170 bra 	$L__BB6_117;
	ld.shared.f64 	%fd142, [_ZN6thrust24THRUST_300001_SM_1000_NS8cuda_cub4core6detail5shmemE+104];
	ld.shared.u64 	%rd92, [_ZN6thrust24THRUST_300001_SM_1000_NS8cuda_cub4core6detail5shmemE+112];
	abs.f64 	%fd143, %fd323;
	abs.f64 	%fd144, %fd142;
	setp.lt.f64 	%p171, %fd143, %fd144;
	mov.f64 	%fd324, %fd142;
	mov.u64 	%rd360, %rd92;
	@%p171 bra 	$L__BB6_117;
	setp.lt.f64 	%p172, %fd144, %fd143;
	mov.f64 	%fd324, %fd323;
	mov.u64 	%rd360, %rd359;
	@%p172 bra 	$L__BB6_117;
	setp.lt.s64 	%p173, %rd359, %rd92;
	min.s64 	%rd360, %rd359, %rd92;
	selp.f64 	%fd324, %fd323, %fd142, %p173;
$L__BB6_117:
	setp.lt.s32 	%p174, %r37, 225;
	mov.u64 	%rd394, %rd360;
	mov.f64 	%fd357, %fd324;
	@%p174 bra 	$L__BB6_209;
	ld.shared.f64 	%fd147, [_ZN6thrust24THRUST_300001_SM_1000_NS8cuda_cub4core6detail5shmemE+120];
	ld.shared.u64 	%rd95, [_ZN6thrust24THRUST_300001_SM_1000_NS8cuda_cub4core6detail5shmemE+128];
	abs.f64 	%fd148, %fd324;
	abs.f64 	%fd149, %fd147;
	setp.lt.f64 	%p175, %fd148, %fd149;
	mov.u64 	%rd394, %rd95;
	mov.f64 	%fd357, %fd147;
	@%p175 bra 	$L__BB6_209;
	setp.lt.f64 	%p176, %fd149, %fd148;
	mov.u64 	%rd394, %rd360;
	mov.f64 	%fd357, %fd324;
	@%p176 bra 	$L__BB6_209;
	setp.lt.s64 	%p177, %rd360, %rd95;
	min.s64 	%rd394, %rd360, %rd95;
	selp.f64 	%fd357, %fd324, %fd147, %p177;
	bra.uni 	$L__BB6_209;
$L__BB6_121:
	ld.param.u64 	%rd318, [_ZN6thrust24THRUST_300001_SM_1000_NS8cuda_cub4core6detail13_kernel_agentINS1_8__reduce11ReduceAgentIPN4cuda3std3__45tupleIJdlEEESC_SB_iNS1_9__extrema9arg_max_fIdl10comparatorEEEEJSC_SC_iSG_EEEvDpT0__param_0];
	mov.u32 	%r16, %tid.x;
	mul.wide.u32 	%rd208, %r16, 16;
	add.s64 	%rd189, %rd318, %rd208;
	// begin inline asm
	ld.global.nc.u64 %rd188, [%rd189];
	// end inline asm
	add.s64 	%rd191, %rd189, 8;
	// begin inline asm
	ld.global.nc.u64 %rd190, [%rd191];
	// end inline asm
	mov.b64 	%fd151, %rd188;
	add.s64 	%rd193, %rd189, 4096;
	// begin inline asm
	ld.global.nc.u64 %rd192, [%rd193];
	// end inline asm
	add.s64 	%rd195, %rd189, 4104;
	// begin inline asm
	ld.global.nc.u64 %rd361, [%rd195];
	// end inline asm
	mov.b64 	%fd325, %rd192;
	add.s64 	%rd197, %rd189, 8192;
	// begin inline asm
	ld.global.nc.u64 %rd196, [%rd197];
	// end inline asm
	add.s64 	%rd199, %rd189, 8200;
	// begin inline asm
	ld.global.nc.u64 %rd362, [%rd199];
	// end inline asm
	mov.b64 	%fd326, %rd196;
	add.s64 	%rd201, %rd189, 12288;
	// begin inline asm
	ld.global.nc.u64 %rd200, [%rd201];
	// end inline asm
	add.s64 	%rd203, %rd189, 12296;
	// begin inline asm
	ld.global.nc.u64 %rd363, [%rd203];
	// end inline asm
	mov.b64 	%fd327, %rd200;
	add.s64 	%rd205, %rd189, 16384;
	// begin inline asm
	ld.global.nc.u64 %rd204, [%rd205];
	// end inline asm
	add.s64 	%rd207, %rd189, 16392;
	// begin inline asm
	ld.global.nc.u64 %rd381, [%rd207];
	// end inline asm
	mov.b64 	%fd344, %rd204;
	abs.f64 	%fd156, %fd151;
	abs.f64 	%fd157, %fd325;
	setp.lt.f64 	%p3, %fd156, %fd157;
	@%p3 bra 	$L__BB6_123;
	setp.lt.f64 	%p4, %fd157, %fd156;
	setp.lt.s64 	%p5, %rd190, %rd361;
	or.pred  	%p6, %p4, %p5;
	selp.b64 	%rd361, %rd190, %rd361, %p6;
	selp.f64 	%fd325, %fd151, %fd325, %p6;
$L__BB6_123:
	abs.f64 	%fd160, %fd325;
	abs.f64 	%fd161, %fd326;
	setp.lt.f64 	%p7, %fd160, %fd161;
	@%p7 bra 	$L__BB6_125;
	setp.lt.f64 	%p8, %fd161, %fd160;
	setp.lt.s64 	%p9, %rd361, %rd362;
	or.pred  	%p10, %p8, %p9;
	selp.b64 	%rd362, %rd361, %rd362, %p10;
	selp.f64 	%fd326, %fd325, %fd326, %p10;
$L__BB6_125:
	abs.f64 	%fd164, %fd326;
	abs.f64 	%fd165, %fd327;
	setp.lt.f64 	%p11, %fd164, %fd165;
	@%p11 bra 	$L__BB6_127;
	setp.lt.f64 	%p12, %fd165, %fd164;
	setp.lt.s64 	%p13, %rd362, %rd363;
	or.pred  	%p14, %p12, %p13;
	selp.b64 	%rd363, %rd362, %rd363, %p14;
	selp.f64 	%fd327, %fd326, %fd327, %p14;
$L__BB6_127:
	abs.f64 	%fd168, %fd327;
	abs.f64 	%fd169, %fd344;
	setp.lt.f64 	%p15, %fd168, %fd169;
	@%p15 bra 	$L__BB6_129;
	setp.lt.f64 	%p16, %fd169, %fd168;
	setp.lt.s64 	%p17, %rd363, %rd381;
	or.pred  	%p18, %p16, %p17;
	selp.b64 	%rd381, %rd363, %rd381, %p18;
	selp.f64 	%fd344, %fd327, %fd344, %p18;
$L__BB6_129:
	setp.lt.u32 	%p19, %r37, 2560;
	mov.b32 	%r383, 1280;
	@%p19 bra 	$L__BB6_142;
	mov.b32 	%r382, 1280;
	mov.f64 	%fd329, %fd344;
	mov.u64 	%rd365, %rd381;
$L__BB6_131:
	ld.param.u64 	%rd319, [_ZN6thrust24THRUST_300001_SM_1000_NS8cuda_cub4core6detail13_kernel_agentINS1_8__reduce11ReduceAgentIPN4cuda3std3__45tupleIJdlEEESC_SB_iNS1_9__extrema9arg_max_fIdl10comparatorEEEEJSC_SC_iSG_EEEvDpT0__param_0];
	add.s32 	%r40, %r382, %r16;
	mul.wide.u32 	%rd229, %r40, 16;
	add.s64 	%rd210, %rd319, %rd229;
	// begin inline asm
	ld.global.nc.u64 %rd209, [%rd210];
	// end inline asm
	add.s64 	%rd212, %rd210, 8;
	// begin inline asm
	ld.global.nc.u64 %rd366, [%rd212];
	// end inline asm
	mov.b64 	%fd330, %rd209;
	add.s64 	%rd214, %rd210, 4096;
	// begin inline asm
	ld.global.nc.u64 %rd213, [%rd214];
	// end inline asm
	add.s64 	%rd216, %rd210, 4104;
	// begin inline asm
	ld.global.nc.u64 %rd367, [%rd216];
	// end inline asm
	mov.b64 	%fd331, %rd213;
	add.s64 	%rd218, %rd210, 8192;
	// begin inline asm
	ld.global.nc.u64 %rd217, [%rd218];
	// end inline asm
	add.s64 	%rd220, %rd210, 8200;
	// begin inline asm
	ld.global.nc.u64 %rd368, [%rd220];
	// end inline asm
	mov.b64 	%fd332, %rd217;
	add.s64 	%rd222, %rd210, 12288;
	// begin inline asm
	ld.global.nc.u64 %rd221, [%rd222];
	// end inline asm
	add.s64 	%rd224, %rd210, 12296;
	// begin inline asm
	ld.global.nc.u64 %rd369, [%rd224];
	// end inline asm
	mov.b64 	%fd333, %rd221;
	add.s64 	%rd226, %rd210, 16384;
	// begin inline asm
	ld.global.nc.u64 %rd225, [%rd226];
	// end inline asm
	add.s64 	%rd228, %rd210, 16392;
	// begin inline asm
	ld.global.nc.u64 %rd381, [%rd228];
	// end inline asm
	mov.b64 	%fd344, %rd225;
	abs.f64 	%fd178, %fd329;
	abs.f64 	%fd179, %fd330;
	setp.lt.f64 	%p20, %fd178, %fd179;
	@%p20 bra 	$L__BB6_133;
	setp.lt.f64 	%p21, %fd179, %fd178;
	setp.lt.s64 	%p22, %rd365, %rd366;
	or.pred  	%p23, %p21, %p22;
	selp.b64 	%rd366, %rd365, %rd366, %p23;
	selp.f64 	%fd330, %fd329, %fd330, %p23;
$L__BB6_133:
	abs.f64 	%fd182, %fd330;
	abs.f64 	%fd183, %fd331;
	setp.lt.f64 	%p24, %fd182, %fd183;
	@%p24 bra 	$L__BB6_135;
	setp.lt.f64 	%p25, %fd183, %fd182;
	setp.lt.s64 	%p26, %rd366, %rd367;
	or.pred  	%p27, %p25, %p26;
	selp.b64 	%rd367, %rd366, %rd367, %p27;
	selp.f64 	%fd331, %fd330, %fd331, %p27;
$L__BB6_135:
	abs.f64 	%fd186, %fd331;
	abs.f64 	%fd187, %fd332;
	setp.lt.f64 	%p28, %fd186, %fd187;
	@%p28 bra 	$L__BB6_137;
	setp.lt.f64 	%p29, %fd187, %fd186;
	setp.lt.s64 	%p30, %rd367, %rd368;
	or.pred  	%p31, %p29, %p30;
	selp.b64 	%rd368, %rd367, %rd368, %p31;
	selp.f64 	%fd332, %fd331, %fd332, %p31;
$L__BB6_137:
	abs.f64 	%fd190, %fd332;
	abs.f64 	%fd191, %fd333;
	setp.lt.f64 	%p32, %fd190, %fd191;
	@%p32 bra 	$L__BB6_139;
	setp.lt.f64 	%p33, %fd191, %fd190;
	setp.lt.s64 	%p34, %rd368, %rd369;
	or.pred  	%p35, %p33, %p34;
	selp.b64 	%rd369, %rd368, %rd369, %p35;
	selp.f64 	%fd333, %fd332, %fd333, %p35;
$L__BB6_139:
	abs.f64 	%fd194, %fd333;
	abs.f64 	%fd195, %fd344;
	setp.lt.f64 	%p36, %fd194, %fd195;
	@%p36 bra 	$L__BB6_141;
	setp.lt.f64 	%p37, %fd195, %fd194;
	setp.lt.s64 	%p38, %rd369, %rd381;
	or.pred  	%p39, %p37, %p38;
	selp.b64 	%rd381, %rd369, %rd381, %p39;
	selp.f64 	%fd344, %fd333, %fd344, %p39;
$L__BB6_141:
	add.s32 	%r383, %r382, 1280;
	add.s32 	%r41, %r382, 2560;
	setp.le.s32 	%p40, %r41, %r37;
	mov.u32 	%r382, %r383;
	mov.f64 	%fd329, %fd344;
	mov.u64 	%rd365, %rd381;
	@%p40 bra 	$L__BB6_131;
$L__BB6_142:
	setp.le.s32 	%p41, %r37, %r383;
	@%p41 bra 	$L__BB6_165;
	sub.s32 	%r20, %r37, %r383;
	setp.ge.s32 	%p42, %r16, %r20;
	@%p42 bra 	$L__BB6_165;
	not.b32 	%r42, %r16;
	add.s32 	%r43, %r37, %r42;
	sub.s32 	%r21, %r43, %r383;
	and.b32  	%r44, %r21, 768;
	setp.eq.s32 	%p43, %r44, 768;
	mov.u32 	%r387, %r16;
	@%p43 bra 	$L__BB6_150;
	add.s32 	%r385, %r16, %r383;
	shr.u32 	%r45, %r21, 8;
	add.s32 	%r46, %r45, 1;
	and.b32  	%r47, %r46, 3;
	neg.s32 	%r384, %r47;
	mov.u32 	%r387, %r16;
$L__BB6_146:
	.pragma "nounroll";
	mov.u64 	%rd127, %rd381;
	mov.f64 	%fd199, %fd344;
	ld.param.u64 	%rd320, [_ZN6thrust24THRUST_300001_SM_1000_NS8cuda_cub4core6detail13_kernel_agentINS1_8__reduce11ReduceAgentIPN4cuda3std3__45tupleIJdlEEESC_SB_iNS1_9__extrema9arg_max_fIdl10comparatorEEEEJSC_SC_iSG_EEEvDpT0__param_0];
	mul.wide.u32 	%rd235, %r385, 16;
	add.s64 	%rd232, %rd320, %rd235;
	// begin inline asm
	ld.global.nc.u64 %rd231, [%rd232];
	// end inline asm
	add.s64 	%rd234, %rd232, 8;
	// begin inline asm
	ld.global.nc.u64 %rd233, [%rd234];
	// end inline asm
	mov.b64 	%fd200, %rd231;
	abs.f64 	%fd201, %fd199;
	abs.f64 	%fd202, %fd200;
	setp.lt.f64 	%p44, %fd201, %fd202;
	mov.f64 	%fd344, %fd200;
	mov.u64 	%rd381, %rd233;
	@%p44 bra 	$L__BB6_149;
	setp.lt.f64 	%p45, %fd202, %fd201;
	mov.f64 	%fd344, %fd199;
	mov.u64 	%rd381, %rd127;
	@%p45 bra 	$L__BB6_149;
	setp.lt.s64 	%p46, %rd127, %rd233;
	selp.f64 	%fd344, %fd199, %fd200, %p46;
	min.s64 	%rd381, %rd127, %rd233;
$L__BB6_149:
	add.s32 	%r387, %r387, 256;
	add.s32 	%r385, %r385, 256;
	add.s32 	%r384, %r384, 1;
	setp.ne.s32 	%p47, %r384, 0;
	@%p47 bra 	$L__BB6_146;
$L__BB6_150:
	setp.lt.u32 	%p48, %r21, 768;
	@%p48 bra 	$L__BB6_165;
	ld.param.u64 	%rd321, [_ZN6thrust24THRUST_300001_SM_1000_NS8cuda_cub4core6detail13_kernel_agentINS1_8__reduce11ReduceAgentIPN4cuda3std3__45tupleIJdlEEESC_SB_iNS1_9__extrema9arg_max_fIdl10comparatorEEEEJSC_SC_iSG_EEEvDpT0__param_0];
	cvt.u64.u32 	%rd236, %r387;
	cvt.u64.u32 	%rd237, %r383;
	add.s64 	%rd238, %rd236, %rd237;
	shl.b64 	%rd239, %rd238, 4;
	add.s64 	%rd240, %rd239, %rd321;
	add.s64 	%rd376, %rd240, 12296;
	add.s32 	%r388, %r387, %r383;
$L__BB6_152:
	ld.param.u64 	%rd322, [_ZN6thrust24THRUST_300001_SM_1000_NS8cuda_cub4core6detail13_kernel_agentINS1_8__reduce11ReduceAgentIPN4cuda3std3__45tupleIJdlEEESC_SB_iNS1_9__extrema9arg_max_fIdl10comparatorEEEEJSC_SC_iSG_EEEvDpT0__param_0];
	mul.wide.u32 	%rd245, %r388, 16;
	add.s64 	%rd242, %rd322, %rd245;
	// begin inline asm
	ld.global.nc.u64 %rd241, [%rd242];
	// end inline asm
	add.s64 	%rd244, %rd242, 8;
	// begin inline asm
	ld.global.nc.u64 %rd243, [%rd244];
	// end inline asm
	mov.b64 	%fd208, %rd241;
	abs.f64 	%fd209, %fd344;
	abs.f64 	%fd210, %fd208;
	setp.lt.f64 	%p49, %fd209, %fd210;
	mov.f64 	%fd341, %fd208;
	mov.u64 	%rd378, %rd243;
	@%p49 bra 	$L__BB6_155;
	setp.lt.f64 	%p50, %fd210, %fd209;
	mov.f64 	%fd341, %fd344;
	mov.u64 	%rd378, %rd381;
	@%p50 bra 	$L__BB6_155;
	setp.lt.s64 	%p51, %rd381, %rd243;
	selp.f64 	%fd341, %fd344, %fd208, %p51;
	min.s64 	%rd378, %rd381, %rd243;
$L__BB6_155:
	add.s64 	%rd247, %rd376, -8200;
	// begin inline asm
	ld.global.nc.u64 %rd246, [%rd247];
	// end inline asm
	add.s64 	%rd249, %rd376, -8192;
	// begin inline asm
	ld.global.nc.u64 %rd248, [%rd249];
	// end inline asm
	mov.b64 	%fd213, %rd246;
	abs.f64 	%fd214, %fd341;
	abs.f64 	%fd215, %fd213;
	setp.lt.f64 	%p52, %fd214, %fd215;
	mov.f64 	%fd342, %fd213;
	mov.u64 	%rd379, %rd248;
	@%p52 bra 	$L__BB6_158;
	setp.lt.f64 	%p53, %fd215, %fd214;
	mov.f64 	%fd342, %fd341;
	mov.u64 	%rd379, %rd378;
	@%p53 bra 	$L__BB6_158;
	setp.lt.s64 	%p54, %rd378, %rd248;
	selp.f64 	%fd342, %fd341, %fd213, %p54;
	min.s64 	%rd379, %rd378, %rd248;
$L__BB6_158:
	add.s64 	%rd251, %rd376, -4104;
	// begin inline asm
	ld.global.nc.u64 %rd250, [%rd251];
	// end inline asm
	add.s64 	%rd253, %rd376, -4096;
	// begin inline asm
	ld.global.nc.u64 %rd252, [%rd253];
	// end inline asm
	mov.b64 	%fd218, %rd250;
	abs.f64 	%fd219, %fd342;
	abs.f64 	%fd220, %fd218;
	setp.lt.f64 	%p55, %fd219, %fd220;
	mov.f64 	%fd343, %fd218;
	mov.u64 	%rd380, %rd252;
	@%p55 bra 	$L__BB6_161;
	setp.lt.f64 	%p56, %fd220, %fd219;
	mov.f64 	%fd343, %fd342;
	mov.u64 	%rd380, %rd379;
	@%p56 bra 	$L__BB6_161;
	setp.lt.s64 	%p57, %rd379, %rd252;
	selp.f64 	%fd343, %fd342, %fd218, %p57;
	min.s64 	%rd380, %rd379, %rd252;
$L__BB6_161:
	add.s64 	%rd255, %rd376, -8;
	// begin inline asm
	ld.global.nc.u64 %rd254, [%rd255];
	// end inline asm
	// begin inline asm
	ld.global.nc.u64 %rd256, [%rd376];
	// end inline asm
	mov.b64 	%fd223, %rd254;
	abs.f64 	%fd224, %fd343;
	abs.f64 	%fd225, %fd223;
	setp.lt.f64 	%p58, %fd224, %fd225;
	mov.f64 	%fd344, %fd223;
	mov.u64 	%rd381, %rd256;
	@%p58 bra 	$L__BB6_164;
	setp.lt.f64 	%p59, %fd225, %fd224;
	mov.f64 	%fd344, %fd343;
	mov.u64 	%rd381, %rd380;
	@%p59 bra 	$L__BB6_164;
	setp.lt.s64 	%p60, %rd380, %rd256;
	selp.f64 	%fd344, %fd343, %fd223, %p60;
	min.s64 	%rd381, %rd380, %rd256;
$L__BB6_164:
	add.s32 	%r387, %r387, 1024;
	add.s64 	%rd376, %rd376, 16384;
	add.s32 	%r388, %r388, 1024;
	setp.lt.s32 	%p61, %r387, %r20;
	@%p61 bra 	$L__BB6_152;
$L__BB6_165:
	// begin inline asm
	mov.u32 %r48, %laneid;
	// end inline asm
	mov.b64 	%rd258, %fd344;
	mov.b64 	{%r50, %r55}, %rd258;
	mov.b32 	%r66, 1;
	mov.b32 	%r67, 31;
	mov.b32 	%r68, -1;
	// begin inline asm
	shfl.sync.down.b32 %r49, %r50, %r66, %r67, %r68;
	// end inline asm
	// begin inline asm
	shfl.sync.down.b32 %r54, %r55, %r66, %r67, %r68;
	// end inline asm
	mov.b64 	%rd259, {%r49, %r54};
	mov.b64 	%fd229, %rd259;
	mov.b64 	{%r60, %r65}, %rd381;
	// begin inline asm
	shfl.sync.down.b32 %r59, %r60, %r66, %r67, %r68;
	// end inline asm
	// begin inline asm
	shfl.sync.down.b32 %r64, %r65, %r66, %r67, %r68;
	// end inline asm
	mov.b64 	%rd150, {%r59, %r64};
	setp.gt.s32 	%p62, %r48, 30;
	mov.f64 	%fd346, %fd344;
	mov.u64 	%rd383, %rd381;
	@%p62 bra 	$L__BB6_169;
	abs.f64 	%fd230, %fd344;
	abs.f64 	%fd231, %fd229;
	setp.lt.f64 	%p63, %fd230, %fd231;
	mov.f64 	%fd346, %fd229;
	mov.u64 	%rd383, %rd150;
	@%p63 bra 	$L__BB6_169;
	setp.lt.f64 	%p64, %fd231, %fd230;
	mov.f64 	%fd346, %fd344;
	mov.u64 	%rd383, %rd381;
	@%p64 bra 	$L__BB6_169;
	setp.lt.s64 	%p65, %rd381, %rd150;
	selp.f64 	%fd346, %fd344, %fd229, %p65;
	min.s64 	%rd383, %rd381, %rd150;
$L__BB6_169:
	mov.b64 	%rd260, %fd346;
	mov.b64 	{%r70, %r75}, %rd260;
	mov.b32 	%r86, 2;
	mov.b32 	%r87, 31;
	mov.b32 	%r88, -1;
	// begin inline asm
	shfl.sync.down.b32 %r69, %r70, %r86, %r87, %r88;
	// end inline asm
	// begin inline asm
	shfl.sync.down.b32 %r74, %r75, %r86, %r87, %r88;
	// end inline asm
	mov.b64 	%rd261, {%r69, %r74};
	mov.b64 	%fd234, %rd261;
	mov.b64 	{%r80, %r85}, %rd383;
	// begin inline asm
	shfl.sync.down.b32 %r79, %r80, %r86, %r87, %r88;
	// end inline asm
	// begin inline asm
	shfl.sync.down.b32 %r84, %r85, %r86, %r87, %r88;
	// end inline asm
	mov.b64 	%rd153, {%r79, %r84};
	setp.gt.s32 	%p66, %r48, 29;
	mov.f64 	%fd347, %fd346;
	mov.u64 	%rd384, %rd383;
	@%p66 bra 	$L__BB6_173;
	abs.f64 	%fd235, %fd346;
	abs.f64 	%fd236, %fd234;
	setp.lt.f64 	%p67, %fd235, %fd236;
	mov.f64 	%fd347, %fd234;
	mov.u64 	%rd384, %rd153;
	@%p67 bra 	$L__BB6_173;
	setp.lt.f64 	%p68, %fd236, %fd235;
	mov.f64 	%fd347, %fd346;
	mov.u64 	%rd384, %rd383;
	@%p68 bra 	$L__BB6_173;
	setp.lt.s64 	%p69, %rd383, %rd153;
	selp.f64 	%fd347, %fd346, %fd234, %p69;
	min.s64 	%rd384, %rd383, %rd153;
$L__BB6_173:
	mov.b64 	%rd262, %fd347;
	mov.b64 	{%r90, %r95}, %rd262;
	mov.b32 	%r106, 4;
	mov.b32 	%r107, 31;
	mov.b32 	%r108, -1;
	// begin inline asm
	shfl.sync.down.b32 %r89, %r90, %r106, %r107, %r108;
	// end inline asm
	// begin inline asm
	shfl.sync.down.b32 %r94, %r95, %r106, %r107, %r108;
	// end inline asm
	mov.b64 	%rd263, {%r89, %r94};
	mov.b64 	%fd239, %rd263;
	mov.b64 	{%r100, %r105}, %rd384;
	// begin inline asm
	shfl.sync.down.b32 %r99, %r100, %r106, %r107, %r108;
	// end inline asm
	// begin inline asm
	shfl.sync.down.b32 %r104, %r105, %r106, %r107, %r108;
	// end inline asm
	mov.b64 	%rd156, {%r99, %r104};
	setp.gt.s32 	%p70, %r48, 27;
	mov.f64 	%fd348, %fd347;
	mov.u64 	%rd385, %rd384;
	@%p70 bra 	$L__BB6_177;
	abs.f64 	%fd240, %fd347;
	abs.f64 	%fd241, %fd239;
	setp.lt.f64 	%p71, %fd240, %fd241;
	mov.f64 	%fd348, %fd239;
	mov.u64 	%rd385, %rd156;
	@%p71 bra 	$L__BB6_177;
	setp.lt.f64 	%p72, %fd241, %fd240;
	mov.f64 	%fd348, %fd347;
	mov.u64 	%rd385, %rd384;
	@%p72 bra 	$L__BB6_177;
	setp.lt.s64 	%p73, %rd384, %rd156;
	selp.f64 	%fd348, %fd347, %fd239, %p73;
	min.s64 	%rd385, %rd384, %rd156;
$L__BB6_177:
	mov.b64 	%rd264, %fd348;
	mov.b64 	{%r110, %r115}, %rd264;
	mov.b32 	%r126, 8;
	mov.b32 	%r127, 31;
	mov.b32 	%r128, -1;
	// begin inline asm
	shfl.sync.down.b32 %r109, %r110, %r126, %r127, %r128;
	// end inline asm
	// begin inline asm
	shfl.sync.down.b32 %r114, %r115, %r126, %r127, %r128;
	// end inline asm
	mov.b64 	%rd265, {%r109, %r114};
	mov.b64 	%fd244, %rd265;
	mov.b64 	{%r120, %r125}, %rd385;
	// begin inline asm
	shfl.sync.down.b32 %r119, %r120, %r126, %r127, %r128;
	// end inline asm
	// begin inline asm
	shfl.sync.down.b32 %r124, %r125, %r126, %r127, %r128;
	// end inline asm
	mov.b64 	%rd159, {%r119, %r124};
	setp.gt.s32 	%p74, %r48, 23;
	mov.f64 	%fd349, %fd348;
	mov.u64 	%rd386, %rd385;
	@%p74 bra 	$L__BB6_181;
	abs.f64 	%fd245, %fd348;
	abs.f64 	%fd246, %fd244;
	setp.lt.f64 	%p75, %fd245, %fd246;
	mov.f64 	%fd349, %fd244;
	mov.u64 	%rd386, %rd159;
	@%p75 bra 	$L__BB6_181;
	setp.lt.f64 	%p76, %fd246, %fd245;
	mov.f64 	%fd349, %fd348;
	mov.u64 	%rd386, %rd385;
	@%p76 bra 	$L__BB6_181;
	setp.lt.s64 	%p77, %rd385, %rd159;
	selp.f64 	%fd349, %fd348, %fd244, %p77;
	min.s64 	%rd386, %rd385, %rd159;
$L__BB6_181:
	mov.b64 	%rd266, %fd349;
	mov.b64 	{%r130, %r135}, %rd266;
	mov.b32 	%r146, 16;
	mov.b32 	%r147, 31;
	mov.b32 	%r148, -1;
	// begin inline asm
	shfl.sync.down.b32 %r129, %r130, %r146, %r147, %r148;
	// end inline asm
	// begin inline asm
	shfl.sync.down.b32 %r134, %r135, %r146, %r147, %r148;
	// end inline asm
	mov.b64 	%rd267, {%r129, %r134};
	mov.b64 	%fd249, %rd267;
	mov.b64 	{%r140, %r145}, %rd386;
	// begin inline asm
	shfl.sync.down.b32 %r139, %r140, %r146, %r147, %r148;
	// end inline asm
	// begin inline asm
	shfl.sync.down.b32 %r144, %r145, %r146, %r147, %r148;
	// end inline asm
	mov.b64 	%rd162, {%r139, %r144};
	setp.gt.s32 	%p78, %r48, 15;
	mov.f64 	%fd357, %fd349;
	mov.u64 	%rd394, %rd386;
	@%p78 bra 	$L__BB6_185;
	abs.f64 	%fd250, %fd349;
	abs.f64 	%fd251, %fd249;
	setp.lt.f64 	%p79, %fd250, %fd251;
	mov.f64 	%fd357, %fd249;
	mov.u64 	%rd394, %rd162;
	@%p79 bra 	$L__BB6_185;
	setp.lt.f64 	%p80, %fd251, %fd250;
	mov.f64 	%fd357, %fd349;
	mov.u64 	%rd394, %rd386;
	@%p80 bra 	$L__BB6_185;
	setp.lt.s64 	%p81, %rd386, %rd162;
	selp.f64 	%fd357, %fd349, %fd249, %p81;
	min.s64 	%rd394, %rd386, %rd162;
$L__BB6_185:
	setp.ne.s32 	%p82, %r48, 0;
	@%p82 bra 	$L__BB6_187;
	shr.u32 	%r149, %r16, 1;
	and.b32  	%r150, %r149, 496;
	mov.u32 	%r151, _ZN6thrust24THRUST_300001_SM_1000_NS8cuda_cub4core6detail5shmemE;
	add.s32 	%r152, %r151, %r150;
	st.shared.f64 	[%r152+8], %fd357;
	st.shared.u64 	[%r152+16], %rd394;
$L__BB6_187:
	bar.sync 	0;
	setp.ne.s32 	%p83, %r16, 0;
	@%p83 bra 	$L__BB6_209;
	ld.shared.f64 	%fd254, [_ZN6thrust24THRUST_300001_SM_1000_NS8cuda_cub4core6detail5shmemE+24];
	ld.shared.u64 	%rd165, [_ZN6thrust24THRUST_300001_SM_1000_NS8cuda_cub4core6detail5shmemE+32];
	abs.f64 	%fd255, %fd357;
	abs.f64 	%fd256, %fd254;
	setp.lt.f64 	%p84, %fd255, %fd256;
	mov.f64 	%fd351, %fd254;
	mov.u64 	%rd388, %rd165;
	@%p84 bra 	$L__BB6_191;
	setp.lt.f64 	%p85, %fd256, %fd255;
	mov.f64 	%fd351, %fd357;
	mov.u64 	%rd388, %rd394;
	@%p85 bra 	$L__BB6_191;
	setp.lt.s64 	%p86, %rd394, %rd165;
	selp.f64 	%fd351, %fd357, %fd254, %p86;
	min.s64 	%rd388, %rd394, %rd165;
$L__BB6_191:
	ld.shared.f64 	%fd259, [_ZN6thrust24THRUST_300001_SM_1000_NS8cuda_cub4core6detail5shmemE+40];
	ld.shared.u64 	%rd168, [_ZN6thrust24THRUST_300001_SM_1000_NS8cuda_cub4core6detail5shmemE+48];
	abs.f64 	%fd260, %fd351;
	abs.f64 	%fd261, %fd259;
	setp.lt.f64 	%p87, %fd260, %fd261;
	mov.f64 	%fd352, %fd259;
	mov.u64 	%rd389, %rd168;
	@%p87 bra 	$L__BB6_194;
	setp.lt.f64 	%p88, %fd261, %fd260;
	mov.f64 	%fd352, %fd351;
	mov.u64 	%rd389, %rd388;
	@%p88 bra 	$L__BB6_194;
	setp.lt.s64 	%p89, %rd388, %rd168;
	selp.f64 	%fd352, %fd351, %fd259, %p89;
	min.s64 	%rd389, %rd388, %rd168;
$L__BB6_194:
	ld.shared.f64 	%fd264, [_ZN6thrust24THRUST_300001_SM_1000_NS8cuda_cub4core6detail5shmemE+56];
	ld.shared.u64 	%rd171, [_ZN6thrust24THRUST_300001_SM_1000_NS8cuda_cub4core6detail5shmemE+64];
	abs.f64 	%fd265, %fd352;
	abs.f64 	%fd266, %fd264;
	setp.lt.f64 	%p90, %fd265, %fd266;
	mov.f64 	%fd353, %fd264;
	mov.u64 	%rd390, %rd171;
	@%p90 bra 	$L__BB6_197;
	setp.lt.f64 	%p91, %fd266, %fd265;
	mov.f64 	%fd353, %fd352;
	mov.u64 	%rd390, %rd389;
	@%p91 bra 	$L__BB6_197;
	setp.lt.s64 	%p92, %rd389, %rd171;
	selp.f64 	%fd353, %fd352, %fd264, %p92;
	min.s64 	%rd390, %rd389, %rd171;
$L__BB6_197:
	ld.shared.f64 	%fd269, [_ZN6thrust24THRUST_300001_SM_1000_NS8cuda_cub4core6detail5shmemE+72];
	ld.shared.u64 	%rd174, [_ZN6thrust24THRUST_300001_SM_1000_NS8cuda_cub4core6detail5shmemE+80];
	abs.f64 	%fd270, %fd353;
	abs.f64 	%fd271, %fd269;
	setp.lt.f64 	%p93, %fd270, %fd271;
	mov.f64 	%fd354, %fd269;
	mov.u64 	%rd391, %rd174;
	@%p93 bra 	$L__BB6_200;
	setp.lt.f64 	%p94, %fd271, %fd270;
	mov.f64 	%fd354, %fd353;
	mov.u64 	%rd391, %rd390;
	@%p94 bra 	$L__BB6_200;
	setp.lt.s64 	%p95, %rd390, %rd174;
	selp.f64 	%fd354, %fd353, %fd269, %p95;
	min.s64 	%rd391, %rd390, %rd174;
$L__BB6_200:
	ld.shared.f64 	%fd274, [_ZN6thrust24THRUST_300001_SM_1000_NS8cuda_cub4core6detail5shmemE+88];
	ld.shared.u64 	%rd177, [_ZN6thrust24THRUST_300001_SM_1000_NS8cuda_cub4core6detail5shmemE+96];
	abs.f64 	%fd275, %fd354;
	abs.f64 	%fd276, %fd274;
	setp.lt.f64 	%p96, %fd275, %fd276;
	mov.f64 	%fd355, %fd274;
	mov.u64 	%rd392, %rd177;
	@%p96 bra 	$L__BB6_203;
	setp.lt.f64 	%p97, %fd276, %fd275;
	mov.f64 	%fd355, %fd354;
	mov.u64 	%rd392, %rd391;
	@%p97 bra 	$L__BB6_203;
	setp.lt.s64 	%p98, %rd391, %rd177;
	selp.f64 	%fd355, %fd354, %fd274, %p98;
	min.s64 	%rd392, %rd391, %rd177;
$L__BB6_203:
	ld.shared.f64 	%fd279, [_ZN6thrust24THRUST_300001_SM_1000_NS8cuda_cub4core6detail5shmemE+104];
	ld.shared.u64 	%rd180, [_ZN6thrust24THRUST_300001_SM_1000_NS8cuda_cub4core6detail5shmemE+112];
	abs.f64 	%fd280, %fd355;
	abs.f64 	%fd281, %fd279;
	setp.lt.f64 	%p99, %fd280, %fd281;
	mov.f64 	%fd356, %fd279;
	mov.u64 	%rd393, %rd180;
	@%p99 bra 	$L__BB6_206;
	setp.lt.f64 	%p100, %fd281, %fd280;
	mov.f64 	%fd356, %fd355;
	mov.u64 	%rd393, %rd392;
	@%p100 bra 	$L__BB6_206;
	setp.lt.s64 	%p101, %rd392, %rd180;
	selp.f64 	%fd356, %fd355, %fd279, %p101;
	min.s64 	%rd393, %rd392, %rd180;
$L__BB6_206:
	ld.shared.f64 	%fd284, [_ZN6thrust24THRUST_300001_SM_1000_NS8cuda_cub4core6detail5shmemE+120];
	ld.shared.u64 	%rd183, [_ZN6thrust24THRUST_300001_SM_1000_NS8cuda_cub4core6detail5shmemE+128];
	abs.f64 	%fd285, %fd356;
	abs.f64 	%fd286, %fd284;
	setp.lt.f64 	%p102, %fd285, %fd286;
	mov.u64 	%rd394, %rd183;
	mov.f64 	%fd357, %fd284;
	@%p102 bra 	$L__BB6_209;
	setp.lt.f64 	%p103, %fd286, %fd285;
	mov.u64 	%rd394, %rd393;
	mov.f64 	%fd357, %fd356;
	@%p103 bra 	$L__BB6_209;
	setp.lt.s64 	%p104, %rd393, %rd183;
	selp.f64 	%fd357, %fd356, %fd284, %p104;
	min.s64 	%rd394, %rd393, %rd183;
$L__BB6_209:
	mov.u32 	%r376, %tid.x;
	setp.ne.s32 	%p221, %r376, 0;
	@%p221 bra 	$L__BB6_211;
	ld.param.u64 	%rd326, [_ZN6thrust24THRUST_300001_SM_1000_NS8cuda_cub4core6detail13_kernel_agentINS1_8__reduce11ReduceAgentIPN4cuda3std3__45tupleIJdlEEESC_SB_iNS1_9__extrema9arg_max_fIdl10comparatorEEEEJSC_SC_iSG_EEEvDpT0__param_1];
	cvta.to.global.u64 	%rd317, %rd326;
	st.global.f64 	[%rd317], %fd357;
	st.global.u64 	[%rd317+8], %rd394;
$L__BB6_211:
	ret;

}
	// .globl	_ZN6thrust24THRUST_300001_SM_1000_NS8cuda_cub4core6detail13_kernel_agentINS1_8__reduce11ReduceAgentINS0_12zip_iteratorIN4cuda3std3__45tupleIJNS0_10device_ptrIdEENS0_17counting_iteratorIlNS0_11use_defaultESF_SF_EEEEEEEPNSB_IJdlEEESJ_lNS1_9__extrema9arg_max_fIdl10comparatorEEEEJSI_SK_lSO_EEEvDpT0_
.visible .entry _ZN6thrust24THRUST_300001_SM_1000_NS8cuda_cub4core6detail13_kernel_agentINS1_8__reduce11ReduceAgentINS0_12zip_iteratorIN4cuda3std3__45tupleIJNS0_10device_ptrIdEENS0_17counting_iteratorIlNS0_11use_defaultESF_SF_EEEEEEEPNSB_IJdlEEESJ_lNS1_9__extrema9arg_max_fIdl10comparatorEEEEJSI_SK_lSO_EEEvDpT0_(
	.param .align 8 .b8 _ZN6thrust24THRUST_300001_SM_1000_NS8cuda_cub4core6detail13_kernel_agentINS1_8__reduce11ReduceAgentINS0_12zip_iteratorIN4cuda3std3__45tupleIJNS0_10device_ptrIdEENS0_17counting_iteratorIlNS0_11use_defaultESF_SF_EEEEEEEPNSB_IJdlEEESJ_lNS1_9__extrema9arg_max_fIdl10comparatorEEEEJSI_SK_lSO_EEEvDpT0__param_0[16],
	.param .u64 .ptr .align 1 _ZN6thrust24THRUST_300001_SM_1000_NS8cuda_cub4core6detail13_kernel_agentINS1_8__reduce11ReduceAgentINS0_12zip_iteratorIN4cuda3std3__45tupleIJNS0_10device_ptrIdEENS0_17counting_iteratorIlNS0_11use_defaultESF_SF_EEEEEEEPNSB_IJdlEEESJ_lNS1_9__extrema9arg_max_fIdl10comparatorEEEEJSI_SK_lSO_EEEvDpT0__param_1,
	.param .u64 _ZN6thrust24THRUST_300001_SM_1000_NS8cuda_cub4core6detail13_kernel_agentINS1_8__reduce11ReduceAgentINS0_12zip_iteratorIN4cuda3std3__45tupleIJNS0_10device_ptrIdEENS0_17counting_iteratorIlNS0_11use_defaultESF_SF_EEEEEEEPNSB_IJdlEEESJ_lNS1_9__extrema9arg_max_fIdl10comparatorEEEEJSI_SK_lSO_EEEvDpT0__param_2,
	.param .align 1 .b8 _ZN6thrust24THRUST_300001_SM_1000_NS8cuda_cub4core6detail13_kernel_agentINS1_8__reduce11ReduceAgentINS0_12zip_iteratorIN4cuda3std3__45tupleIJNS0_10device_ptrIdEENS0_17counting_iteratorIlNS0_11use_defaultESF_SF_EEEEEEEPNSB_IJdlEEESJ_lNS1_9__extrema9arg_max_fIdl10comparatorEEEEJSI_SK_lSO_EEEvDpT0__param_3[1]
)
.maxntid 256
{
	.reg .pred 	%p<213>;
	.reg .b32 	%r<391>;
	.reg .b64 	%rd<341>;
	.reg .b64 	%fd<352>;

	ld.param.u64 	%rd192, [_ZN6thrust24THRUST_300001_SM_1000_NS8cuda_cub4core6detail13_kernel_agentINS1_8__reduce11ReduceAgentINS0_12zip_iteratorIN4cuda3std3__45tupleIJNS0_10device_ptrIdEENS0_17counting_iteratorIlNS0_11use_defaultESF_SF_EEEEEEEPNSB_IJdlEEESJ_lNS1_9__extrema9arg_max_fIdl10comparatorEEEEJSI_SK_lSO_EEEvDpT0__param_0+8];
	ld.param.u64 	%rd191, [_ZN6thrust24THRUST_300001_SM_1000_NS8cuda_cub4core6detail13_kernel_agentINS1_8__reduce11ReduceAgentINS0_12zip_iteratorIN4cuda3std3__45tupleIJNS0_10device_ptrIdEENS0_17counting_iteratorIlNS0_11use_defaultESF_SF_EEEEEEEPNSB_IJdlEEESJ_lNS1_9__extrema9arg_max_fIdl10comparatorEEEEJSI_SK_lSO_EEEvDpT0__param_0];
	ld.param.u64 	%rd194, [_ZN6thrust24THRUST_300001_SM_1000_NS8cuda_cub4core6detail13_kernel_agentINS1_8__reduce11ReduceAgentINS0_12zip_iteratorIN4cuda3std3__45tupleIJNS0_10device_ptrIdEENS0_17counting_iteratorIlNS0_11use_defaultESF_SF_EEEEEEEPNSB_IJdlEEESJ_lNS1_9__extrema9arg_max_fIdl10comparatorEEEEJSI_SK_lSO_EEEvDpT0__param_2];
	setp.eq.s64 	%p1, %rd194, 0;
	@%p1 bra 	$L__BB7_206;
	cvta.to.global.u64 	%rd1, %rd191;
	setp.gt.s64 	%p2, %rd194, 1279;
	@%p2 bra 	$L__BB7_122;
	cvt.u32.u64 	%r1, %rd194;
	mov.u32 	%r2, %tid.x;
	setp.ge.s32 	%p96, %r2, %r1;
	mov.f64 	%fd298, 0d0000000000000000;
	mov.b64 	%rd283, 0;
	mov.u32 	%r385, %r2;
	@%p96 bra 	$L__BB7_4;
	cvt.u64.u32 	%rd239, %r2;
	mul.wide.u32 	%rd240, %r2, 8;
	add.s64 	%rd241, %rd1, %rd240;
	add.s64 	%rd283, %rd192, %rd239;
	ld.global.f64 	%fd298, [%rd241];
	add.s32 	%r385, %r2, 256;
$L__BB7_4:
	setp.ge.s32 	%p97, %r385, %r1;
	@%p97 bra 	$L__BB7_26;
	not.b32 	%r154, %r385;
	add.s32 	%r5, %r154, %r1;
	and.b32  	%r155, %r5, 768;
	setp.eq.s32 	%p98, %r155, 768;
	@%p98 bra 	$L__BB7_11;
	cvt.u64.u32 	%rd243, %r385;
	add.s64 	%rd274, %rd192, %rd243;
	mul.wide.u32 	%rd244, %r385, 8;
	add.s64 	%rd273, %rd1, %rd244;
	shr.u32 	%r156, %r5, 8;
	add.s32 	%r157, %r156, 1;
	and.b32  	%r158, %r157, 3;
	neg.s32 	%r383, %r158;
$L__BB7_7:
	.pragma "nounroll";
	mov.u64 	%rd9, %rd283;
	mov.f64 	%fd3, %fd298;
	ld.global.f64 	%fd4, [%rd273];
	abs.f64 	%fd5, %fd3;
	abs.f64 	%fd6, %fd4;
	setp.lt.f64 	%p99, %fd5, %fd6;
	mov.u64 	%rd283, %rd274;
	mov.f64 	%fd298, %fd4;
	@%p99 bra 	$L__BB7_10;
	setp.lt.f64 	%p100, %fd6, %fd5;
	mov.u64 	%rd283, %rd9;
	mov.f64 	%fd298, %fd3;
	@%p100 bra 	$L__BB7_10;
	setp.lt.s64 	%p101, %rd9, %rd274;
	min.s64 	%rd283, %rd9, %rd274;
	selp.f64 	%fd298, %fd3, %fd4, %p101;
$L__BB7_10:
	add.s32 	%r385, %r385, 256;
	add.s64 	%rd274, %rd274, 256;
	add.s64 	%rd273, %rd273, 2048;
	add.s32 	%r383, %r383, 1;
	setp.ne.s32 	%p102, %r383, 0;
	@%p102 bra 	$L__BB7_7;
$L__BB7_11:
	setp.lt.u32 	%p103, %r5, 768;
	@%p103 bra 	$L__BB7_26;
	add.s32 	%r386, %r385, 512;
$L__BB7_13:
	mov.u32 	%r13, %r386;
	add.s32 	%r159, %r13, -512;
	cvt.s64.s32 	%rd245, %r159;
	mul.wide.s32 	%rd246, %r159, 8;
	add.s64 	%rd17, %rd1, %rd246;
	add.s64 	%rd18, %rd192, %rd245;
	ld.global.f64 	%fd12, [%rd17];
	abs.f64 	%fd13, %fd298;
	abs.f64 	%fd14, %fd12;
	setp.lt.f64 	%p104, %fd13, %fd14;
	mov.u64 	%rd280, %rd18;
	mov.f64 	%fd295, %fd12;
	@%p104 bra 	$L__BB7_16;
	setp.lt.f64 	%p105, %fd14, %fd13;
	mov.u64 	%rd280, %rd283;
	mov.f64 	%fd295, %fd298;
	@%p105 bra 	$L__BB7_16;
	setp.lt.s64 	%p106, %rd283, %rd18;
	min.s64 	%rd280, %rd283, %rd18;
	selp.f64 	%fd295, %fd298, %fd12, %p106;
$L__BB7_16:
	add.s32 	%r160, %r13, -256;
	cvt.s64.s32 	%rd247, %r160;
	add.s64 	%rd21, %rd192, %rd247;
	ld.global.f64 	%fd17, [%rd17+2048];
	abs.f64 	%fd18, %fd295;
	abs.f64 	%fd19, %fd17;
	setp.lt.f64 	%p107, %fd18, %fd19;
	mov.u64 	%rd281, %rd21;
	mov.f64 	%fd296, %fd17;
	@%p107 bra 	$L__BB7_19;
	setp.lt.f64 	%p108, %fd19, %fd18;
	mov.u64 	%rd281, %rd280;
	mov.f64 	%fd296, %fd295;
	@%p108 bra 	$L__BB7_19;
	setp.lt.s64 	%p109, %rd280, %rd21;
	min.s64 	%rd281, %rd280, %rd21;
	selp.f64 	%fd296, %fd295, %fd17, %p109;
$L__BB7_19:
	cvt.s64.s32 	%rd248, %r13;
	add.s64 	%rd24, %rd192, %rd248;
	ld.global.f64 	%fd22, [%rd17+4096];
	abs.f64 	%fd23, %fd296;
	abs.f64 	%fd24, %fd22;
	setp.lt.f64 	%p110, %fd23, %fd24;
	mov.u64 	%rd282, %rd24;
	mov.f64 	%fd297, %fd22;
	@%p110 bra 	$L__BB7_22;
	setp.lt.f64 	%p111, %fd24, %fd23;
	mov.u64 	%rd282, %rd281;
	mov.f64 	%fd297, %fd296;
	@%p111 bra 	$L__BB7_22;
	setp.lt.s64 	%p112, %rd281, %rd24;
	min.s64 	%rd282, %rd281, %rd24;
	selp.f64 	%fd297, %fd296, %fd22, %p112;
$L__BB7_22:
	add.s32 	%r161, %r13, 256;
	cvt.s64.s32 	%rd249, %r161;
	add.s64 	%rd27, %rd192, %rd249;
	ld.global.f64 	%fd27, [%rd17+6144];
	abs.f64 	%fd28, %fd297;
	abs.f64 	%fd29, %fd27;
	setp.lt.f64 	%p113, %fd28, %fd29;
	mov.u64 	%rd283, %rd27;
	mov.f64 	%fd298, %fd27;
	@%p113 bra 	$L__BB7_25;
	setp.lt.f64 	%p114, %fd29, %fd28;
	mov.u64 	%rd283, %rd282;
	mov.f64 	%fd298, %fd297;
	@%p114 bra 	$L__BB7_25;
	setp.lt.s64 	%p115, %rd282, %rd27;
	min.s64 	%rd283, %rd282, %rd27;
	selp.f64 	%fd298, %fd297, %fd27, %p115;
$L__BB7_25:
	add.s32 	%r386, %r13, 1024;
	add.s32 	%r162, %r13, 512;
	setp.lt.s32 	%p116, %r162, %r1;
	@%p116 bra 	$L__BB7_13;
$L__BB7_26:
	setp.lt.s32 	%p117, %r1, 256;
	@%p117 bra 	$L__BB7_71;
	// begin inline asm
	mov.u32 %r276, %laneid;
	// end inline asm
	mov.b64 	%rd260, %fd298;
	mov.b64 	{%r278, %r283}, %rd260;
	mov.b32 	%r294, 1;
	mov.b32 	%r295, 31;
	mov.b32 	%r296, -1;
	// begin inline asm
	shfl.sync.down.b32 %r277, %r278, %r294, %r295, %r296;
	// end inline asm
	// begin inline asm
	shfl.sync.down.b32 %r282, %r283, %r294, %r295, %r296;
	// end inline asm
	mov.b64 	%rd261, {%r277, %r282};
	mov.b64 	%fd33, %rd261;
	mov.b64 	{%r288, %r293}, %rd283;
	// begin inline asm
	shfl.sync.down.b32 %r287, %r288, %r294, %r295, %r296;
	// end inline asm
	// begin inline asm
	shfl.sync.down.b32 %r292, %r293, %r294, %r295, %r296;
	// end inline asm
	mov.b64 	%rd31, {%r287, %r292};
	setp.gt.s32 	%p169, %r276, 30;
	mov.u64 	%rd285, %rd283;
	mov.f64 	%fd300, %fd298;
	@%p169 bra 	$L__BB7_31;
	abs.f64 	%fd34, %fd298;
	abs.f64 	%fd35, %fd33;
	setp.lt.f64 	%p170, %fd34, %fd35;
	mov.u64 	%rd285, %rd31;
	mov.f64 	%fd300, %fd33;
	@%p170 bra 	$L__BB7_31;
	setp.lt.f64 	%p171, %fd35, %fd34;
	mov.u64 	%rd285, %rd283;
	mov.f64 	%fd300, %fd298;
	@%p171 bra 	$L__BB7_31;
	setp.lt.s64 	%p172, %rd283, %rd31;
	min.s64 	%rd285, %rd283, %rd31;
	selp.f64 	%fd300, %fd298, %fd33, %p172;
$L__BB7_31:
	mov.b64 	%rd262, %fd300;
	mov.b64 	{%r298, %r303}, %rd262;
	mov.b32 	%r314, 2;
	mov.b32 	%r315, 31;
	mov.b32 	%r316, -1;
	// begin inline asm
	shfl.sync.down.b32 %r297, %r298, %r314, %r315, %r316;
	// end inline asm
	// begin inline asm
	shfl.sync.down.b32 %r302, %r303, %r314, %r315, %r316;
	// end inline asm
	mov.b64 	%rd263, {%r297, %r302};
	mov.b64 	%fd38, %rd263;
	mov.b64 	{%r308, %r313}, %rd285;
	// begin inline asm
	shfl.sync.down.b32 %r307, %r308, %r314, %r315, %r316;
	// end inline asm
	// begin inline asm
	shfl.sync.down.b32 %r312, %r313, %r314, %r315, %r316;
	// end inline asm
	mov.b64 	%rd34, {%r307, %r312};
	setp.gt.s32 	%p173, %r276, 29;
	mov.u64 	%rd286, %rd285;
	mov.f64 	%fd301, %fd300;
	@%p173 bra 	$L__BB7_35;
	abs.f64 	%fd39, %fd300;
	abs.f64 	%fd40, %fd38;
	setp.lt.f64 	%p174, %fd39, %fd40;
	mov.u64 	%rd286, %rd34;
	mov.f64 	%fd301, %fd38;
	@%p174 bra 	$L__BB7_35;
	setp.lt.f64 	%p175, %fd40, %fd39;
	mov.u64 	%rd286, %rd285;
	mov.f64 	%fd301, %fd300;
	@%p175 bra 	$L__BB7_35;
	setp.lt.s64 	%p176, %rd285, %rd34;
	min.s64 	%rd286, %rd285, %rd34;
	selp.f64 	%fd301, %fd300, %fd38, %p176;
$L__BB7_35:
	mov.b64 	%rd264, %fd301;
	mov.b64 	{%r318, %r323}, %rd264;
	mov.b32 	%r334, 4;
	mov.b32 	%r335, 31;
	mov.b32 	%r336, -1;
	// begin inline asm
	shfl.sync.down.b32 %r317, %r318, %r334, %r335, %r336;
	// end inline asm
	// begin inline asm
	shfl.sync.down.b32 %r322, %r323, %r334, %r335, %r336;
	// end inline asm
	mov.b64 	%rd265, {%r317, %r322};
	mov.b64 	%fd43, %rd265;
	mov.b64 	{%r328, %r333}, %rd286;
	// begin inline asm
	shfl.sync.down.b32 %r327, %r328, %r334, %r335, %r336;
	// end inline asm
	// begin inline asm
	shfl.sync.down.b32 %r332, %r333, %r334, %r335, %r336;
	// end inline asm
	mov.b64 	%rd37, {%r327, %r332};
	setp.gt.s32 	%p177, %r276, 27;
	mov.u64 	%rd287, %rd286;
	mov.f64 	%fd302, %fd301;
	@%p177 bra 	$L__BB7_39;
	abs.f64 	%fd44, %fd301;
	abs.f64 	%fd45, %fd43;
	setp.lt.f64 	%p178, %fd44, %fd45;
	mov.u64 	%rd287, %rd37;
	mov.f64 	%fd302, %fd43;
	@%p178 bra 	$L__BB7_39;
	setp.lt.f64 	%p179, %fd45, %fd44;
	mov.u64 	%rd287, %rd286;
	mov.f64 	%fd302, %fd301;
	@%p179 bra 	$L__BB7_39;
	setp.lt.s64 	%p180, %rd286, %rd37;
	min.s64 	%rd287, %rd286, %rd37;
	selp.f64 	%fd302, %fd301, %fd43, %p180;
$L__BB7_39:
	mov.b64 	%rd266, %fd302;
	mov.b64 	{%r338, %r343}, %rd266;
	mov.b32 	%r354, 8;
	mov.b32 	%r355, 31;
	mov.b32 	%r356, -1;
	// begin inline asm
	shfl.sync.down.b32 %r337, %r338, %r354, %r355, %r356;
	// end inline asm
	// begin inline asm
	shfl.sync.down.b32 %r342, %r343, %r354, %r355, %r356;
	// end inline asm
	mov.b64 	%rd267, {%r337, %r342};
	mov.b64 	%fd48, %rd267;
	mov.b64 	{%r348, %r353}, %rd287;
	// begin inline asm
	shfl.sync.down.b32 %r347, %r348, %r354, %r355, %r356;
	// end inline asm
	// begin inline asm
	shfl.sync.down.b32 %r352, %r353, %r354, %r355, %r356;
	// end inline asm
	mov.b64 	%rd40, {%r347, %r352};
	setp.gt.s32 	%p181, %r276, 23;
	mov.u64 	%rd288, %rd287;
	mov.f64 	%fd303, %fd302;
	@%p181 bra 	$L__BB7_43;
	abs.f64 	%fd49, %fd302;
	abs.f64 	%fd50, %fd48;
	setp.lt.f64 	%p182, %fd49, %fd50;
	mov.u64 	%rd288, %rd40;
	mov.f64 	%fd303, %fd48;
	@%p182 bra 	$L__BB7_43;
	setp.lt.f64 	%p183, %fd50, %fd49;
	mov.u64 	%rd288, %rd287;
	mov.f64 	%fd303, %fd302;
	@%p183 bra 	$L__BB7_43;
	setp.lt.s64 	%p184, %rd287, %rd40;
	min.s64 	%rd288, %rd287, %rd40;
	selp.f64 	%fd303, %fd302, %fd48, %p184;
$L__BB7_43:
	mov.b64 	%rd268, %fd303;
	mov.b64 	{%r358, %r363}, %rd268;
	mov.b32 	%r374, 16;
	mov.b32 	%r375, 31;
	mov.b32 	%r376, -1;
	// begin inline asm
	shfl.sync.down.b32 %r357, %r358, %r374, %r375, %r376;
	// end inline asm
	// begin inline asm
	shfl.sync.down.b32 %r362, %r363, %r374, %r375, %r376;
	// end inline asm
	mov.b64 	%rd269, {%r357, %r362};
	mov.b64 	%fd53, %rd269;
	mov.b64 	{%r368, %r373}, %rd288;
	// begin inline asm
	shfl.sync.down.b32 %r367, %r368, %r374, %r375, %r376;
	// end inline asm
	// begin inline asm
	shfl.sync.down.b32 %r372, %r373, %r374, %r375, %r376;
	// end inline asm
	mov.b64 	%rd43, {%r367, %r372};
	setp.gt.s32 	%p185, %r276, 15;
	mov.u64 	%rd340, %rd288;
	mov.f64 	%fd351, %fd303;
	@%p185 bra 	$L__BB7_47;
	abs.f64 	%fd54, %fd303;
	abs.f64 	%fd55, %fd53;
	setp.lt.f64 	%p186, %fd54, %fd55;
	mov.u64 	%rd340, %rd43;
	mov.f64 	%fd351, %fd53;
	@%p186 bra 	$L__BB7_47;
	setp.lt.f64 	%p187, %fd55, %fd54;
	mov.u64 	%rd340, %rd288;
	mov.f64 	%fd351, %fd303;
	@%p187 bra 	$L__BB7_47;
	setp.lt.s64 	%p188, %rd288, %rd43;
	min.s64 	%rd340, %rd288, %rd43;
	selp.f64 	%fd351, %fd303, %fd53, %p188;
$L__BB7_47:
	setp.ne.s32 	%p189, %r276, 0;
	@%p189 bra 	$L__BB7_49;
	shr.u32 	%r377, %r2, 1;
	and.b32  	%r378, %r377, 496;
	mov.u32 	%r379, _ZN6thrust24THRUST_300001_SM_1000_NS8cuda_cub4core6detail5shmemE;
	add.s32 	%r380, %r379, %r378;
	st.shared.f64 	[%r380+8], %fd351;
	st.shared.u64 	[%r380+16], %rd340;
$L__BB7_49:
	bar.sync 	0;
	setp.ne.s32 	%p190, %r2, 0;
	@%p190 bra 	$L__BB7_204;
	ld.shared.f64 	%fd58, [_ZN6thrust24THRUST_300001_SM_1000_NS8cuda_cub4core6detail5shmemE+24];
	ld.shared.u64 	%rd46, [_ZN6thrust24THRUST_300001_SM_1000_NS8cuda_cub4core6detail5shmemE+32];
	abs.f64 	%fd59, %fd351;
	abs.f64 	%fd60, %fd58;
	setp.lt.f64 	%p191, %fd59, %fd60;
	mov.u64 	%rd290, %rd46;
	mov.f64 	%fd305, %fd58;
	@%p191 bra 	$L__BB7_53;
	setp.lt.f64 	%p192, %fd60, %fd59;
	mov.u64 	%rd290, %rd340;
	mov.f64 	%fd305, %fd351;
	@%p192 bra 	$L__BB7_53;
	setp.lt.s64 	%p193, %rd340, %rd46;
	min.s64 	%rd290, %rd340, %rd46;
	selp.f64 	%fd305, %fd351, %fd58, %p193;
$L__BB7_53:
	ld.shared.f64 	%fd63, [_ZN6thrust24THRUST_300001_SM_1000_NS8cuda_cub4core6detail5shmemE+40];
	ld.shared.u64 	%rd49, [_ZN6thrust24THRUST_300001_SM_1000_NS8cuda_cub4core6detail5shmemE+48];
	abs.f64 	%fd64, %fd305;
	abs.f64 	%fd65, %fd63;
	setp.lt.f64 	%p194, %fd64, %fd65;
	mov.u64 	%rd291, %rd49;
	mov.f64 	%fd306, %fd63;
	@%p194 bra 	$L__BB7_56;
	setp.lt.f64 	%p195, %fd65, %fd64;
	mov.u64 	%rd291, %rd290;
	mov.f64 	%fd306, %fd305;
	@%p195 bra 	$L__BB7_56;
	setp.lt.s64 	%p196, %rd290, %rd49;
	min.s64 	%rd291, %rd290, %rd49;
	selp.f64 	%fd306, %fd305, %fd63, %p196;
$L__BB7_56:
	ld.shared.f64 	%fd68, [_ZN6thrust24THRUST_300001_SM_1000_NS8cuda_cub4core6detail5shmemE+56];
	ld.shared.u64 	%rd52, [_ZN6thrust24THRUST_300001_SM_1000_NS8cuda_cub4core6detail5shmemE+64];
	abs.f64 	%fd69, %fd306;
	abs.f64 	%fd70, %fd68;
	setp.lt.f64 	%p197, %fd69, %fd70;
	mov.u64 	%rd292, %rd52;
	mov.f64 	%fd307, %fd68;
	@%p197 bra 	$L__BB7_59;
	setp.lt.f64 	%p198, %fd70, %fd69;
	mov.u64 	%rd292, %rd291;
	mov.f64 	%fd307, %fd306;
	@%p198 bra 	$L__BB7_59;
	setp.lt.s64 	%p199, %rd291, %rd52;
	min.s64 	%rd292, %rd291, %rd52;
	selp.f64 	%fd307, %fd306, %fd68, %p199;
$L__BB7_59:
	ld.shared.f64 	%fd73, [_ZN6thrust24THRUST_300001_SM_1000_NS8cuda_cub4core6detail5shmemE+72];
	ld.shared.u64 	%rd55, [_ZN6thrust24THRUST_300001_SM_1000_NS8cuda_cub4core6detail5shmemE+80];
	abs.f64 	%fd74, %fd307;
	abs.f64 	%fd75, %fd73;
	setp.lt.f64 	%p200, %fd74, %fd75;
	mov.u64 	%rd293, %rd55;
	mov.f64 	%fd308, %fd73;
	@%p200 bra 	$L__BB7_62;
	setp.lt.f64 	%p201, %fd75, %fd74;
	mov.u64 	%rd293, %rd292;
	mov.f64 	%fd308, %fd307;
	@%p201 bra 	$L__BB7_62;
	setp.lt.s64 	%p202, %rd292, %rd55;
	min.s64 	%rd293, %rd292, %rd55;
	selp.f64 	%fd308, %fd307, %fd73, %p202;
$L__BB7_62:
	ld.shared.f64 	%fd78, [_ZN6thrust24THRUST_300001_SM_1000_NS8cuda_cub4core6detail5shmemE+88];
	ld.shared.u64 	%rd58, [_ZN6thrust24THRUST_300001_SM_1000_NS8cuda_cub4core6detail5shmemE+96];
	abs.f64 	%fd79, %fd308;
	abs.f64 	%fd80, %fd78;
	setp.lt.f64 	%p203, %fd79, %fd80;
	mov.u64 	%rd294, %rd58;
	mov.f64 	%fd309, %fd78;
	@%p203 bra 	$L__BB7_65;
	setp.lt.f64 	%p204, %fd80, %fd79;
	mov.u64 	%rd294, %rd293;
	mov.f64 	%fd309, %fd308;
	@%p204 bra 	$L__BB7_65;
	setp.lt.s64 	%p205, %rd293, %rd58;
	min.s64 	%rd294, %rd293, %rd58;
	selp.f64 	%fd309, %fd308, %fd78, %p205;
$L__BB7_65:
	ld.shared.f64 	%fd83, [_ZN6thrust24THRUST_300001_SM_1000_NS8cuda_cub4core6detail5shmemE+104];
	ld.shared.u64 	%rd61, [_ZN6thrust24THRUST_300001_SM_1000_NS8cuda_cub4core6detail5shmemE+112];
	abs.f64 	%fd84, %fd309;
	abs.f64 	%fd85, %fd83;
	setp.lt.f64 	%p206, %fd84, %fd85;
	mov.u64 	%rd295, %rd61;
	mov.f64 	%fd310, %fd83;
	@%p206 bra 	$L__BB7_68;
	setp.lt.f64 	%p207, %fd85, %fd84;
	mov.u64 	%rd295, %rd294;
	mov.f64 	%fd310, %fd309;
	@%p207 bra 	$L__BB7_68;
	setp.lt.s64 	%p208, %rd294, %rd61;
	min.s64 	%rd295, %rd294, %rd61;
	selp.f64 	%fd310, %fd309, %fd83, %p208;
$L__BB7_68:
	ld.shared.f64 	%fd88, [_ZN6thrust24THRUST_300001_SM_1000_NS8cuda_cub4core6detail5shmemE+120];
	ld.shared.u64 	%rd64, [_ZN6thrust24THRUST_300001_SM_1000_NS8cuda_cub4core6detail5shmemE+128];
	abs.f64 	%fd89, %fd310;
	abs.f64 	%fd90, %fd88;
	setp.lt.f64 	%p209, %fd89, %fd90;
	mov.u64 	%rd340, %rd64;
	mov.f64 	%fd351, %fd88;
	@%p209 bra 	$L__BB7_204;
	setp.lt.f64 	%p210, %fd90, %fd89;
	mov.u64 	%rd340, %rd295;
	mov.f64 	%fd351, %fd310;
	@%p210 bra 	$L__BB7_204;
	setp.lt.s64 	%p211, %rd295, %rd64;
	min.s64 	%rd340, %rd295, %rd64;
	selp.f64 	%fd351, %fd310, %fd88, %p211;
	bra.uni 	$L__BB7_204;
$L__BB7_71:
	// begin inline asm
	mov.u32 %r163, %laneid;
	// end inline asm
	and.b32  	%r184, %r2, 992;
	add.s32 	%r185, %r184, 32;
	setp.gt.s32 	%p118, %r185, %r1;
	not.b32 	%r186, %r184;
	add.s32 	%r187, %r1, %r186;
	selp.b32 	%r182, %r187, 31, %p118;
	mov.b64 	%rd250, %fd298;
	mov.b64 	{%r165, %r170}, %rd250;
	mov.b32 	%r181, 1;
	mov.b32 	%r183, -1;
	// begin inline asm
	shfl.sync.down.b32 %r164, %r165, %r181, %r182, %r183;
	// end inline asm
	// begin inline asm
	shfl.sync.down.b32 %r169, %r170, %r181, %r182, %r183;
	// end inline asm
	mov.b64 	%rd251, {%r164, %r169};
	mov.b64 	%fd92, %rd251;
	mov.b64 	{%r175, %r180}, %rd283;
	// begin inline asm
	shfl.sync.down.b32 %r174, %r175, %r181, %r182, %r183;
	// end inline asm
	// begin inline asm
	shfl.sync.down.b32 %r179, %r180, %r181, %r182, %r183;
	// end inline asm
	mov.b64 	%rd66, {%r174, %r179};
	setp.ge.s32 	%p119, %r163, %r182;
	mov.u64 	%rd296, %rd283;
	mov.f64 	%fd311, %fd298;
	@%p119 bra 	$L__BB7_75;
	abs.f64 	%fd93, %fd298;
	abs.f64 	%fd94, %fd92;
	setp.lt.f64 	%p120, %fd93, %fd94;
	mov.u64 	%rd296, %rd66;
	mov.f64 	%fd311, %fd92;
	@%p120 bra 	$L__BB7_75;
	setp.lt.f64 	%p121, %fd94, %fd93;
	mov.u64 	%rd296, %rd283;
	mov.f64 	%fd311, %fd298;
	@%p121 bra 	$L__BB7_75;
	setp.lt.s64 	%p122, %rd283, %rd66;
	min.s64 	%rd296, %rd283, %rd66;
	selp.f64 	%fd311, %fd298, %fd92, %p122;
$L__BB7_75:
	mov.b64 	%rd252, %fd311;
	mov.b64 	{%r189, %r194}, %rd252;
	mov.b32 	%r205, 2;
	mov.b32 	%r207, -1;
	// begin inline asm
	shfl.sync.down.b32 %r188, %r189, %r205, %r182, %r207;
	// end inline asm
	// begin inline asm
	shfl.sync.down.b32 %r193, %r194, %r205, %r182, %r207;
	// end inline asm
	mov.b64 	%rd253, {%r188, %r193};
	mov.b64 	%fd97, %rd253;
	mov.b64 	{%r199, %r204}, %rd296;
	// begin inline asm
	shfl.sync.down.b32 %r198, %r199, %r205, %r182, %r207;
	// end inline asm
	// begin inline asm
	shfl.sync.down.b32 %r203, %r204, %r205, %r182, %r207;
	// end inline asm
	mov.b64 	%rd69, {%r198, %r203};
	add.s32 	%r208, %r163, 2;
	setp.gt.s32 	%p123, %r208, %r182;
	mov.u64 	%rd297, %rd296;
	mov.f64 	%fd312, %fd311;
	@%p123 bra 	$L__BB7_79;
	abs.f64 	%fd98, %fd311;
	abs.f64 	%fd99, %fd97;
	setp.lt.f64 	%p124, %fd98, %fd99;
	mov.u64 	%rd297, %rd69;
	mov.f64 	%fd312, %fd97;
	@%p124 bra 	$L__BB7_79;
	setp.lt.f64 	%p125, %fd99, %fd98;
	mov.u64 	%rd297, %rd296;
	mov.f64 	%fd312, %fd311;
	@%p125 bra 	$L__BB7_79;
	setp.lt.s64 	%p126, %rd296, %rd69;
	min.s64 	%rd297, %rd296, %rd69;
	selp.f64 	%fd312, %fd311, %fd97, %p126;
$L__BB7_79:
	mov.b64 	%rd254, %fd312;
	mov.b64 	{%r210, %r215}, %rd254;
	mov.b32 	%r226, 4;
	mov.b32 	%r228, -1;
	// begin inline asm
	shfl.sync.down.b32 %r209, %r210, %r226, %r182, %r228;
	// end inline asm
	// begin inline asm
	shfl.sync.down.b32 %r214, %r215, %r226, %r182, %r228;
	// end inline asm
	mov.b64 	%rd255, {%r209, %r214};
	mov.b64 	%fd102, %rd255;
	mov.b64 	{%r220, %r225}, %rd297;
	// begin inline asm
	shfl.sync.down.b32 %r219, %r220, %r226, %r182, %r228;
	// end inline asm
	// begin inline asm
	shfl.sync.down.b32 %r224, %r225, %r226, %r182, %r228;
	// end inline asm
	mov.b64 	%rd72, {%r219, %r224};
	add.s32 	%r229, %r163, 4;
	setp.gt.s32 	%p127, %r229, %r182;
	mov.u64 	%rd298, %rd297;
	mov.f64 	%fd313, %fd312;
	@%p127 bra 	$L__BB7_83;
	abs.f64 	%fd103, %fd312;
	abs.f64 	%fd104, %fd102;
	setp.lt.f64 	%p128, %fd103, %fd104;
	mov.u64 	%rd298, %rd72;
	mov.f64 	%fd313, %fd102;
	@%p128 bra 	$L__BB7_83;
	setp.lt.f64 	%p129, %fd104, %fd103;
	mov.u64 	%rd298, %rd297;
	mov.f64 	%fd313, %fd312;
	@%p129 bra 	$L__BB7_83;
	setp.lt.s64 	%p130, %rd297, %rd72;
	min.s64 	%rd298, %rd297, %rd72;
	selp.f64 	%fd313, %fd312, %fd102, %p130;
$L__BB7_83:
	mov.b64 	%rd256, %fd313;
	mov.b64 	{%r231, %r236}, %rd256;
	mov.b32 	%r247, 8;
	mov.b32 	%r249, -1;
	// begin inline asm
	shfl.sync.down.b32 %r230, %r231, %r247, %r182, %r249;
	// end inline asm
	// begin inline asm
	shfl.sync.down.b32 %r235, %r236, %r247, %r182, %r249;
	// end inline asm
	mov.b64 	%rd257, {%r230, %r235};
	mov.b64 	%fd107, %rd257;
	mov.b64 	{%r241, %r246}, %rd298;
	// begin inline asm
	shfl.sync.down.b32 %r240, %r241, %r247, %r182, %r249;
	// end inline asm
	// begin inline asm
	shfl.sync.down.b32 %r245, %r246, %r247, %r182, %r249;
	// end inline asm
	mov.b64 	%rd75, {%r240, %r245};
	add.s32 	%r250, %r163, 8;
	setp.gt.s32 	%p131, %r250, %r182;
	mov.u64 	%rd299, %rd298;
	mov.f64 	%fd314, %fd313;
	@%p131 bra 	$L__BB7_87;
	abs.f64 	%fd108, %fd313;
	abs.f64 	%fd109, %fd107;
	setp.lt.f64 	%p132, %fd108, %fd109;
	mov.u64 	%rd299, %rd75;
	mov.f64 	%fd314, %fd107;
	@%p132 bra 	$L__BB7_87;
	setp.lt.f64 	%p133, %fd109, %fd108;
	mov.u64 	%rd299, %rd298;
	mov.f64 	%fd314, %fd313;
	@%p133 bra 	$L__BB7_87;
	setp.lt.s64 	%p134, %rd298, %rd75;
	min.s64 	%rd299, %rd298, %rd75;
	selp.f64 	%fd314, %fd313, %fd107, %p134;
$L__BB7_87:
	mov.b64 	%rd258, %fd314;
	mov.b64 	{%r252, %r257}, %rd258;
	mov.b32 	%r268, 16;
	mov.b32 	%r270, -1;
	// begin inline asm
	shfl.sync.down.b32 %r251, %r252, %r268, %r182, %r270;
	// end inline asm
	// begin inline asm
	shfl.sync.down.b32 %r256, %r257, %r268, %r182, %r270;
	// end inline asm
	mov.b64 	%rd259, {%r251, %r256};
	mov.b64 	%fd112, %rd259;
	mov.b64 	{%r262, %r267}, %rd299;
	// begin inline asm
	shfl.sync.down.b32 %r261, %r262, %r268, %r182, %r270;
	// end inline asm
	// begin inline asm
	shfl.sync.down.b32 %r266, %r267, %r268, %r182, %r270;
	// end inline asm
	mov.b64 	%rd78, {%r261, %r266};
	add.s32 	%r271, %r163, 16;
	setp.gt.s32 	%p135, %r271, %r182;
	mov.u64 	%rd340, %rd299;
	mov.f64 	%fd351, %fd314;
	@%p135 bra 	$L__BB7_91;
	abs.f64 	%fd113, %fd314;
	abs.f64 	%fd114, %fd112;
	setp.lt.f64 	%p136, %fd113, %fd114;
	mov.u64 	%rd340, %rd78;
	mov.f64 	%fd351, %fd112;
	@%p136 bra 	$L__BB7_91;
	setp.lt.f64 	%p137, %fd114, %fd113;
	mov.u64 	%rd340, %rd299;
	mov.f64 	%fd351, %fd314;
	@%p137 bra 	$L__BB7_91;
	setp.lt.s64 	%p138, %rd299, %rd78;
	min.s64 	%rd340, %rd299, %rd78;
	selp.f64 	%fd351, %fd314, %fd112, %p138;
$L__BB7_91:
	setp.ne.s32 	%p139, %r163, 0;
	@%p139 bra 	$L__BB7_93;
	shr.u32 	%r272, %r2, 1;
	and.b32  	%r273, %r272, 496;
	mov.u32 	%r274, _ZN6thrust24THRUST_300001_SM_1000_NS8cuda_cub4core6detail5shmemE;
	add.s32 	%r275, %r274, %r273;
	st.shared.f64 	[%r275+8], %fd351;
	st.shared.u64 	[%r275+16], %rd340;
$L__BB7_93:
	bar.sync 	0;
	setp.ne.s32 	%p140, %r2, 0;
	@%p140 bra 	$L__BB7_204;
	setp.lt.s32 	%p141, %r1, 33;
	mov.f64 	%fd316, %fd351;
	mov.u64 	%rd301, %rd340;
	@%p141 bra 	$L__BB7_98;
	ld.shared.f64 	%fd117, [_ZN6thrust24THRUST_300001_SM_1000_NS8cuda_cub4core6detail5shmemE+24];
	ld.shared.u64 	%rd81, [_ZN6thrust24THRUST_300001_SM_1000_NS8cuda_cub4core6detail5shmemE+32];
	abs.f64 	%fd118, %fd351;
	abs.f64 	%fd119, %fd117;
	setp.lt.f64 	%p142, %fd118, %fd119;
	mov.f64 	%fd316, %fd117;
	mov.u64 	%rd301, %rd81;
	@%p142 bra 	$L__BB7_98;
	setp.lt.f64 	%p143, %fd119, %fd118;
	mov.f64 	%fd316, %fd351;
	mov.u64 	%rd301, %rd340;
	@%p143 bra 	$L__BB7_98;
	setp.lt.s64 	%p144, %rd340, %rd81;
	min.s64 	%rd301, %rd340, %rd81;
	selp.f64 	%fd316, %fd351, %fd117, %p144;
$L__BB7_98:
	setp.lt.s32 	%p145, %r1, 65;
	mov.f64 	%fd317, %fd316;
	mov.u64 	%rd302, %rd301;
	@%p145 bra 	$L__BB7_102;
	ld.shared.f64 	%fd122, [_ZN6thrust24THRUST_300001_SM_1000_NS8cuda_cub4core6detail5shmemE+40];
	ld.shared.u64 	%rd84, [_ZN6thrust24THRUST_300001_SM_1000_NS8cuda_cub4core6detail5shmemE+48];
	abs.f64 	%fd123, %fd316;
	abs.f64 	%fd124, %fd122;
	setp.lt.f64 	%p146, %fd123, %fd124;
	mov.f64 	%fd317, %fd122;
	mov.u64 	%rd302, %rd84;
	@%p146 bra 	$L__BB7_102;
	setp.lt.f64 	%p147, %fd124, %fd123;
	mov.f64 	%fd317, %fd316;
	mov.u64 	%rd302, %rd301;
	@%p147 bra 	$L__BB7_102;
	setp.lt.s64 	%p148, %rd301, %rd84;
	min.s64 	%rd302, %rd301, %rd84;
	selp.f64 	%fd317, %fd316, %fd122, %p148;
$L__BB7_102:
	setp.lt.s32 	%p149, %r1, 97;
	mov.f64 	%fd318, %fd317;
	mov.u64 	%rd303, %rd302;
	@%p149 bra 	$L__BB7_106;
	ld.shared.f64 	%fd127, [_ZN6thrust24THRUST_300001_SM_1000_NS8cuda_cub4core6detail5shmemE+56];
	ld.shared.u64 	%rd87, [_ZN6thrust24THRUST_300001_SM_1000_NS8cuda_cub4core6detail5shmemE+64];
	abs.f64 	%fd128, %fd317;
	abs.f64 	%fd129, %fd127;
	setp.lt.f64 	%p150, %fd128, %fd129;
	mov.f64 	%fd318, %fd127;
	mov.u64 	%rd303, %rd87;
	@%p150 bra 	$L__BB7_106;
	setp.lt.f64 	%p151, %fd129, %fd128;
	mov.f64 	%fd318, %fd317;
	mov.u64 	%rd303, %rd302;
	@%p151 bra 	$L__BB7_106;
	setp.lt.s64 	%p152, %rd302, %rd87;
	min.s64 	%rd303, %rd302, %rd87;
	selp.f64 	%fd318, %fd317, %fd127, %p152;
$L__BB7_106:
	setp.lt.s32 	%p153, %r1, 129;
	mov.f64 	%fd319, %fd318;
	mov.u64 	%rd304, %rd303;
	@%p153 bra 	$L__BB7_110;
	ld.shared.f64 	%fd132, [_ZN6thrust24THRUST_300001_SM_1000_NS8cuda_cub4core6detail5shmemE+72];
	ld.shared.u64 	%rd90, [_ZN6thrust24THRUST_300001_SM_1000_NS8cuda_cub4core6detail5shmemE+80];
	abs.f64 	%fd133, %fd318;
	abs.f64 	%fd134, %fd132;
	setp.lt.f64 	%p154, %fd133, %fd134;
	mov.f64 	%fd319, %fd132;
	mov.u64 	%rd304, %rd90;
	@%p154 bra 	$L__BB7_110;
	setp.lt.f64 	%p155, %fd134, %fd133;
	mov.f64 	%fd319, %fd318;
	mov.u64 	%rd304, %rd303;
	@%p155 bra 	$L__BB7_110;
	setp.lt.s64 	%p156, %rd303, %rd90;
	min.s64 	%rd304, %rd303, %rd90;
	selp.f64 	%fd319, %fd318, %fd132, %p156;
$L__BB7_110:
	setp.lt.s32 	%p157, %r1, 161;
	mov.f64 	%fd320, %fd319;
	mov.u64 	%rd305, %rd304;
	@%p157 bra 	$L__BB7_114;
	ld.shared.f64 	%fd137, [_ZN6thrust24THRUST_300001_SM_1000_NS8cuda_cub4core6detail5shmemE+88];
	ld.shared.u64 	%rd93, [_ZN6thrust24THRUST_300001_SM_1000_NS8cuda_cub4core6detail5shmemE+96];
	abs.f64 	%fd138, %fd319;
	abs.f64 	%fd139, %fd137;
	setp.lt.f64 	%p158, %fd138, %fd139;
	mov.f64 	%fd320, %fd137;
	mov.u64 	%rd305, %rd93;
	@%p158 bra 	$L__BB7_114;
	setp.lt.f64 	%p159, %fd139, %fd138;
	mov.f64 	%fd320, %fd319;
	mov.u64 	%rd305, %rd304;
	@%p159 bra 	$L__BB7_114;
	setp.lt.s64 	%p160, %rd304, %rd93;
	min.s64 	%rd305, %rd304, %rd93;
	selp.f64 	%fd320, %fd319, %fd137, %p160;
$L__BB7_114:
	setp.lt.s32 	%p161, %r1, 193;
	mov.f64 	%fd321, %fd320;
	mov.u64 	%rd306, %rd305;
	@%p161 bra 	$L__BB7_118;
	ld.shared.f64 	%fd142, [_ZN6thrust24THRUST_300001_SM_1000_NS8cuda_cub4core6detail5shmemE+104];
	ld.shared.u64 	%rd96, [_ZN6thrust24THRUST_300001_SM_1000_NS8cuda_cub4core6detail5shmemE+112];
	abs.f64 	%fd143, %fd320;
	abs.f64 	%fd144, %fd142;
	setp.lt.f64 	%p162, %fd143, %fd144;
	mov.f64 	%fd321, %fd142;
	mov.u64 	%rd306, %rd96;
	@%p162 bra 	$L__BB7_118;
	setp.lt.f64 	%p163, %fd144, %fd143;
	mov.f64 	%fd321, %fd320;
	mov.u64 	%rd306, %rd305;
	@%p163 bra 	$L__BB7_118;
	setp.lt.s64 	%p164, %rd305, %rd96;
	min.s64 	%rd306, %rd305, %rd96;
	selp.f64 	%fd321, %fd320, %fd142, %p164;
$L__BB7_118:
	setp.lt.s32 	%p165, %r1, 225;
	mov.u64 	%rd340, %rd306;
	mov.f64 	%fd351, %fd321;
	@%p165 bra 	$L__BB7_204;
	ld.shared.f64 	%fd147, [_ZN6thrust24THRUST_300001_SM_1000_NS8cuda_cub4core6detail5shmemE+120];
	ld.shared.u64 	%rd99, [_ZN6thrust24THRUST_300001_SM_1000_NS8cuda_cub4core6detail5shmemE+128];
	abs.f64 	%fd148, %fd321;
	abs.f64 	%fd149, %fd147;
	setp.lt.f64 	%p166, %fd148, %fd149;
	mov.u64 	%rd340, %rd99;
	mov.f64 	%fd351, %fd147;
	@%p166 bra 	$L__BB7_204;
	setp.lt.f64 	%p167, %fd149, %fd148;
	mov.u64 	%rd340, %rd306;
	mov.f64 	%fd351, %fd321;
	@%p167 bra 	$L__BB7_204;
	setp.lt.s64 	%p168, %rd306, %rd99;
	min.s64 	%rd340, %rd306, %rd99;
	selp.f64 	%fd351, %fd321, %fd147, %p168;
	bra.uni 	$L__BB7_204;
$L__BB7_122:
	mov.u32 	%r18, %tid.x;
	cvt.u64.u32 	%rd101, %r18;
	mul.wide.u32 	%rd195, %r18, 8;
	add.s64 	%rd102, %rd1, %rd195;
	ld.global.f64 	%fd274, [%rd102];
	add.s32 	%r31, %r18, 256;
	cvt.u64.u32 	%rd196, %r31;
	ld.global.f64 	%fd275, [%rd102+2048];
	add.s32 	%r32, %r18, 512;
	cvt.u64.u32 	%rd197, %r32;
	ld.global.f64 	%fd276, [%rd102+4096];
	add.s32 	%r33, %r18, 768;
	cvt.u64.u32 	%rd198, %r33;
	ld.global.f64 	%fd277, [%rd102+6144];
	or.b32  	%r34, %r18, 1024;
	cvt.u64.u32 	%rd103, %r34;
	add.s64 	%rd327, %rd192, %rd103;
	ld.global.f64 	%fd338, [%rd102+8192];
	abs.f64 	%fd278, %fd274;
	abs.f64 	%fd279, %fd275;
	setp.geu.f64 	%p3, %fd278, %fd279;
	selp.f64 	%fd280, %fd274, %fd275, %p3;
	selp.b64 	%rd199, %rd101, %rd196, %p3;
	abs.f64 	%fd281, %fd280;
	abs.f64 	%fd282, %fd276;
	setp.geu.f64 	%p4, %fd281, %fd282;
	selp.f64 	%fd283, %fd280, %fd276, %p4;
	selp.b64 	%rd200, %rd199, %rd197, %p4;
	abs.f64 	%fd284, %fd283;
	abs.f64 	%fd285, %fd277;
	setp.geu.f64 	%p5, %fd284, %fd285;
	selp.f64 	%fd152, %fd283, %fd277, %p5;
	selp.b64 	%rd105, %rd200, %rd198, %p5;
	abs.f64 	%fd153, %fd152;
	abs.f64 	%fd154, %fd338;
	setp.lt.f64 	%p6, %fd153, %fd154;
	@%p6 bra 	$L__BB7_124;
	setp.lt.f64 	%p7, %fd154, %fd153;
	setp.lt.u64 	%p8, %rd105, %rd103;
	or.pred  	%p9, %p7, %p8;
	selp.f64 	%fd338, %fd152, %fd338, %p9;
	add.s64 	%rd203, %rd192, %rd105;
	selp.b64 	%rd327, %rd203, %rd327, %p9;
$L__BB7_124:
	setp.lt.u64 	%p10, %rd194, 2560;
	mov.b64 	%rd316, 1280;
	@%p10 bra 	$L__BB7_137;
	mov.b64 	%rd308, 1280;
	mov.f64 	%fd323, %fd338;
$L__BB7_126:
	add.s64 	%rd206, %rd308, %rd101;
	shl.b64 	%rd207, %rd308, 3;
	add.s64 	%rd208, %rd102, %rd207;
	add.s64 	%rd310, %rd206, %rd192;
	ld.global.f64 	%fd324, [%rd208];
	ld.global.f64 	%fd325, [%rd208+2048];
	ld.global.f64 	%fd326, [%rd208+4096];
	add.s64 	%rd313, %rd310, 768;
	ld.global.f64 	%fd327, [%rd208+6144];
	ld.global.f64 	%fd338, [%rd208+8192];
	abs.f64 	%fd163, %fd323;
	abs.f64 	%fd164, %fd324;
	setp.lt.f64 	%p11, %fd163, %fd164;
	@%p11 bra 	$L__BB7_128;
	setp.lt.f64 	%p12, %fd164, %fd163;
	setp.lt.s64 	%p13, %rd327, %rd310;
	or.pred  	%p14, %p12, %p13;
	selp.f64 	%fd324, %fd323, %fd324, %p14;
	selp.b64 	%rd310, %rd327, %rd310, %p14;
$L__BB7_128:
	add.s64 	%rd209, %rd308, %rd101;
	add.s64 	%rd210, %rd209, %rd192;
	add.s64 	%rd311, %rd210, 256;
	abs.f64 	%fd167, %fd324;
	abs.f64 	%fd168, %fd325;
	setp.lt.f64 	%p15, %fd167, %fd168;
	@%p15 bra 	$L__BB7_130;
	setp.lt.f64 	%p16, %fd168, %fd167;
	setp.lt.s64 	%p17, %rd310, %rd311;
	or.pred  	%p18, %p16, %p17;
	selp.f64 	%fd325, %fd324, %fd325, %p18;
	selp.b64 	%rd311, %rd310, %rd311, %p18;
$L__BB7_130:
	add.s64 	%rd211, %rd308, %rd101;
	add.s64 	%rd212, %rd211, %rd192;
	add.s64 	%rd312, %rd212, 512;
	abs.f64 	%fd171, %fd325;
	abs.f64 	%fd172, %fd326;
	setp.lt.f64 	%p19, %fd171, %fd172;
	@%p19 bra 	$L__BB7_132;
	setp.lt.f64 	%p20, %fd172, %fd171;
	setp.lt.s64 	%p21, %rd311, %rd312;
	or.pred  	%p22, %p20, %p21;
	selp.f64 	%fd326, %fd325, %fd326, %p22;
	selp.b64 	%rd312, %rd311, %rd312, %p22;
$L__BB7_132:
	abs.f64 	%fd175, %fd326;
	abs.f64 	%fd176, %fd327;
	setp.lt.f64 	%p23, %fd175, %fd176;
	@%p23 bra 	$L__BB7_134;
	setp.lt.f64 	%p24, %fd176, %fd175;
	setp.lt.s64 	%p25, %rd312, %rd313;
	or.pred  	%p26, %p24, %p25;
	selp.f64 	%fd327, %fd326, %fd327, %p26;
	selp.b64 	%rd313, %rd312, %rd313, %p26;
$L__BB7_134:
	add.s64 	%rd213, %rd308, %rd101;
	add.s64 	%rd214, %rd213, %rd192;
	add.s64 	%rd327, %rd214, 1024;
	abs.f64 	%fd179, %fd327;
	abs.f64 	%fd180, %fd338;
	setp.lt.f64 	%p27, %fd179, %fd180;
	@%p27 bra 	$L__BB7_136;
	setp.lt.f64 	%p28, %fd180, %fd179;
	setp.lt.s64 	%p29, %rd313, %rd327;
	or.pred  	%p30, %p28, %p29;
	selp.f64 	%fd338, %fd327, %fd338, %p30;
	selp.b64 	%rd327, %rd313, %rd327, %p30;
$L__BB7_136:
	add.s64 	%rd316, %rd308, 1280;
	add.s64 	%rd215, %rd308, 2560;
	setp.le.s64 	%p31, %rd215, %rd194;
	mov.u64 	%rd308, %rd316;
	mov.f64 	%fd323, %fd338;
	@%p31 bra 	$L__BB7_126;
$L__BB7_137:
	setp.le.s64 	%p32, %rd194, %rd316;
	@%p32 bra 	$L__BB7_160;
	cvt.u32.u64 	%r35, %rd316;
	cvt.u32.u64 	%r36, %rd194;
	sub.s32 	%r19, %r36, %r35;
	setp.ge.s32 	%p33, %r18, %r19;
	@%p33 bra 	$L__BB7_160;
	cvta.to.global.u64 	%rd128, %rd191;
	not.b32 	%r38, %r18;
	add.s32 	%r39, %r38, %r36;
	sub.s32 	%r20, %r39, %r35;
	and.b32  	%r41, %r20, 768;
	setp.eq.s32 	%p34, %r41, 768;
	mov.u32 	%r389, %r18;
	@%p34 bra 	$L__BB7_145;
	add.s64 	%rd217, %rd316, %rd101;
	add.s64 	%rd318, %rd217, %rd192;
	shl.b64 	%rd218, %rd217, 3;
	add.s64 	%rd317, %rd128, %rd218;
	shr.u32 	%r42, %r20, 8;
	add.s32 	%r43, %r42, 1;
	and.b32  	%r44, %r43, 3;
	neg.s32 	%r387, %r44;
	mov.u32 	%r389, %r18;
$L__BB7_141:
	.pragma "nounroll";
	mov.u64 	%rd133, %rd327;
	mov.f64 	%fd184, %fd338;
	ld.global.f64 	%fd185, [%rd317];
	abs.f64 	%fd186, %fd184;
	abs.f64 	%fd187, %fd185;
	setp.lt.f64 	%p35, %fd186, %fd187;
	mov.f64 	%fd338, %fd185;
	mov.u64 	%rd327, %rd318;
	@%p35 bra 	$L__BB7_144;
	setp.lt.f64 	%p36, %fd187, %fd186;
	mov.f64 	%fd338, %fd184;
	mov.u64 	%rd327, %rd133;
	@%p36 bra 	$L__BB7_144;
	setp.lt.s64 	%p37, %rd133, %rd318;
	selp.f64 	%fd338, %fd184, %fd185, %p37;
	min.s64 	%rd327, %rd133, %rd318;
$L__BB7_144:
	add.s32 	%r389, %r389, 256;
	add.s64 	%rd318, %rd318, 256;
	add.s64 	%rd317, %rd317, 2048;
	add.s32 	%r387, %r387, 1;
	setp.ne.s32 	%p38, %r387, 0;
	@%p38 bra 	$L__BB7_141;
$L__BB7_145:
	setp.lt.u32 	%p39, %r20, 768;
	@%p39 bra 	$L__BB7_160;
	add.s32 	%r390, %r389, 512;
$L__BB7_147:
	mov.u32 	%r28, %r390;
	add.s32 	%r45, %r28, -512;
	cvt.u64.u32 	%rd219, %r45;
	add.s64 	%rd220, %rd316, %rd219;
	shl.b64 	%rd221, %rd220, 3;
	add.s64 	%rd141, %rd128, %rd221;
	add.s64 	%rd142, %rd220, %rd192;
	ld.global.f64 	%fd193, [%rd141];
	abs.f64 	%fd194, %fd338;
	abs.f64 	%fd195, %fd193;
	setp.lt.f64 	%p40, %fd194, %fd195;
	mov.f64 	%fd335, %fd193;
	mov.u64 	%rd324, %rd142;
	@%p40 bra 	$L__BB7_150;
	setp.lt.f64 	%p41, %fd195, %fd194;
	mov.f64 	%fd335, %fd338;
	mov.u64 	%rd324, %rd327;
	@%p41 bra 	$L__BB7_150;
	setp.lt.s64 	%p42, %rd327, %rd142;
	selp.f64 	%fd335, %fd338, %fd193, %p42;
	min.s64 	%rd324, %rd327, %rd142;
$L__BB7_150:
	add.s32 	%r46, %r28, -256;
	cvt.u64.u32 	%rd222, %r46;
	add.s64 	%rd223, %rd316, %rd222;
	add.s64 	%rd145, %rd223, %rd192;
	ld.global.f64 	%fd198, [%rd141+2048];
	abs.f64 	%fd199, %fd335;
	abs.f64 	%fd200, %fd198;
	setp.lt.f64 	%p43, %fd199, %fd200;
	mov.f64 	%fd336, %fd198;
	mov.u64 	%rd325, %rd145;
	@%p43 bra 	$L__BB7_153;
	setp.lt.f64 	%p44, %fd200, %fd199;
	mov.f64 	%fd336, %fd335;
	mov.u64 	%rd325, %rd324;
	@%p44 bra 	$L__BB7_153;
	setp.lt.s64 	%p45, %rd324, %rd145;
	selp.f64 	%fd336, %fd335, %fd198, %p45;
	min.s64 	%rd325, %rd324, %rd145;
$L__BB7_153:
	cvt.u64.u32 	%rd224, %r28;
	add.s64 	%rd225, %rd316, %rd224;
	add.s64 	%rd148, %rd225, %rd192;
	ld.global.f64 	%fd203, [%rd141+4096];
	abs.f64 	%fd204, %fd336;
	abs.f64 	%fd205, %fd203;
	setp.lt.f64 	%p46, %fd204, %fd205;
	mov.f64 	%fd337, %fd203;
	mov.u64 	%rd326, %rd148;
	@%p46 bra 	$L__BB7_156;
	setp.lt.f64 	%p47, %fd205, %fd204;
	mov.f64 	%fd337, %fd336;
	mov.u64 	%rd326, %rd325;
	@%p47 bra 	$L__BB7_156;
	setp.lt.s64 	%p48, %rd325, %rd148;
	selp.f64 	%fd337, %fd336, %fd203, %p48;
	min.s64 	%rd326, %rd325, %rd148;
$L__BB7_156:
	add.s32 	%r47, %r28, 256;
	cvt.u64.u32 	%rd226, %r47;
	add.s64 	%rd227, %rd316, %rd226;
	add.s64 	%rd151, %rd227, %rd192;
	ld.global.f64 	%fd208, [%rd141+6144];
	abs.f64 	%fd209, %fd337;
	abs.f64 	%fd210, %fd208;
	setp.lt.f64 	%p49, %fd209, %fd210;
	mov.f64 	%fd338, %fd208;
	mov.u64 	%rd327, %rd151;
	@%p49 bra 	$L__BB7_159;
	setp.lt.f64 	%p50, %fd210, %fd209;
	mov.f64 	%fd338, %fd337;
	mov.u64 	%rd327, %rd326;
	@%p50 bra 	$L__BB7_159;
	setp.lt.s64 	%p51, %rd326, %rd151;
	selp.f64 	%fd338, %fd337, %fd208, %p51;
	min.s64 	%rd327, %rd326, %rd151;
$L__BB7_159:
	add.s32 	%r390, %r28, 1024;
	add.s32 	%r48, %r28, 512;
	setp.lt.s32 	%p52, %r48, %r19;
	@%p52 bra 	$L__BB7_147;
$L__BB7_160:
	// begin inline asm
	mov.u32 %r49, %laneid;
	// end inline asm
	mov.b64 	%rd228, %fd338;
	mov.b64 	{%r51, %r56}, %rd228;
	mov.b32 	%r67, 1;
	mov.b32 	%r68, 31;
	mov.b32 	%r69, -1;
	// begin inline asm
	shfl.sync.down.b32 %r50, %r51, %r67, %r68, %r69;
	// end inline asm
	// begin inline asm
	shfl.sync.down.b32 %r55, %r56, %r67, %r68, %r69;
	// end inline asm
	mov.b64 	%rd229, {%r50, %r55};
	mov.b64 	%fd214, %rd229;
	mov.b64 	{%r61, %r66}, %rd327;
	// begin inline asm
	shfl.sync.down.b32 %r60, %r61, %r67, %r68, %r69;
	// end inline asm
	// begin inline asm
	shfl.sync.down.b32 %r65, %r66, %r67, %r68, %r69;
	// end inline asm
	mov.b64 	%rd155, {%r60, %r65};
	setp.gt.s32 	%p53, %r49, 30;
	mov.f64 	%fd340, %fd338;
	mov.u64 	%rd329, %rd327;
	@%p53 bra 	$L__BB7_164;
	abs.f64 	%fd215, %fd338;
	abs.f64 	%fd216, %fd214;
	setp.lt.f64 	%p54, %fd215, %fd216;
	mov.f64 	%fd340, %fd214;
	mov.u64 	%rd329, %rd155;
	@%p54 bra 	$L__BB7_164;
	setp.lt.f64 	%p55, %fd216, %fd215;
	mov.f64 	%fd340, %fd338;
	mov.u64 	%rd329, %rd327;
	@%p55 bra 	$L__BB7_164;
	setp.lt.s64 	%p56, %rd327, %rd155;
	selp.f64 	%fd340, %fd338, %fd214, %p56;
	min.s64 	%rd329, %rd327, %rd155;
$L__BB7_164:
	mov.b64 	%rd230, %fd340;
	mov.b64 	{%r71, %r76}, %rd230;
	mov.b32 	%r87, 2;
	mov.b32 	%r88, 31;
	mov.b32 	%r89, -1;
	// begin inline asm
	shfl.sync.down.b32 %r70, %r71, %r87, %r88, %r89;
	// end inline asm
	// begin inline asm
	shfl.sync.down.b32 %r75, %r76, %r87, %r88, %r89;
	// end inline asm
	mov.b64 	%rd231, {%r70, %r75};
	mov.b64 	%fd219, %rd231;
	mov.b64 	{%r81, %r86}, %rd329;
	// begin inline asm
	shfl.sync.down.b32 %r80, %r81, %r87, %r88, %r89;
	// end inline asm
	// begin inline asm
	shfl.sync.down.b32 %r85, %r86, %r87, %r88, %r89;
	// end inline asm
	mov.b64 	%rd158, {%r80, %r85};
	setp.gt.s32 	%p57, %r49, 29;
	mov.f64 	%fd341, %fd340;
	mov.u64 	%rd330, %rd329;
	@%p57 bra 	$L__BB7_168;
	abs.f64 	%fd220, %fd340;
	abs.f64 	%fd221, %fd219;
	setp.lt.f64 	%p58, %fd220, %fd221;
	mov.f64 	%fd341, %fd219;
	mov.u64 	%rd330, %rd158;
	@%p58 bra 	$L__BB7_168;
	setp.lt.f64 	%p59, %fd221, %fd220;
	mov.f64 	%fd341, %fd340;
	mov.u64 	%rd330, %rd329;
	@%p59 bra 	$L__BB7_168;
	setp.lt.s64 	%p60, %rd329, %rd158;
	selp.f64 	%fd341, %fd340, %fd219, %p60;
	min.s64 	%rd330, %rd329, %rd158;
$L__BB7_168:
	mov.b64 	%rd232, %fd341;
	mov.b64 	{%r91, %r96}, %rd232;
	mov.b32 	%r107, 4;
	mov.b32 	%r108, 31;
	mov.b32 	%r109, -1;
	// begin inline asm
	shfl.sync.down.b32 %r90, %r91, %r107, %r108, %r109;
	// end inline asm
	// begin inline asm
	shfl.sync.down.b32 %r95, %r96, %r107, %r108, %r109;
	// end inline asm
	mov.b64 	%rd233, {%r90, %r95};
	mov.b64 	%fd224, %rd233;
	mov.b64 	{%r101, %r106}, %rd330;
	// begin inline asm
	shfl.sync.down.b32 %r100, %r101, %r107, %r108, %r109;
	// end inline asm
	// begin inline asm
	shfl.sync.down.b32 %r105, %r106, %r107, %r108, %r109;
	// end inline asm
	mov.b64 	%rd161, {%r100, %r105};
	setp.gt.s32 	%p61, %r49, 27;
	mov.f64 	%fd342, %fd341;
	mov.u64 	%rd331, %rd330;
	@%p61 bra 	$L__BB7_172;
	abs.f64 	%fd225, %fd341;
	abs.f64 	%fd226, %fd224;
	setp.lt.f64 	%p62, %fd225, %fd226;
	mov.f64 	%fd342, %fd224;
	mov.u64 	%rd331, %rd161;
	@%p62 bra 	$L__BB7_172;
	setp.lt.f64 	%p63, %fd226, %fd225;
	mov.f64 	%fd342, %fd341;
	mov.u64 	%rd331, %rd330;
	@%p63 bra 	$L__BB7_172;
	setp.lt.s64 	%p64, %rd330, %rd161;
	selp.f64 	%fd342, %fd341, %fd224, %p64;
	min.s64 	%rd331, %rd330, %rd161;
$L__BB7_172:
	mov.b64 	%rd234, %fd342;
	mov.b64 	{%r111, %r116}, %rd234;
	mov.b32 	%r127, 8;
	mov.b32 	%r128, 31;
	mov.b32 	%r129, -1;
	// begin inline asm
	shfl.sync.down.b32 %r110, %r111, %r127, %r128, %r129;
	// end inline asm
	// begin inline asm
	shfl.sync.down.b32 %r115, %r116, %r127, %r128, %r129;
	// end inline asm
	mov.b64 	%rd235, {%r110, %r115};
	mov.b64 	%fd229, %rd235;
	mov.b64 	{%r121, %r126}, %rd331;
	// begin inline asm
	shfl.sync.down.b32 %r120, %r121, %r127, %r128, %r129;
	// end inline asm
	// begin inline asm
	shfl.sync.down.b32 %r125, %r126, %r127, %r128, %r129;
	// end inline asm
	mov.b64 	%rd164, {%r120, %r125};
	setp.gt.s32 	%p65, %r49, 23;
	mov.f64 	%fd343, %fd342;
	mov.u64 	%rd332, %rd331;
	@%p65 bra 	$L__BB7_176;
	abs.f64 	%fd230, %fd342;
	abs.f64 	%fd231, %fd229;
	setp.lt.f64 	%p66, %fd230, %fd231;
	mov.f64 	%fd343, %fd229;
	mov.u64 	%rd332, %rd164;
	@%p66 bra 	$L__BB7_176;
	setp.lt.f64 	%p67, %fd231, %fd230;
	mov.f64 	%fd343, %fd342;
	mov.u64 	%rd332, %rd331;
	@%p67 bra 	$L__BB7_176;
	setp.lt.s64 	%p68, %rd331, %rd164;
	selp.f64 	%fd343, %fd342, %fd229, %p68;
	min.s64 	%rd332, %rd331, %rd164;
$L__BB7_176:
	mov.b64 	%rd236, %fd343;
	mov.b64 	{%r131, %r136}, %rd236;
	mov.b32 	%r147, 16;
	mov.b32 	%r148, 31;
	mov.b32 	%r149, -1;
	// begin inline asm
	shfl.sync.down.b32 %r130, %r131, %r147, %r148, %r149;
	// end inline asm
	// begin inline asm
	shfl.sync.down.b32 %r135, %r136, %r147, %r148, %r149;
	// end inline asm
	mov.b64 	%rd237, {%r130, %r135};
	mov.b64 	%fd234, %rd237;
	mov.b64 	{%r141, %r146}, %rd332;
	// begin inline asm
	shfl.sync.down.b32 %r140, %r141, %r147, %r148, %r149;
	// end inline asm
	// begin inline asm
	shfl.sync.down.b32 %r145, %r146, %r147, %r148, %r149;
	// end inline asm
	mov.b64 	%rd167, {%r140, %r145};
	setp.gt.s32 	%p69, %r49, 15;
	mov.f64 	%fd351, %fd343;
	mov.u64 	%rd340, %rd332;
	@%p69 bra 	$L__BB7_180;
	abs.f64 	%fd235, %fd343;
	abs.f64 	%fd236, %fd234;
	setp.lt.f64 	%p70, %fd235, %fd236;
	mov.f64 	%fd351, %fd234;
	mov.u64 	%rd340, %rd167;
	@%p70 bra 	$L__BB7_180;
	setp.lt.f64 	%p71, %fd236, %fd235;
	mov.f64 	%fd351, %fd343;
	mov.u64 	%rd340, %rd332;
	@%p71 bra 	$L__BB7_180;
	setp.lt.s64 	%p72, %rd332, %rd167;
	selp.f64 	%fd351, %fd343, %fd234, %p72;
	min.s64 	%rd340, %rd332, %rd167;
$L__BB7_180:
	setp.ne.s32 	%p73, %r49, 0;
	@%p73 bra 	$L__BB7_182;
	shr.u32 	%r150, %r18, 1;
	and.b32  	%r151, %r150, 496;
	mov.u32 	%r152, _ZN6thrust24THRUST_300001_SM_1000_NS8cuda_cub4core6detail5shmemE;
	add.s32 	%r153, %r152, %r151;
	st.shared.f64 	[%r153+8], %fd351;
	st.shared.u64 	[%r153+16], %rd340;
$L__BB7_182:
	bar.sync 	0;
	setp.ne.s32 	%p74, %r18, 0;
	@%p74 bra 	$L__BB7_204;
	ld.shared.f64 	%fd239, [_ZN6thrust24THRUST_300001_SM_1000_NS8cuda_cub4core6detail5shmemE+24];
	ld.shared.u64 	%rd170, [_ZN6thrust24THRUST_300001_SM_1000_NS8cuda_cub4core6detail5shmemE+32];
	abs.f64 	%fd240, %fd351;
	abs.f64 	%fd241, %fd239;
	setp.lt.f64 	%p75, %fd240, %fd241;
	mov.f64 	%fd345, %fd239;
	mov.u64 	%rd334, %rd170;
	@%p75 bra 	$L__BB7_186;
	setp.lt.f64 	%p76, %fd241, %fd240;
	mov.f64 	%fd345, %fd351;
	mov.u64 	%rd334, %rd340;
	@%p76 bra 	$L__BB7_186;
	setp.lt.s64 	%p77, %rd340, %rd170;
	selp.f64 	%fd345, %fd351, %fd239, %p77;
	min.s64 	%rd334, %rd340, %rd170;
$L__BB7_186:
	ld.shared.f64 	%fd244, [_ZN6thrust24THRUST_300001_SM_1000_NS8cuda_cub4core6detail5shmemE+40];
	ld.shared.u64 	%rd173, [_ZN6thrust24THRUST_300001_SM_1000_NS8cuda_cub4core6detail5shmemE+48];
	abs.f64 	%fd245, %fd345;
	abs.f64 	%fd246, %fd244;
	setp.lt.f64 	%p78, %fd245, %fd246;
	mov.f64 	%fd346, %fd244;
	mov.u64 	%rd335, %rd173;
	@%p78 bra 	$L__BB7_189;
	setp.lt.f64 	%p79, %fd246, %fd245;
	mov.f64 	%fd346, %fd345;
	mov.u64 	%rd335, %rd334;
	@%p79 bra 	$L__BB7_189;
	setp.lt.s64 	%p80, %rd334, %rd173;
	selp.f64 	%fd346, %fd345, %fd244, %p80;
	min.s64 	%rd335, %rd334, %rd173;
$L__BB7_189:
	ld.shared.f64 	%fd249, [_ZN6thrust24THRUST_300001_SM_1000_NS8cuda_cub4core6detail5shmemE+56];
	ld.shared.u64 	%rd176, [_ZN6thrust24THRUST_300001_SM_1000_NS8cuda_cub4core6detail5shmemE+64];
	abs.f64 	%fd250, %fd346;
	abs.f64 	%fd251, %fd249;
	setp.lt.f64 	%p81, %fd250, %fd251;
	mov.f64 	%fd347, %fd249;
	mov.u64 	%rd336, %rd176;
	@%p81 bra 	$L__BB7_192;
	setp.lt.f64 	%p82, %fd251, %fd250;
	mov.f64 	%fd347, %fd346;
	mov.u64 	%rd336, %rd335;
	@%p82 bra 	$L__BB7_192;
	setp.lt.s64 	%p83, %rd335, %rd176;
	selp.f64 	%fd347, %fd346, %fd249, %p83;
	min.s64 	%rd336, %rd335, %rd176;
$L__BB7_192:
	ld.shared.f64 	%fd254, [_ZN6thrust24THRUST_300001_SM_1000_NS8cuda_cub4core6detail5shmemE+72];
	ld.shared.u64 	%rd179, [_ZN6thrust24THRUST_300001_SM_1000_NS8cuda_cub4core6detail5shmemE+80];
	abs.f64 	%fd255, %fd347;
	abs.f64 	%fd256, %fd254;
	setp.lt.f64 	%p84, %fd255, %fd256;
	mov.f64 	%fd348, %fd254;
	mov.u64 	%rd337, %rd179;
	@%p84 bra 	$L__BB7_195;
	setp.lt.f64 	%p85, %fd256, %fd255;
	mov.f64 	%fd348, %fd347;
	mov.u64 	%rd337, %rd336;
	@%p85 bra 	$L__BB7_195;
	setp.lt.s64 	%p86, %rd336, %rd179;
	selp.f64 	%fd348, %fd347, %fd254, %p86;
	min.s64 	%rd337, %rd336, %rd179;
$L__BB7_195:
	ld.shared.f64 	%fd259, [_ZN6thrust24THRUST_300001_SM_1000_NS8cuda_cub4core6detail5shmemE+88];
	ld.shared.u64 	%rd182, [_ZN6thrust24THRUST_300001_SM_1000_NS8cuda_cub4core6detail5shmemE+96];
	abs.f64 	%fd260, %fd348;
	abs.f64 	%fd261, %fd259;
	setp.lt.f64 	%p87, %fd260, %fd261;
	mov.f64 	%fd349, %fd259;
	mov.u64 	%rd338, %rd182;
	@%p87 bra 	$L__BB7_198;
	setp.lt.f64 	%p88, %fd261, %fd260;
	mov.f64 	%fd349, %fd348;
	mov.u64 	%rd338, %rd337;
	@%p88 bra 	$L__BB7_198;
	setp.lt.s64 	%p89, %rd337, %rd182;
	selp.f64 	%fd349, %fd348, %fd259, %p89;
	min.s64 	%rd338, %rd337, %rd182;
$L__BB7_198:
	ld.shared.f64 	%fd264, [_ZN6thrust24THRUST_300001_SM_1000_NS8cuda_cub4core6detail5shmemE+104];
	ld.shared.u64 	%rd185, [_ZN6thrust24THRUST_300001_SM_1000_NS8cuda_cub4core6detail5shmemE+112];
	abs.f64 	%fd265, %fd349;
	abs.f64 	%fd266, %fd264;
	setp.lt.f64 	%p90, %fd265, %fd266;
	mov.f64 	%fd350, %fd264;
	mov.u64 	%rd339, %rd185;
	@%p90 bra 	$L__BB7_201;
	setp.lt.f64 	%p91, %fd266, %fd265;
	mov.f64 	%fd350, %fd349;
	mov.u64 	%rd339, %rd338;
	@%p91 bra 	$L__BB7_201;
	setp.lt.s64 	%p92, %rd338, %rd185;
	selp.f64 	%fd350, %fd349, %fd264, %p92;
	min.s64 	%rd339, %rd338, %rd185;
$L__BB7_201:
	ld.shared.f64 	%fd269, [_ZN6thrust24THRUST_300001_SM_1000_NS8cuda_cub4core6detail5shmemE+120];
	ld.shared.u64 	%rd188, [_ZN6thrust24THRUST_300001_SM_1000_NS8cuda_cub4core6detail5shmemE+128];
	abs.f64 	%fd270, %fd350;
	abs.f64 	%fd271, %fd269;
	setp.lt.f64 	%p93, %fd270, %fd271;
	mov.u64 	%rd340, %rd188;
	mov.f64 	%fd351, %fd269;
	@%p93 bra 	$L__BB7_204;
	setp.lt.f64 	%p94, %fd271, %fd270;
	mov.u64 	%rd340, %rd339;
	mov.f64 	%fd351, %fd350;
	@%p94 bra 	$L__BB7_204;
	setp.lt.s64 	%p95, %rd339, %rd188;
	selp.f64 	%fd351, %fd350, %fd269, %p95;
	min.s64 	%rd340, %rd339, %rd188;
$L__BB7_204:
	mov.u32 	%r381, %tid.x;
	setp.ne.s32 	%p212, %r381, 0;
	@%p212 bra 	$L__BB7_206;
	ld.param.u64 	%rd271, [_ZN6thrust24THRUST_300001_SM_1000_NS8cuda_cub4core6detail13_kernel_agentINS1_8__reduce11ReduceAgentINS0_12zip_iteratorIN4cuda3std3__45tupleIJNS0_10device_ptrIdEENS0_17counting_iteratorIlNS0_11use_defaultESF_SF_EEEEEEEPNSB_IJdlEEESJ_lNS1_9__extrema9arg_max_fIdl10comparatorEEEEJSI_SK_lSO_EEEvDpT0__param_1];
	cvta.to.global.u64 	%rd270, %rd271;
	st.global.f64 	[%rd270], %fd351;
	st.global.u64 	[%rd270+8], %rd340;
$L__BB7_206:
	ret;

}
	// .globl	_ZN6thrust24THRUST_300001_SM_1000_NS8cuda_cub4core6detail13_kernel_agentINS1_8__reduce11ReduceAgentINS0_12zip_iteratorIN4cuda3std3__45tupleIJNS0_10device_ptrIdEENS0_17counting_iteratorIlNS0_11use_defaultESF_SF_EEEEEEEPNSB_IJdlEEESJ_lNS1_9__extrema9arg_max_fIdl10comparatorEEEEJSI_SK_lN3cub18CUB_300001_SM_100013GridEvenShareIlEENSR_9GridQueueIyEESO_EEEvDpT0_
.visible .entry _ZN6thrust24THRUST_300001_SM_1000_NS8cuda_cub4core6detail13_kernel_agentINS1_8__reduce11ReduceAgentINS0_12zip_iteratorIN4cuda3std3__45tupleIJNS0_10device_ptrIdEENS0_17counting_iteratorIlNS0_11use_defaultESF_SF_EEEEEEEPNSB_IJdlEEESJ_lNS1_9__extrema9arg_max_fIdl10comparatorEEEEJSI_SK_lN3cub18CUB_300001_SM_100013GridEvenShareIlEENSR_9GridQueueIyEESO_EEEvDpT0_(
	.param .align 8 .b8 _ZN6thrust24THRUST_300001_SM_1000_NS8cuda_cub4core6detail13_kernel_agentINS1_8__reduce11ReduceAgentINS0_12zip_iteratorIN4cuda3std3__45tupleIJNS0_10device_ptrIdEENS0_17counting_iteratorIlNS0_11use_defaultESF_SF_EEEEEEEPNSB_IJdlEEESJ_lNS1_9__extrema9arg_max_fIdl10comparatorEEEEJSI_SK_lN3cub18CUB_300001_SM_100013GridEvenShareIlEENSR_9GridQueueIyEESO_EEEvDpT0__param_0[16],
	.param .u64 .ptr .align 1 _ZN6thrust24THRUST_300001_SM_1000_NS8cuda_cub4core6detail13_kernel_agentINS1_8__reduce11ReduceAgentINS0_12zip_iteratorIN4cuda3std3__45tupleIJNS0_10device_ptrIdEENS0_17counting_iteratorIlNS0_11use_defaultESF_SF_EEEEEEEPNSB_IJdlEEESJ_lNS1_9__extrema9arg_max_fIdl10comparatorEEEEJSI_SK_lN3cub18CUB_300001_SM_100013GridEvenShareIlEENSR_9GridQueueIyEESO_EEEvDpT0__param_1,
	.param .u64 _ZN6thrust24THRUST_300001_SM_1000_NS8cuda_cub4core6detail13_kernel_agentINS1_8__reduce11ReduceAgentINS0_12zip_iteratorIN4cuda3std3__45tupleIJNS0_10device_ptrIdEENS0_17counting_iteratorIlNS0_11use_defaultESF_SF_EEEEEEEPNSB_IJdlEEESJ_lNS1_9__extrema9arg_max_fIdl10comparatorEEEEJSI_SK_lN3cub18CUB_300001_SM_100013GridEvenShareIlEENSR_9GridQueueIyEESO_EEEvDpT0__param_2,
	.param .align 8 .b8 _ZN6thrust24THRUST_300001_SM_1000_NS8cuda_cub4core6detail13_kernel_agentINS1_8__reduce11ReduceAgentINS0_12zip_iteratorIN4cuda3std3__45tupleIJNS0_10device_ptrIdEENS0_17counting_iteratorIlNS0_11use_defaultESF_SF_EEEEEEEPNSB_IJdlEEESJ_lNS1_9__extrema9arg_max_fIdl10comparatorEEEEJSI_SK_lN3cub18CUB_300001_SM_100013GridEvenShareIlEENSR_9GridQueueIyEESO_EEEvDpT0__param_3[72],
	.param .align 8 .b8 _ZN6thrust24THRUST_300001_SM_1000_NS8cuda_cub4core6detail13_kernel_agentINS1_8__reduce11ReduceAgentINS0_12zip_iteratorIN4cuda3std3__45tupleIJNS0_10device_ptrIdEENS0_17counting_iteratorIlNS0_11use_defaultESF_SF_EEEEEEEPNSB_IJdlEEESJ_lNS1_9__extrema9arg_max_fIdl10comparatorEEEEJSI_SK_lN3cub18CUB_300001_SM_100013GridEvenShareIlEENSR_9GridQueueIyEESO_EEEvDpT0__param_4[8],
	.param .align 1 .b8 _ZN6thrust24THRUST_300001_SM_1000_NS8cuda_cub4core6detail13_kernel_agentINS1_8__reduce11ReduceAgentINS0_12zip_iteratorIN4cuda3std3__45tupleIJNS0_10device_ptrIdEENS0_17counting_iteratorIlNS0_11use_defaultESF_SF_EEEEEEEPNSB_IJdlEEESJ_lNS1_9__extrema9arg_max_fIdl10comparatorEEEEJSI_SK_lN3cub18CUB_300001_SM_100013GridEvenShareIlEENSR_9GridQueueIyEESO_EEEvDpT0__param_5[1]
)
.maxntid 256
{
	.reg .pred 	%p<215>;
	.reg .b32 	%r<399>;
	.reg .b64 	%rd<356>;
	.reg .b64 	%fd<352>;

	ld.param.u64 	%rd196, [_ZN6thrust24THRUST_300001_SM_1000_NS8cuda_cub4core6detail13_kernel_agentINS1_8__reduce11ReduceAgentINS0_12zip_iteratorIN4cuda3std3__45tupleIJNS0_10device_ptrIdEENS0_17counting_iteratorIlNS0_11use_defaultESF_SF_EEEEEEEPNSB_IJdlEEESJ_lNS1_9__extrema9arg_max_fIdl10comparatorEEEEJSI_SK_lN3cub18CUB_300001_SM_100013GridEvenShareIlEENSR_9GridQueueIyEESO_EEEvDpT0__param_0+8];
	ld.param.u64 	%rd195, [_ZN6thrust24THRUST_300001_SM_1000_NS8cuda_cub4core6detail13_kernel_agentINS1_8__reduce11ReduceAgentINS0_12zip_iteratorIN4cuda3std3__45tupleIJNS0_10device_ptrIdEENS0_17counting_iteratorIlNS0_11use_defaultESF_SF_EEEEEEEPNSB_IJdlEEESJ_lNS1_9__extrema9arg_max_fIdl10comparatorEEEEJSI_SK_lN3cub18CUB_300001_SM_100013GridEvenShareIlEENSR_9GridQueueIyEESO_EEEvDpT0__param_0];
	ld.param.u64 	%rd199, [_ZN6thrust24THRUST_300001_SM_1000_NS8cuda_cub4core6detail13_kernel_agentINS1_8__reduce11ReduceAgentINS0_12zip_iteratorIN4cuda3std3__45tupleIJNS0_10device_ptrIdEENS0_17counting_iteratorIlNS0_11use_defaultESF_SF_EEEEEEEPNSB_IJdlEEESJ_lNS1_9__extrema9arg_max_fIdl10comparatorEEEEJSI_SK_lN3cub18CUB_300001_SM_100013GridEvenShareIlEENSR_9GridQueueIyEESO_EEEvDpT0__param_4];
	ld.param.u64 	%rd198, [_ZN6thrust24THRUST_300001_SM_1000_NS8cuda_cub4core6detail13_kernel_agentINS1_8__reduce11ReduceAgentINS0_12zip_iteratorIN4cuda3std3__45tupleIJNS0_10device_ptrIdEENS0_17counting_iteratorIlNS0_11use_defaultESF_SF_EEEEEEEPNSB_IJdlEEESJ_lNS1_9__extrema9arg_max_fIdl10comparatorEEEEJSI_SK_lN3cub18CUB_300001_SM_100013GridEvenShareIlEENSR_9GridQueueIyEESO_EEEvDpT0__param_2];
	cvta.to.global.u64 	%rd1, %rd199;
	cvta.to.global.u64 	%rd2, %rd195;
	mov.u32 	%r1, %ctaid.x;
	mul.lo.s32 	%r33, %r1, 1280;
	cvt.u64.u32 	%rd4, %r33;
	mov.u32 	%r34, %nctaid.x;
	mul.lo.s32 	%r35, %r34, 1280;
	cvt.u64.u32 	%rd5, %r35;
	add.s64 	%rd200, %rd4, 1280;
	setp.le.s64 	%p1, %rd200, %rd198;
	@%p1 bra 	$L__BB8_121;
	cvt.u32.u64 	%r159, %rd4;
	cvt.u32.u64 	%r2, %rd198;
	sub.s32 	%r3, %r2, %r159;
	mov.u32 	%r4, %tid.x;
	setp.ge.s32 	%p98, %r4, %r3;
	mov.f64 	%fd298, 0d0000000000000000;
	mov.b64 	%rd298, 0;
	mov.u32 	%r393, %r4;
	@%p98 bra 	$L__BB8_3;
	cvt.u64.u32 	%rd246, %r4;
	add.s64 	%rd247, %rd4, %rd246;
	shl.b64 	%rd248, %rd247, 3;
	add.s64 	%rd249, %rd2, %rd248;
	add.s64 	%rd298, %rd196, %rd247;
	ld.global.f64 	%fd298, [%rd249];
	add.s32 	%r393, %r4, 256;
$L__BB8_3:
	setp.ge.s32 	%p99, %r393, %r3;
	@%p99 bra 	$L__BB8_25;
	not.b32 	%r161, %r393;
	add.s32 	%r162, %r161, %r2;
	sub.s32 	%r7, %r162, %r159;
	and.b32  	%r163, %r7, 768;
	setp.eq.s32 	%p100, %r163, 768;
	@%p100 bra 	$L__BB8_10;
	cvt.u64.u32 	%rd251, %r393;
	add.s64 	%rd252, %rd251, %rd4;
	add.s64 	%rd289, %rd252, %rd196;
	shl.b64 	%rd253, %rd252, 3;
	add.s64 	%rd288, %rd2, %rd253;
	shr.u32 	%r164, %r7, 8;
	add.s32 	%r165, %r164, 1;
	and.b32  	%r166, %r165, 3;
	neg.s32 	%r391, %r166;
$L__BB8_6:
	.pragma "nounroll";
	mov.u64 	%rd12, %rd298;
	mov.f64 	%fd3, %fd298;
	ld.global.f64 	%fd4, [%rd288];
	abs.f64 	%fd5, %fd3;
	abs.f64 	%fd6, %fd4;
	setp.lt.f64 	%p101, %fd5, %fd6;
	mov.u64 	%rd298, %rd289;
	mov.f64 	%fd298, %fd4;
	@%p101 bra 	$L__BB8_9;
	setp.lt.f64 	%p102, %fd6, %fd5;
	mov.u64 	%rd298, %rd12;
	mov.f64 	%fd298, %fd3;
	@%p102 bra 	$L__BB8_9;
	setp.lt.s64 	%p103, %rd12, %rd289;
	min.s64 	%rd298, %rd12, %rd289;
	selp.f64 	%fd298, %fd3, %fd4, %p103;
$L__BB8_9:
	add.s32 	%r393, %r393, 256;
	add.s64 	%rd289, %rd289, 256;
	add.s64 	%rd288, %rd288, 2048;
	add.s32 	%r391, %r391, 1;
	setp.ne.s32 	%p104, %r391, 0;
	@%p104 bra 	$L__BB8_6;
$L__BB8_10:
	setp.lt.u32 	%p105, %r7, 768;
	@%p105 bra 	$L__BB8_25;
	add.s32 	%r394, %r393, 512;
$L__BB8_12:
	mov.u32 	%r15, %r394;
	add.s32 	%r167, %r15, -512;
	cvt.s64.s32 	%rd254, %r167;
	add.s64 	%rd255, %rd254, %rd4;
	shl.b64 	%rd256, %rd255, 3;
	add.s64 	%rd20, %rd2, %rd256;
	add.s64 	%rd21, %rd255, %rd196;
	ld.global.f64 	%fd12, [%rd20];
	abs.f64 	%fd13, %fd298;
	abs.f64 	%fd14, %fd12;
	setp.lt.f64 	%p106, %fd13, %fd14;
	mov.u64 	%rd295, %rd21;
	mov.f64 	%fd295, %fd12;
	@%p106 bra 	$L__BB8_15;
	setp.lt.f64 	%p107, %fd14, %fd13;
	mov.u64 	%rd295, %rd298;
	mov.f64 	%fd295, %fd298;
	@%p107 bra 	$L__BB8_15;
	setp.lt.s64 	%p108, %rd298, %rd21;
	min.s64 	%rd295, %rd298, %rd21;
	selp.f64 	%fd295, %fd298, %fd12, %p108;
$L__BB8_15:
	add.s32 	%r168, %r15, -256;
	cvt.s64.s32 	%rd257, %r168;
	add.s64 	%rd258, %rd257, %rd4;
	add.s64 	%rd24, %rd258, %rd196;
	ld.global.f64 	%fd17, [%rd20+2048];
	abs.f64 	%fd18, %fd295;
	abs.f64 	%fd19, %fd17;
	setp.lt.f64 	%p109, %fd18, %fd19;
	mov.u64 	%rd296, %rd24;
	mov.f64 	%fd296, %fd17;
	@%p109 bra 	$L__BB8_18;
	setp.lt.f64 	%p110, %fd19, %fd18;
	mov.u64 	%rd296, %rd295;
	mov.f64 	%fd296, %fd295;
	@%p110 bra 	$L__BB8_18;
	setp.lt.s64 	%p111, %rd295, %rd24;
	min.s64 	%rd296, %rd295, %rd24;
	selp.f64 	%fd296, %fd295, %fd17, %p111;
$L__BB8_18:
	cvt.s64.s32 	%rd259, %r15;
	add.s64 	%rd260, %rd259, %rd4;
	add.s64 	%rd27, %rd260, %rd196;
	ld.global.f64 	%fd22, [%rd20+4096];
	abs.f64 	%fd23, %fd296;
	abs.f64 	%fd24, %fd22;
	setp.lt.f64 	%p112, %fd23, %fd24;
	mov.u64 	%rd297, %rd27;
	mov.f64 	%fd297, %fd22;
	@%p112 bra 	$L__BB8_21;
	setp.lt.f64 	%p113, %fd24, %fd23;
	mov.u64 	%rd297, %rd296;
	mov.f64 	%fd297, %fd296;
	@%p113 bra 	$L__BB8_21;
	setp.lt.s64 	%p114, %rd296, %rd27;
	min.s64 	%rd297, %rd296, %rd27;
	selp.f64 	%fd297, %fd296, %fd22, %p114;
$L__BB8_21:
	add.s32 	%r169, %r15, 256;
	cvt.s64.s32 	%rd261, %r169;
	add.s64 	%rd262, %rd261, %rd4;
	add.s64 	%rd30, %rd262, %rd196;
	ld.global.f64 	%fd27, [%rd20+6144];
	abs.f64 	%fd28, %fd297;
	abs.f64 	%fd29, %fd27;
	setp.lt.f64 	%p115, %fd28, %fd29;
	mov.u64 	%rd298, %rd30;
	mov.f64 	%fd298, %fd27;
	@%p115 bra 	$L__BB8_24;
	setp.lt.f64 	%p116, %fd29, %fd28;
	mov.u64 	%rd298, %rd297;
	mov.f64 	%fd298, %fd297;
	@%p116 bra 	$L__BB8_24;
	setp.lt.s64 	%p117, %rd297, %rd30;
	min.s64 	%rd298, %rd297, %rd30;
	selp.f64 	%fd298, %fd297, %fd27, %p117;
$L__BB8_24:
	add.s32 	%r394, %r15, 1024;
	add.s32 	%r170, %r15, 512;
	setp.lt.s32 	%p118, %r170, %r3;
	@%p118 bra 	$L__BB8_12;
$L__BB8_25:
	setp.lt.s32 	%p119, %r3, 256;
	@%p119 bra 	$L__BB8_70;
	// begin inline asm
	mov.u32 %r284, %laneid;
	// end inline asm
	mov.b64 	%rd273, %fd298;
	mov.b64 	{%r286, %r291}, %rd273;
	mov.b32 	%r302, 1;
	mov.b32 	%r303, 31;
	mov.b32 	%r304, -1;
	// begin inline asm
	shfl.sync.down.b32 %r285, %r286, %r302, %r303, %r304;
	// end inline asm
	// begin inline asm
	shfl.sync.down.b32 %r290, %r291, %r302, %r303, %r304;
	// end inline asm
	mov.b64 	%rd274, {%r285, %r290};
	mov.b64 	%fd33, %rd274;
	mov.b64 	{%r296, %r301}, %rd298;
	// begin inline asm
	shfl.sync.down.b32 %r295, %r296, %r302, %r303, %r304;
	// end inline asm
	// begin inline asm
	shfl.sync.down.b32 %r300, %r301, %r302, %r303, %r304;
	// end inline asm
	mov.b64 	%rd34, {%r295, %r300};
	setp.gt.s32 	%p171, %r284, 30;
	mov.u64 	%rd300, %rd298;
	mov.f64 	%fd300, %fd298;
	@%p171 bra 	$L__BB8_30;
	abs.f64 	%fd34, %fd298;
	abs.f64 	%fd35, %fd33;
	setp.lt.f64 	%p172, %fd34, %fd35;
	mov.u64 	%rd300, %rd34;
	mov.f64 	%fd300, %fd33;
	@%p172 bra 	$L__BB8_30;
	setp.lt.f64 	%p173, %fd35, %fd34;
	mov.u64 	%rd300, %rd298;
	mov.f64 	%fd300, %fd298;
	@%p173 bra 	$L__BB8_30;
	setp.lt.s64 	%p174, %rd298, %rd34;
	min.s64 	%rd300, %rd298, %rd34;
	selp.f64 	%fd300, %fd298, %fd33, %p174;
$L__BB8_30:
	mov.b64 	%rd275, %fd300;
	mov.b64 	{%r306, %r311}, %rd275;
	mov.b32 	%r322, 2;
	mov.b32 	%r323, 31;
	mov.b32 	%r324, -1;
	// begin inline asm
	shfl.sync.down.b32 %r305, %r306, %r322, %r323, %r324;
	// end inline asm
	// begin inline asm
	shfl.sync.down.b32 %r310, %r311, %r322, %r323, %r324;
	// end inline asm
	mov.b64 	%rd276, {%r305, %r310};
	mov.b64 	%fd38, %rd276;
	mov.b64 	{%r316, %r321}, %rd300;
	// begin inline asm
	shfl.sync.down.b32 %r315, %r316, %r322, %r323, %r324;
	// end inline asm
	// begin inline asm
	shfl.sync.down.b32 %r320, %r321, %r322, %r323, %r324;
	// end inline asm
	mov.b64 	%rd37, {%r315, %r320};
	setp.gt.s32 	%p175, %r284, 29;
	mov.u64 	%rd301, %rd300;
	mov.f64 	%fd301, %fd300;
	@%p175 bra 	$L__BB8_34;
	abs.f64 	%fd39, %fd300;
	abs.f64 	%fd40, %fd38;
	setp.lt.f64 	%p176, %fd39, %fd40;
	mov.u64 	%rd301, %rd37;
	mov.f64 	%fd301, %fd38;
	@%p176 bra 	$L__BB8_34;
	setp.lt.f64 	%p177, %fd40, %fd39;
	mov.u64 	%rd301, %rd300;
	mov.f64 	%fd301, %fd300;
	@%p177 bra 	$L__BB8_34;
	setp.lt.s64 	%p178, %rd300, %rd37;
	min.s64 	%rd301, %rd300, %rd37;
	selp.f64 	%fd301, %fd300, %fd38, %p178;
$L__BB8_34:
	mov.b64 	%rd277, %fd301;
	mov.b64 	{%r326, %r331}, %rd277;
	mov.b32 	%r342, 4;
	mov.b32 	%r343, 31;
	mov.b32 	%r344, -1;
	// begin inline asm
	shfl.sync.down.b32 %r325, %r326, %r342, %r343, %r344;
	// end inline asm
	// begin inline asm
	shfl.sync.down.b32 %r330, %r331, %r342, %r343, %r344;
	// end inline asm
	mov.b64 	%rd278, {%r325, %r330};
	mov.b64 	%fd43, %rd278;
	mov.b64 	{%r336, %r341}, %rd301;
	// begin inline asm
	shfl.sync.down.b32 %r335, %r336, %r342, %r343, %r344;
	// end inline asm
	// begin inline asm
	shfl.sync.down.b32 %r340, %r341, %r342, %r343, %r344;
	// end inline asm
	mov.b64 	%rd40, {%r335, %r340};
	setp.gt.s32 	%p179, %r284, 27;
	mov.u64 	%rd302, %rd301;
	mov.f64 	%fd302, %fd301;
	@%p179 bra 	$L__BB8_38;
	abs.f64 	%fd44, %fd301;
	abs.f64 	%fd45, %fd43;
	setp.lt.f64 	%p180, %fd44, %fd45;
	mov.u64 	%rd302, %rd40;
	mov.f64 	%fd302, %fd43;
	@%p180 bra 	$L__BB8_38;
	setp.lt.f64 	%p181, %fd45, %fd44;
	mov.u64 	%rd302, %rd301;
	mov.f64 	%fd302, %fd301;
	@%p181 bra 	$L__BB8_38;
	setp.lt.s64 	%p182, %rd301, %rd40;
	min.s64 	%rd302, %rd301, %rd40;
	selp.f64 	%fd302, %fd301, %fd43, %p182;
$L__BB8_38:
	mov.b64 	%rd279, %fd302;
	mov.b64 	{%r346, %r351}, %rd279;
	mov.b32 	%r362, 8;
	mov.b32 	%r363, 31;
	mov.b32 	%r364, -1;
	// begin inline asm
	shfl.sync.down.b32 %r345, %r346, %r362, %r363, %r364;
	// end inline asm
	// begin inline asm
	shfl.sync.down.b32 %r350, %r351, %r362, %r363, %r364;
	// end inline asm
	mov.b64 	%rd280, {%r345, %r350};
	mov.b64 	%fd48, %rd280;
	mov.b64 	{%r356, %r361}, %rd302;
	// begin inline asm
	shfl.sync.down.b32 %r355, %r356, %r362, %r363, %r364;
	// end inline asm
	// begin inline asm
	shfl.sync.down.b32 %r360, %r361, %r362, %r363, %r364;
	// end inline asm
	mov.b64 	%rd43, {%r355, %r360};
	setp.gt.s32 	%p183, %r284, 23;
	mov.u64 	%rd303, %rd302;
	mov.f64 	%fd303, %fd302;
	@%p183 bra 	$L__BB8_42;
	abs.f64 	%fd49, %fd302;
	abs.f64 	%fd50, %fd48;
	setp.lt.f64 	%p184, %fd49, %fd50;
	mov.u64 	%rd303, %rd43;
	mov.f64 	%fd303, %fd48;
	@%p184 bra 	$L__BB8_42;
	setp.lt.f64 	%p185, %fd50, %fd49;
	mov.u64 	%rd303, %rd302;
	mov.f64 	%fd303, %fd302;
	@%p185 bra 	$L__BB8_42;
	setp.lt.s64 	%p186, %rd302, %rd43;
	min.s64 	%rd303, %rd302, %rd43;
	selp.f64 	%fd303, %fd302, %fd48, %p186;
$L__BB8_42:
	mov.b64 	%rd281, %fd303;
	mov.b64 	{%r366, %r371}, %rd281;
	mov.b32 	%r382, 16;
	mov.b32 	%r383, 31;
	mov.b32 	%r384, -1;
	// begin inline asm
	shfl.sync.down.b32 %r365, %r366, %r382, %r383, %r384;
	// end inline asm
	// begin inline asm
	shfl.sync.down.b32 %r370, %r371, %r382, %r383, %r384;
	// end inline asm
	mov.b64 	%rd282, {%r365, %r370};
	mov.b64 	%fd53, %rd282;
	mov.b64 	{%r376, %r381}, %rd303;
	// begin inline asm
	shfl.sync.down.b32 %r375, %r376, %r382, %r383, %r384;
	// end inline asm
	// begin inline asm
	shfl.sync.down.b32 %r380, %r381, %r382, %r383, %r384;
	// end inline asm
	mov.b64 	%rd46, {%r375, %r380};
	setp.gt.s32 	%p187, %r284, 15;
	mov.u64 	%rd355, %rd303;
	mov.f64 	%fd351, %fd303;
	@%p187 bra 	$L__BB8_46;
	abs.f64 	%fd54, %fd303;
	abs.f64 	%fd55, %fd53;
	setp.lt.f64 	%p188, %fd54, %fd55;
	mov.u64 	%rd355, %rd46;
	mov.f64 	%fd351, %fd53;
	@%p188 bra 	$L__BB8_46;
	setp.lt.f64 	%p189, %fd55, %fd54;
	mov.u64 	%rd355, %rd303;
	mov.f64 	%fd351, %fd303;
	@%p189 bra 	$L__BB8_46;
	setp.lt.s64 	%p190, %rd303, %rd46;
	min.s64 	%rd355, %rd303, %rd46;
	selp.f64 	%fd351, %fd303, %fd53, %p190;
$L__BB8_46:
	setp.ne.s32 	%p191, %r284, 0;
	@%p191 bra 	$L__BB8_48;
	shr.u32 	%r385, %r4, 1;
	and.b32  	%r386, %r385, 496;
	mov.u32 	%r387, _ZN6thrust24THRUST_300001_SM_1000_NS8cuda_cub4core6detail5shmemE;
	add.s32 	%r388, %r387, %r386;
	st.shared.f64 	[%r388+8], %fd351;
	st.shared.u64 	[%r388+16], %rd355;
$L__BB8_48:
	bar.sync 	0;
	setp.ne.s32 	%p192, %r4, 0;
	@%p192 bra 	$L__BB8_208;
	ld.shared.f64 	%fd58, [_ZN6thrust24THRUST_300001_SM_1000_NS8cuda_cub4core6detail5shmemE+24];
	ld.shared.u64 	%rd49, [_ZN6thrust24THRUST_300001_SM_1000_NS8cuda_cub4core6detail5shmemE+32];
	abs.f64 	%fd59, %fd351;
	abs.f64 	%fd60, %fd58;
	setp.lt.f64 	%p193, %fd59, %fd60;
	mov.u64 	%rd305, %rd49;
	mov.f64 	%fd305, %fd58;
	@%p193 bra 	$L__BB8_52;
	setp.lt.f64 	%p194, %fd60, %fd59;
	mov.u64 	%rd305, %rd355;
	mov.f64 	%fd305, %fd351;
	@%p194 bra 	$L__BB8_52;
	setp.lt.s64 	%p195, %rd355, %rd49;
	min.s64 	%rd305, %rd355, %rd49;
	selp.f64 	%fd305, %fd351, %fd58, %p195;
$L__BB8_52:
	ld.shared.f64 	%fd63, [_ZN6thrust24THRUST_300001_SM_1000_NS8cuda_cub4core6detail5shmemE+40];
	ld.shared.u64 	%rd52, [_ZN6thrust24THRUST_300001_SM_1000_NS8cuda_cub4core6detail5shmemE+48];
	abs.f64 	%fd64, %fd305;
	abs.f64 	%fd65, %fd63;
	setp.lt.f64 	%p196, %fd64, %fd65;
	mov.u64 	%rd306, %rd52;
	mov.f64 	%fd306, %fd63;
	@%p196 bra 	$L__BB8_55;
	setp.lt.f64 	%p197, %fd65, %fd64;
	mov.u64 	%rd306, %rd305;
	mov.f64 	%fd306, %fd305;
	@%p197 bra 	$L__BB8_55;
	setp.lt.s64 	%p198, %rd305, %rd52;
	min.s64 	%rd306, %rd305, %rd52;
	selp.f64 	%fd306, %fd305, %fd63, %p198;
$L__BB8_55:
	ld.shared.f64 	%fd68, [_ZN6thrust24THRUST_300001_SM_1000_NS8cuda_cub4core6detail5shmemE+56];
	ld.shared.u64 	%rd55, [_ZN6thrust24THRUST_300001_SM_1000_NS8cuda_cub4core6detail5shmemE+64];
	abs.f64 	%fd69, %fd306;
	abs.f64 	%fd70, %fd68;
	setp.lt.f64 	%p199, %fd69, %fd70;
	mov.u64 	%rd307, %rd55;
	mov.f64 	%fd307, %fd68;
	@%p199 bra 	$L__BB8_58;
	setp.lt.f64 	%p200, %fd70, %fd69;
	mov.u64 	%rd307, %rd306;
	mov.f64 	%fd307, %fd306;
	@%p200 bra 	$L__BB8_58;
	setp.lt.s64 	%p201, %rd306, %rd55;
	min.s64 	%rd307, %rd306, %rd55;
	selp.f64 	%fd307, %fd306, %fd68, %p201;
$L__BB8_58:
	ld.shared.f64 	%fd73, [_ZN6thrust24THRUST_300001_SM_1000_NS8cuda_cub4core6detail5shmemE+72];
	ld.shared.u64 	%rd58, [_ZN6thrust24THRUST_300001_SM_1000_NS8cuda_cub4core6detail5shmemE+80];
	abs.f64 	%fd74, %fd307;
	abs.f64 	%fd75, %fd73;
	setp.lt.f64 	%p202, %fd74, %fd75;
	mov.u64 	%rd308, %rd58;
	mov.f64 	%fd308, %fd73;
	@%p202 bra 	$L__BB8_61;
	setp.lt.f64 	%p203, %fd75, %fd74;
	mov.u64 	%rd308, %rd307;
	mov.f64 	%fd308, %fd307;
	@%p203 bra 	$L__BB8_61;
	setp.lt.s64 	%p204, %rd307, %rd58;
	min.s64 	%rd308, %rd307, %rd58;
	selp.f64 	%fd308, %fd307, %fd73, %p204;
$L__BB8_61:
	ld.shared.f64 	%fd78, [_ZN6thrust24THRUST_300001_SM_1000_NS8cuda_cub4core6detail5shmemE+88];
	ld.shared.u64 	%rd61, [_ZN6thrust24THRUST_300001_SM_1000_NS8cuda_cub4core6detail5shmemE+96];
	abs.f64 	%fd79, %fd308;
	abs.f64 	%fd80, %fd78;
	setp.lt.f64 	%p205, %fd79, %fd80;
	mov.u64 	%rd309, %rd61;
	mov.f64 	%fd309, %fd78;
	@%p205 bra 	$L__BB8_64;
	setp.lt.f64 	%p206, %fd80, %fd79;
	mov.u64 	%rd309, %rd308;
	mov.f64 	%fd309, %fd308;
	@%p206 bra 	$L__BB8_64;
	setp.lt.s64 	%p207, %rd308, %rd61;
	min.s64 	%rd309, %rd308, %rd61;
	selp.f64 	%fd309, %fd308, %fd78, %p207;
$L__BB8_64:
	ld.shared.f64 	%fd83, [_ZN6thrust24THRUST_300001_SM_1000_NS8cuda_cub4core6detail5shmemE+104];
	ld.shared.u64 	%rd64, [_ZN6thrust24THRUST_300001_SM_1000_NS8cuda_cub4core6detail5shmemE+112];
	abs.f64 	%fd84, %fd309;
	abs.f64 	%fd85, %fd83;
	setp.lt.f64 	%p208, %fd84, %fd85;
	mov.u64 	%rd310, %rd64;
	mov.f64 	%fd310, %fd83;
	@%p208 bra 	$L__BB8_67;
	setp.lt.f64 	%p209, %fd85, %fd84;
	mov.u64 	%rd310, %rd309;
	mov.f64 	%fd310, %fd309;
	@%p209 bra 	$L__BB8_67;
	setp.lt.s64 	%p210, %rd309, %rd64;
	min.s64 	%rd310, %rd309, %rd64;
	selp.f64 	%fd310, %fd309, %fd83, %p210;
$L__BB8_67:
	ld.shared.f64 	%fd88, [_ZN6thrust24THRUST_300001_SM_1000_NS8cuda_cub4core6detail5shmemE+120];
	ld.shared.u64 	%rd67, [_ZN6thrust24THRUST_300001_SM_1000_NS8cuda_cub4core6detail5shmemE+128];
	abs.f64 	%fd89, %fd310;
	abs.f64 	%fd90, %fd88;
	setp.lt.f64 	%p211, %fd89, %fd90;
	mov.u64 	%rd355, %rd67;
	mov.f64 	%fd351, %fd88;
	@%p211 bra 	$L__BB8_208;
	setp.lt.f64 	%p212, %fd90, %fd89;
	mov.u64 	%rd355, %rd310;
	mov.f64 	%fd351, %fd310;
	@%p212 bra 	$L__BB8_208;
	setp.lt.s64 	%p213, %rd310, %rd67;
	min.s64 	%rd355, %rd310, %rd67;
	selp.f64 	%fd351, %fd310, %fd88, %p213;
	bra.uni 	$L__BB8_208;
$L__BB8_70:
	// begin inline asm
	mov.u32 %r171, %laneid;
	// end inline asm
	and.b32  	%r192, %r4, 992;
	add.s32 	%r193, %r192, 32;
	setp.gt.s32 	%p120, %r193, %r3;
	not.b32 	%r194, %r192;
	add.s32 	%r195, %r3, %r194;
	selp.b32 	%r190, %r195, 31, %p120;
	mov.b64 	%rd263, %fd298;
	mov.b64 	{%r173, %r178}, %rd263;
	mov.b32 	%r189, 1;
	mov.b32 	%r191, -1;
	// begin inline asm
	shfl.sync.down.b32 %r172, %r173, %r189, %r190, %r191;
	// end inline asm
	// begin inline asm
	shfl.sync.down.b32 %r177, %r178, %r189, %r190, %r191;
	// end inline asm
	mov.b64 	%rd264, {%r172, %r177};
	mov.b64 	%fd92, %rd264;
	mov.b64 	{%r183, %r188}, %rd298;
	// begin inline asm
	shfl.sync.down.b32 %r182, %r183, %r189, %r190, %r191;
	// end inline asm
	// begin inline asm
	shfl.sync.down.b32 %r187, %r188, %r189, %r190, %r191;
	// end inline asm
	mov.b64 	%rd69, {%r182, %r187};
	setp.ge.s32 	%p121, %r171, %r190;
	mov.u64 	%rd311, %rd298;
	mov.f64 	%fd311, %fd298;
	@%p121 bra 	$L__BB8_74;
	abs.f64 	%fd93, %fd298;
	abs.f64 	%fd94, %fd92;
	setp.lt.f64 	%p122, %fd93, %fd94;
	mov.u64 	%rd311, %rd69;
	mov.f64 	%fd311, %fd92;
	@%p122 bra 	$L__BB8_74;
	setp.lt.f64 	%p123, %fd94, %fd93;
	mov.u64 	%rd311, %rd298;
	mov.f64 	%fd311, %fd298;
	@%p123 bra 	$L__BB8_74;
	setp.lt.s64 	%p124, %rd298, %rd69;
	min.s64 	%rd311, %rd298, %rd69;
	selp.f64 	%fd311, %fd298, %fd92, %p124;
$L__BB8_74:
	mov.b64 	%rd265, %fd311;
	mov.b64 	{%r197, %r202}, %rd265;
	mov.b32 	%r213, 2;
	mov.b32 	%r215, -1;
	// begin inline asm
	shfl.sync.down.b32 %r196, %r197, %r213, %r190, %r215;
	// end inline asm
	// begin inline asm
	shfl.sync.down.b32 %r201, %r202, %r213, %r190, %r215;
	// end inline asm
	mov.b64 	%rd266, {%r196, %r201};
	mov.b64 	%fd97, %rd266;
	mov.b64 	{%r207, %r212}, %rd311;
	// begin inline asm
	shfl.sync.down.b32 %r206, %r207, %r213, %r190, %r215;
	// end inline asm
	// begin inline asm
	shfl.sync.down.b32 %r211, %r212, %r213, %r190, %r215;
	// end inline asm
	mov.b64 	%rd72, {%r206, %r211};
	add.s32 	%r216, %r171, 2;
	setp.gt.s32 	%p125, %r216, %r190;
	mov.u64 	%rd312, %rd311;
	mov.f64 	%fd312, %fd311;
	@%p125 bra 	$L__BB8_78;
	abs.f64 	%fd98, %fd311;
	abs.f64 	%fd99, %fd97;
	setp.lt.f64 	%p126, %fd98, %fd99;
	mov.u64 	%rd312, %rd72;
	mov.f64 	%fd312, %fd97;
	@%p126 bra 	$L__BB8_78;
	setp.lt.f64 	%p127, %fd99, %fd98;
	mov.u64 	%rd312, %rd311;
	mov.f64 	%fd312, %fd311;
	@%p127 bra 	$L__BB8_78;
	setp.lt.s64 	%p128, %rd311, %rd72;
	min.s64 	%rd312, %rd311, %rd72;
	selp.f64 	%fd312, %fd311, %fd97, %p128;
$L__BB8_78:
	mov.b64 	%rd267, %fd312;
	mov.b64 	{%r218, %r223}, %rd267;
	mov.b32 	%r234, 4;
	mov.b32 	%r236, -1;
	// begin inline asm
	shfl.sync.down.b32 %r217, %r218, %r234, %r190, %r236;
	// end inline asm
	// begin inline asm
	shfl.sync.down.b32 %r222, %r223, %r234, %r190, %r236;
	// end inline asm
	mov.b64 	%rd268, {%r217, %r222};
	mov.b64 	%fd102, %rd268;
	mov.b64 	{%r228, %r233}, %rd312;
	// begin inline asm
	shfl.sync.down.b32 %r227, %r228, %r234, %r190, %r236;
	// end inline asm
	// begin inline asm
	shfl.sync.down.b32 %r232, %r233, %r234, %r190, %r236;
	// end inline asm
	mov.b64 	%rd75, {%r227, %r232};
	add.s32 	%r237, %r171, 4;
	setp.gt.s32 	%p129, %r237, %r190;
	mov.u64 	%rd313, %rd312;
	mov.f64 	%fd313, %fd312;
	@%p129 bra 	$L__BB8_82;
	abs.f64 	%fd103, %fd312;
	abs.f64 	%fd104, %fd102;
	setp.lt.f64 	%p130, %fd103, %fd104;
	mov.u64 	%rd313, %rd75;
	mov.f64 	%fd313, %fd102;
	@%p130 bra 	$L__BB8_82;
	setp.lt.f64 	%p131, %fd104, %fd103;
	mov.u64 	%rd313, %rd312;
	mov.f64 	%fd313, %fd312;
	@%p131 bra 	$L__BB8_82;
	setp.lt.s64 	%p132, %rd312, %rd75;
	min.s64 	%rd313, %rd312, %rd75;
	selp.f64 	%fd313, %fd312, %fd102, %p132;
$L__BB8_82:
	mov.b64 	%rd269, %fd313;
	mov.b64 	{%r239, %r244}, %rd269;
	mov.b32 	%r255, 8;
	mov.b32 	%r257, -1;
	// begin inline asm
	shfl.sync.down.b32 %r238, %r239, %r255, %r190, %r257;
	// end inline asm
	// begin inline asm
	shfl.sync.down.b32 %r243, %r244, %r255, %r190, %r257;
	// end inline asm
	mov.b64 	%rd270, {%r238, %r243};
	mov.b64 	%fd107, %rd270;
	mov.b64 	{%r249, %r254}, %rd313;
	// begin inline asm
	shfl.sync.down.b32 %r248, %r249, %r255, %r190, %r257;
	// end inline asm
	// begin inline asm
	shfl.sync.down.b32 %r253, %r254, %r255, %r190, %r257;
	// end inline asm
	mov.b64 	%rd78, {%r248, %r253};
	add.s32 	%r258, %r171, 8;
	setp.gt.s32 	%p133, %r258, %r190;
	mov.u64 	%rd314, %rd313;
	mov.f64 	%fd314, %fd313;
	@%p133 bra 	$L__BB8_86;
	abs.f64 	%fd108, %fd313;
	abs.f64 	%fd109, %fd107;
	setp.lt.f64 	%p134, %fd108, %fd109;
	mov.u64 	%rd314, %rd78;
	mov.f64 	%fd314, %fd107;
	@%p134 bra 	$L__BB8_86;
	setp.lt.f64 	%p135, %fd109, %fd108;
	mov.u64 	%rd314, %rd313;
	mov.f64 	%fd314, %fd313;
	@%p135 bra 	$L__BB8_86;
	setp.lt.s64 	%p136, %rd313, %rd78;
	min.s64 	%rd314, %rd313, %rd78;
	selp.f64 	%fd314, %fd313, %fd107, %p136;
$L__BB8_86:
	mov.b64 	%rd271, %fd314;
	mov.b64 	{%r260, %r265}, %rd271;
	mov.b32 	%r276, 16;
	mov.b32 	%r278, -1;
	// begin inline asm
	shfl.sync.down.b32 %r259, %r260, %r276, %r190, %r278;
	// end inline asm
	// begin inline asm
	shfl.sync.down.b32 %r264, %r265, %r276, %r190, %r278;
	// end inline asm
	mov.b64 	%rd272, {%r259, %r264};
	mov.b64 	%fd112, %rd272;
	mov.b64 	{%r270, %r275}, %rd314;
	// begin inline asm
	shfl.sync.down.b32 %r269, %r270, %r276, %r190, %r278;
	// end inline asm
	// begin inline asm
	shfl.sync.down.b32 %r274, %r275, %r276, %r190, %r278;
	// end inline asm
	mov.b64 	%rd81, {%r269, %r274};
	add.s32 	%r279, %r171, 16;
	setp.gt.s32 	%p137, %r279, %r190;
	mov.u64 	%rd355, %rd314;
	mov.f64 	%fd351, %fd314;
	@%p137 bra 	$L__BB8_90;
	abs.f64 	%fd113, %fd314;
	abs.f64 	%fd114, %fd112;
	setp.lt.f64 	%p138, %fd113, %fd114;
	mov.u64 	%rd355, %rd81;
	mov.f64 	%fd351, %fd112;
	@%p138 bra 	$L__BB8_90;
	setp.lt.f64 	%p139, %fd114, %fd113;
	mov.u64 	%rd355, %rd314;
	mov.f64 	%fd351, %fd314;
	@%p139 bra 	$L__BB8_90;
	setp.lt.s64 	%p140, %rd314, %rd81;
	min.s64 	%rd355, %rd314, %rd81;
	selp.f64 	%fd351, %fd314, %fd112, %p140;
$L__BB8_90:
	setp.ne.s32 	%p141, %r171, 0;
	@%p141 bra 	$L__BB8_92;
	shr.u32 	%r280, %r4, 1;
	and.b32  	%r281, %r280, 496;
	mov.u32 	%r282, _ZN6thrust24THRUST_300001_SM_1000_NS8cuda_cub4core6detail5shmemE;
	add.s32 	%r283, %r282, %r281;
	st.shared.f64 	[%r283+8], %fd351;
	st.shared.u64 	[%r283+16], %rd355;
$L__BB8_92:
	bar.sync 	0;
	setp.ne.s32 	%p142, %r4, 0;
	@%p142 bra 	$L__BB8_208;
	setp.lt.s32 	%p143, %r3, 33;
	mov.f64 	%fd316, %fd351;
	mov.u64 	%rd316, %rd355;
	@%p143 bra 	$L__BB8_97;
	ld.shared.f64 	%fd117, [_ZN6thrust24THRUST_300001_SM_1000_NS8cuda_cub4core6detail5shmemE+24];
	ld.shared.u64 	%rd84, [_ZN6thrust24THRUST_300001_SM_1000_NS8cuda_cub4core6detail5shmemE+32];
	abs.f64 	%fd118, %fd351;
	abs.f64 	%fd119, %fd117;
	setp.lt.f64 	%p144, %fd118, %fd119;
	mov.f64 	%fd316, %fd117;
	mov.u64 	%rd316, %rd84;
	@%p144 bra 	$L__BB8_97;
	setp.lt.f64 	%p145, %fd119, %fd118;
	mov.f64 	%fd316, %fd351;
	mov.u64 	%rd316, %rd355;
	@%p145 bra 	$L__BB8_97;
	setp.lt.s64 	%p146, %rd355, %rd84;
	selp.f64 	%fd316, %fd351, %fd117, %p146;
	min.s64 	%rd316, %rd355, %rd84;
$L__BB8_97:
	setp.lt.s32 	%p147, %r3, 65;
	mov.f64 	%fd317, %fd316;
	mov.u64 	%rd317, %rd316;
	@%p147 bra 	$L__BB8_101;
	ld.shared.f64 	%fd122, [_ZN6thrust24THRUST_300001_SM_1000_NS8cuda_cub4core6detail5shmemE+40];
	ld.shared.u64 	%rd87, [_ZN6thrust24THRUST_300001_SM_1000_NS8cuda_cub4core6detail5shmemE+48];
	abs.f64 	%fd123, %fd316;
	abs.f64 	%fd124, %fd122;
	setp.lt.f64 	%p148, %fd123, %fd124;
	mov.f64 	%fd317, %fd122;
	mov.u64 	%rd317, %rd87;
	@%p148 bra 	$L__BB8_101;
	setp.lt.f64 	%p149, %fd124, %fd123;
	mov.f64 	%fd317, %fd316;
	mov.u64 	%rd317, %rd316;
	@%p149 bra 	$L__BB8_101;
	setp.lt.s64 	%p150, %rd316, %rd87;
	selp.f64 	%fd317, %fd316, %fd122, %p150;
	min.s64 	%rd317, %rd316, %rd87;
$L__BB8_101:
	setp.lt.s32 	%p151, %r3, 97;
	mov.f64 	%fd318, %fd317;
	mov.u64 	%rd318, %rd317;
	@%p151 bra 	$L__BB8_105;
	ld.shared.f64 	%fd127, [_ZN6thrust24THRUST_300001_SM_1000_NS8cuda_cub4core6detail5shmemE+56];
	ld.shared.u64 	%rd90, [_ZN6thrust24THRUST_300001_SM_1000_NS8cuda_cub4core6detail5shmemE+64];
	abs.f64 	%fd128, %fd317;
	abs.f64 	%fd129, %fd127;
	setp.lt.f64 	%p152, %fd128, %fd129;
	mov.f64 	%fd318, %fd127;
	mov.u64 	%rd318, %rd90;
	@%p152 bra 	$L__BB8_105;
	setp.lt.f64 	%p153, %fd129, %fd128;
	mov.f64 	%fd318, %fd317;
	mov.u64 	%rd318, %rd317;
	@%p153 bra 	$L__BB8_105;
	setp.lt.s64 	%p154, %rd317, %rd90;
	selp.f64 	%fd318, %fd317, %fd127, %p154;
	min.s64 	%rd318, %rd317, %rd90;
$L__BB8_105:
	setp.lt.s32 	%p155, %r3, 129;
	mov.f64 	%fd319, %fd318;
	mov.u64 	%rd319, %rd318;
	@%p155 bra 	$L__BB8_109;
	ld.shared.f64 	%fd132, [_ZN6thrust24THRUST_300001_SM_1000_NS8cuda_cub4core6detail5shmemE+72];
	ld.shared.u64 	%rd93, [_ZN6thrust24THRUST_300001_SM_1000_NS8cuda_cub4core6detail5shmemE+80];
	abs.f64 	%fd133, %fd318;
	abs.f64 	%fd134, %fd132;
	setp.lt.f64 	%p156, %fd133, %fd134;
	mov.f64 	%fd319, %fd132;
	mov.u64 	%rd319, %rd93;
	@%p156 bra 	$L__BB8_109;
	setp.lt.f64 	%p157, %fd134, %fd133;
	mov.f64 	%fd319, %fd318;
	mov.u64 	%rd319, %rd318;
	@%p157 bra 	$L__BB8_109;
	setp.lt.s64 	%p158, %rd318, %rd93;
	selp.f64 	%fd319, %fd318, %fd132, %p158;
	min.s64 	%rd319, %rd318, %rd93;
$L__BB8_109:
	setp.lt.s32 	%p159, %r3, 161;
	mov.f64 	%fd320, %fd319;
	mov.u64 	%rd320, %rd319;
	@%p159 bra 	$L__BB8_113;
	ld.shared.f64 	%fd137, [_ZN6thrust24THRUST_300001_SM_1000_NS8cuda_cub4core6detail5shmemE+88];
	ld.shared.u64 	%rd96, [_ZN6thrust24THRUST_300001_SM_1000_NS8cuda_cub4core6detail5shmemE+96];
	abs.f64 	%fd138, %fd319;
	abs.f64 	%fd139, %fd137;
	setp.lt.f64 	%p160, %fd138, %fd139;
	mov.f64 	%fd320, %fd137;
	mov.u64 	%rd320, %rd96;
	@%p160 bra 	$L__BB8_113;
	setp.lt.f64 	%p161, %fd139, %fd138;
	mov.f64 	%fd320, %fd319;
	mov.u64 	%rd320, %rd319;
	@%p161 bra 	$L__BB8_113;
	setp.lt.s64 	%p162, %rd319, %rd96;
	selp.f64 	%fd320, %fd319, %fd137, %p162;
	min.s64 	%rd320, %rd319, %rd96;
$L__BB8_113:
	setp.lt.s32 	%p163, %r3, 193;
	mov.f64 	%fd321, %fd320;
	mov.u64 	%rd321, %rd320;
	@%p163 bra 	$L__BB8_117;
	ld.shared.f64 	%fd142, [_ZN6thrust24THRUST_300001_SM_1000_NS8cuda_cub4core6detail5shmemE+104];
	ld.shared.u64 	%rd99, [_ZN6thrust24THRUST_300001_SM_1000_NS8cuda_cub4core6detail5shmemE+112];
	abs.f64 	%fd143, %fd320;
	abs.f64 	%fd144, %fd142;
	setp.lt.f64 	%p164, %fd143, %fd144;
	mov.f64 	%fd321, %fd142;
	mov.u64 	%rd321, %rd99;
	@%p164 bra 	$L__BB8_117;
	setp.lt.f64 	%p165, %fd144, %fd143;
	mov.f64 	%fd321, %fd320;
	mov.u64 	%rd321, %rd320;
	@%p165 bra 	$L__BB8_117;
	setp.lt.s64 	%p166, %rd320, %rd99;
	selp.f64 	%fd321, %fd320, %fd142, %p166;
	min.s64 	%rd321, %rd320, %rd99;
$L__BB8_117:
	setp.lt.s32 	%p167, %r3, 225;
	mov.u64 	%rd355, %rd321;
	mov.f64 	%fd351, %fd321;
	@%p167 bra 	$L__BB8_208;
	ld.shared.f64 	%fd147, [_ZN6thrust24THRUST_300001_SM_1000_NS8cuda_cub4core6detail5shmemE+120];
	ld.shared.u64 	%rd102, [_ZN6thrust24THRUST_300001_SM_1000_NS8cuda_cub4core6detail5shmemE+128];
	abs.f64 	%fd148, %fd321;
	abs.f64 	%fd149, %fd147;
	setp.lt.f64 	%p168, %fd148, %fd149;
	mov.u64 	%rd355, %rd102;
	mov.f64 	%fd351, %fd147;
	@%p168 bra 	$L__BB8_208;
	setp.lt.f64 	%p169, %fd149, %fd148;
	mov.u64 	%rd355, %rd321;
	mov.f64 	%fd351, %fd321;
	@%p169 bra 	$L__BB8_208;
	setp.lt.s64 	%p170, %rd321, %rd102;
	selp.f64 	%fd351, %fd321, %fd147, %p170;
	min.s64 	%rd355, %rd321, %rd102;
	bra.uni 	$L__BB8_208;
$L__BB8_121:
	mov.u32 	%r20, %tid.x;
	add.s64 	%rd104, %rd196, %rd4;
	cvt.u64.u32 	%rd105, %r20;
	add.s64 	%rd201, %rd105, %rd4;
	cvta.to.global.u64 	%rd202, %rd195;
	shl.b64 	%rd203, %rd201, 3;
	add.s64 	%rd204, %rd202, %rd203;
	ld.global.f64 	%fd274, [%rd204];
	add.s32 	%r36, %r20, 256;
	cvt.u64.u32 	%rd205, %r36;
	ld.global.f64 	%fd275, [%rd204+2048];
	add.s32 	%r37, %r20, 512;
	cvt.u64.u32 	%rd206, %r37;
	ld.global.f64 	%fd276, [%rd204+4096];
	add.s32 	%r38, %r20, 768;
	cvt.u64.u32 	%rd207, %r38;
	ld.global.f64 	%fd277, [%rd204+6144];
	or.b32  	%r39, %r20, 1024;
	cvt.u64.u32 	%rd106, %r39;
	add.s64 	%rd343, %rd104, %rd106;
	ld.global.f64 	%fd339, [%rd204+8192];
	abs.f64 	%fd278, %fd274;
	abs.f64 	%fd279, %fd275;
	setp.geu.f64 	%p2, %fd278, %fd279;
	selp.f64 	%fd280, %fd274, %fd275, %p2;
	selp.b64 	%rd208, %rd105, %rd205, %p2;
	abs.f64 	%fd281, %fd280;
	abs.f64 	%fd282, %fd276;
	setp.geu.f64 	%p3, %fd281, %fd282;
	selp.f64 	%fd283, %fd280, %fd276, %p3;
	selp.b64 	%rd209, %rd208, %rd206, %p3;
	abs.f64 	%fd284, %fd283;
	abs.f64 	%fd285, %fd277;
	setp.geu.f64 	%p4, %fd284, %fd285;
	selp.f64 	%fd152, %fd283, %fd277, %p4;
	selp.b64 	%rd108, %rd209, %rd207, %p4;
	abs.f64 	%fd153, %fd152;
	abs.f64 	%fd154, %fd339;
	setp.lt.f64 	%p5, %fd153, %fd154;
	@%p5 bra 	$L__BB8_123;
	setp.lt.f64 	%p6, %fd154, %fd153;
	setp.lt.u64 	%p7, %rd108, %rd106;
	or.pred  	%p8, %p6, %p7;
	selp.f64 	%fd339, %fd152, %fd339, %p8;
	add.s64 	%rd212, %rd104, %rd108;
	selp.b64 	%rd343, %rd212, %rd343, %p8;
$L__BB8_123:
	setp.le.u64 	%p9, %rd198, %rd5;
	@%p9 bra 	$L__BB8_164;
	setp.ne.s32 	%p10, %r20, 0;
	@%p10 bra 	$L__BB8_126;
	atom.global.add.u64 	%rd213, [%rd1+8], 1280;
	add.s64 	%rd214, %rd213, %rd5;
	st.shared.u64 	[_ZN6thrust24THRUST_300001_SM_1000_NS8cuda_cub4core6detail5shmemE+152], %rd214;
$L__BB8_126:
	bar.sync 	0;
	ld.shared.u64 	%rd331, [_ZN6thrust24THRUST_300001_SM_1000_NS8cuda_cub4core6detail5shmemE+152];
	add.s64 	%rd215, %rd331, 1280;
	setp.gt.s64 	%p11, %rd215, %rd198;
	@%p11 bra 	$L__BB8_141;
	mov.f64 	%fd323, %fd339;
	mov.u64 	%rd324, %rd343;
$L__BB8_128:
	add.s64 	%rd216, %rd331, %rd105;
	cvta.to.global.u64 	%rd217, %rd195;
	shl.b64 	%rd218, %rd216, 3;
	add.s64 	%rd219, %rd217, %rd218;
	add.s64 	%rd325, %rd216, %rd196;
	ld.global.f64 	%fd324, [%rd219];
	add.s64 	%rd326, %rd325, 256;
	ld.global.f64 	%fd325, [%rd219+2048];
	add.s64 	%rd327, %rd325, 512;
	ld.global.f64 	%fd326, [%rd219+4096];
	add.s64 	%rd328, %rd325, 768;
	ld.global.f64 	%fd327, [%rd219+6144];
	add.s64 	%rd343, %rd325, 1024;
	ld.global.f64 	%fd339, [%rd219+8192];
	abs.f64 	%fd163, %fd323;
	abs.f64 	%fd164, %fd324;
	setp.lt.f64 	%p12, %fd163, %fd164;
	@%p12 bra 	$L__BB8_130;
	setp.lt.f64 	%p13, %fd164, %fd163;
	setp.lt.s64 	%p14, %rd324, %rd325;
	or.pred  	%p15, %p13, %p14;
	selp.f64 	%fd324, %fd323, %fd324, %p15;
	selp.b64 	%rd325, %rd324, %rd325, %p15;
$L__BB8_130:
	abs.f64 	%fd167, %fd324;
	abs.f64 	%fd168, %fd325;
	setp.lt.f64 	%p16, %fd167, %fd168;
	@%p16 bra 	$L__BB8_132;
	setp.lt.f64 	%p17, %fd168, %fd167;
	setp.lt.s64 	%p18, %rd325, %rd326;
	or.pred  	%p19, %p17, %p18;
	selp.f64 	%fd325, %fd324, %fd325, %p19;
	selp.b64 	%rd326, %rd325, %rd326, %p19;
$L__BB8_132:
	abs.f64 	%fd171, %fd325;
	abs.f64 	%fd172, %fd326;
	setp.lt.f64 	%p20, %fd171, %fd172;
	@%p20 bra 	$L__BB8_134;
	setp.lt.f64 	%p21, %fd172, %fd171;
	setp.lt.s64 	%p22, %rd326, %rd327;
	or.pred  	%p23, %p21, %p22;
	selp.f64 	%fd326, %fd325, %fd326, %p23;
	selp.b64 	%rd327, %rd326, %rd327, %p23;
$L__BB8_134:
	abs.f64 	%fd175, %fd326;
	abs.f64 	%fd176, %fd327;
	setp.lt.f64 	%p24, %fd175, %fd176;
	@%p24 bra 	$L__BB8_136;
	setp.lt.f64 	%p25, %fd176, %fd175;
	setp.lt.s64 	%p26, %rd327, %rd328;
	or.pred  	%p27, %p25, %p26;
	selp.f64 	%fd327, %fd326, %fd327, %p27;
	selp.b64 	%rd328, %rd327, %rd328, %p27;
$L__BB8_136:
	abs.f64 	%fd179, %fd327;
	abs.f64 	%fd180, %fd339;
	setp.lt.f64 	%p28, %fd179, %fd180;
	@%p28 bra 	$L__BB8_138;
	setp.lt.f64 	%p29, %fd180, %fd179;
	setp.lt.s64 	%p30, %rd328, %rd343;
	or.pred  	%p31, %p29, %p30;
	selp.f64 	%fd339, %fd327, %fd339, %p31;
	selp.b64 	%rd343, %rd328, %rd343, %p31;
$L__BB8_138:
	setp.ne.s32 	%p32, %r20, 0;
	bar.sync 	0;
	@%p32 bra 	$L__BB8_140;
	atom.global.add.u64 	%rd220, [%rd1+8], 1280;
	add.s64 	%rd221, %rd220, %rd5;
	st.shared.u64 	[_ZN6thrust24THRUST_300001_SM_1000_NS8cuda_cub4core6detail5shmemE+152], %rd221;
$L__BB8_140:
	bar.sync 	0;
	ld.shared.u64 	%rd331, [_ZN6thrust24THRUST_300001_SM_1000_NS8cuda_cub4core6detail5shmemE+152];
	add.s64 	%rd222, %rd331, 1280;
	setp.le.s64 	%p33, %rd222, %rd198;
	mov.f64 	%fd323, %fd339;
	mov.u64 	%rd324, %rd343;
	@%p33 bra 	$L__BB8_128;
$L__BB8_141:
	setp.le.s64 	%p34, %rd198, %rd331;
	@%p34 bra 	$L__BB8_164;
	cvt.u32.u64 	%r40, %rd331;
	cvt.u32.u64 	%r41, %rd198;
	sub.s32 	%r21, %r41, %r40;
	setp.ge.s32 	%p35, %r20, %r21;
	@%p35 bra 	$L__BB8_164;
	cvta.to.global.u64 	%rd132, %rd195;
	not.b32 	%r43, %r20;
	add.s32 	%r44, %r43, %r41;
	sub.s32 	%r22, %r44, %r40;
	and.b32  	%r46, %r22, 768;
	setp.eq.s32 	%p36, %r46, 768;
	mov.u32 	%r397, %r20;
	@%p36 bra 	$L__BB8_149;
	add.s64 	%rd224, %rd331, %rd105;
	add.s64 	%rd333, %rd224, %rd196;
	shl.b64 	%rd225, %rd224, 3;
	add.s64 	%rd332, %rd132, %rd225;
	shr.u32 	%r47, %r22, 8;
	add.s32 	%r48, %r47, 1;
	and.b32  	%r49, %r48, 3;
	neg.s32 	%r395, %r49;
	mov.u32 	%r397, %r20;
$L__BB8_145:
	.pragma "nounroll";
	mov.u64 	%rd137, %rd343;
	mov.f64 	%fd184, %fd339;
	ld.global.f64 	%fd185, [%rd332];
	abs.f64 	%fd186, %fd184;
	abs.f64 	%fd187, %fd185;
	setp.lt.f64 	%p37, %fd186, %fd187;
	mov.f64 	%fd339, %fd185;
	mov.u64 	%rd343, %rd333;
	@%p37 bra 	$L__BB8_148;
	setp.lt.f64 	%p38, %fd187, %fd186;
	mov.f64 	%fd339, %fd184;
	mov.u64 	%rd343, %rd137;
	@%p38 bra 	$L__BB8_148;
	setp.lt.s64 	%p39, %rd137, %rd333;
	selp.f64 	%fd339, %fd184, %fd185, %p39;
	min.s64 	%rd343, %rd137, %rd333;
$L__BB8_148:
	add.s32 	%r397, %r397, 256;
	add.s64 	%rd333, %rd333, 256;
	add.s64 	%rd332, %rd332, 2048;
	add.s32 	%r395, %r395, 1;
	setp.ne.s32 	%p40, %r395, 0;
	@%p40 bra 	$L__BB8_145;
$L__BB8_149:
	setp.lt.u32 	%p41, %r22, 768;
	@%p41 bra 	$L__BB8_164;
	add.s32 	%r398, %r397, 512;
$L__BB8_151:
	mov.u32 	%r30, %r398;
	add.s32 	%r50, %r30, -512;
	cvt.u64.u32 	%rd226, %r50;
	add.s64 	%rd227, %rd331, %rd226;
	shl.b64 	%rd228, %rd227, 3;
	add.s64 	%rd145, %rd132, %rd228;
	add.s64 	%rd146, %rd227, %rd196;
	ld.global.f64 	%fd193, [%rd145];
	abs.f64 	%fd194, %fd339;
	abs.f64 	%fd195, %fd193;
	setp.lt.f64 	%p42, %fd194, %fd195;
	mov.f64 	%fd335, %fd193;
	mov.u64 	%rd339, %rd146;
	@%p42 bra 	$L__BB8_154;
	setp.lt.f64 	%p43, %fd195, %fd194;
	mov.f64 	%fd335, %fd339;
	mov.u64 	%rd339, %rd343;
	@%p43 bra 	$L__BB8_154;
	setp.lt.s64 	%p44, %rd343, %rd146;
	selp.f64 	%fd335, %fd339, %fd193, %p44;
	min.s64 	%rd339, %rd343, %rd146;
$L__BB8_154:
	add.s32 	%r51, %r30, -256;
	cvt.u64.u32 	%rd229, %r51;
	add.s64 	%rd230, %rd331, %rd229;
	add.s64 	%rd149, %rd230, %rd196;
	ld.global.f64 	%fd198, [%rd145+2048];
	abs.f64 	%fd199, %fd335;
	abs.f64 	%fd200, %fd198;
	setp.lt.f64 	%p45, %fd199, %fd200;
	mov.f64 	%fd336, %fd198;
	mov.u64 	%rd340, %rd149;
	@%p45 bra 	$L__BB8_157;
	setp.lt.f64 	%p46, %fd200, %fd199;
	mov.f64 	%fd336, %fd335;
	mov.u64 	%rd340, %rd339;
	@%p46 bra 	$L__BB8_157;
	setp.lt.s64 	%p47, %rd339, %rd149;
	selp.f64 	%fd336, %fd335, %fd198, %p47;
	min.s64 	%rd340, %rd339, %rd149;
$L__BB8_157:
	cvt.u64.u32 	%rd231, %r30;
	add.s64 	%rd232, %rd331, %rd231;
	add.s64 	%rd152, %rd232, %rd196;
	ld.global.f64 	%fd203, [%rd145+4096];
	abs.f64 	%fd204, %fd336;
	abs.f64 	%fd205, %fd203;
	setp.lt.f64 	%p48, %fd204, %fd205;
	mov.f64 	%fd337, %fd203;
	mov.u64 	%rd341, %rd152;
	@%p48 bra 	$L__BB8_160;
	setp.lt.f64 	%p49, %fd205, %fd204;
	mov.f64 	%fd337, %fd336;
	mov.u64 	%rd341, %rd340;
	@%p49 bra 	$L__BB8_160;
	setp.lt.s64 	%p50, %rd340, %rd152;
	selp.f64 	%fd337, %fd336, %fd203, %p50;
	min.s64 	%rd341, %rd340, %rd152;
$L__BB8_160:
	add.s32 	%r52, %r30, 256;
	cvt.u64.u32 	%rd233, %r52;
	add.s64 	%rd234, %rd331, %rd233;
	add.s64 	%rd155, %rd234, %rd196;
	ld.global.f64 	%fd208, [%rd145+6144];
	abs.f64 	%fd209, %fd337;
	abs.f64 	%fd210, %fd208;
	setp.lt.f64 	%p51, %fd209, %fd210;
	mov.f64 	%fd339, %fd208;
	mov.u64 	%rd343, %rd155;
	@%p51 bra 	$L__BB8_163;
	setp.lt.f64 	%p52, %fd210, %fd209;
	mov.f64 	%fd339, %fd337;
	mov.u64 	%rd343, %rd341;
	@%p52 bra 	$L__BB8_163;
	setp.lt.s64 	%p53, %rd341, %rd155;
	selp.f64 	%fd339, %fd337, %fd208, %p53;
	min.s64 	%rd343, %rd341, %rd155;
$L__BB8_163:
	add.s32 	%r398, %r30, 1024;
	add.s32 	%r53, %r30, 512;
	setp.lt.s32 	%p54, %r53, %r21;
	@%p54 bra 	$L__BB8_151;
$L__BB8_164:
	// begin inline asm
	mov.u32 %r54, %laneid;
	// end inline asm
	mov.b64 	%rd235, %fd339;
	mov.b64 	{%r56, %r61}, %rd235;
	mov.b32 	%r72, 1;
	mov.b32 	%r73, 31;
	mov.b32 	%r74, -1;
	// begin inline asm
	shfl.sync.down.b32 %r55, %r56, %r72, %r73, %r74;
	// end inline asm
	// begin inline asm
	shfl.sync.down.b32 %r60, %r61, %r72, %r73, %r74;
	// end inline asm
	mov.b64 	%rd236, {%r55, %r60};
	mov.b64 	%fd214, %rd236;
	mov.b64 	{%r66, %r71}, %rd343;
	// begin inline asm
	shfl.sync.down.b32 %r65, %r66, %r72, %r73, %r74;
	// end inline asm
	// begin inline asm
	shfl.sync.down.b32 %r70, %r71, %r72, %r73, %r74;
	// end inline asm
	mov.b64 	%rd159, {%r65, %r70};
	setp.gt.s32 	%p55, %r54, 30;
	mov.f64 	%fd340, %fd339;
	mov.u64 	%rd344, %rd343;
	@%p55 bra 	$L__BB8_168;
	abs.f64 	%fd215, %fd339;
	abs.f64 	%fd216, %fd214;
	setp.lt.f64 	%p56, %fd215, %fd216;
	mov.f64 	%fd340, %fd214;
	mov.u64 	%rd344, %rd159;
	@%p56 bra 	$L__BB8_168;
	setp.lt.f64 	%p57, %fd216, %fd215;
	mov.f64 	%fd340, %fd339;
	mov.u64 	%rd344, %rd343;
	@%p57 bra 	$L__BB8_168;
	setp.lt.s64 	%p58, %rd343, %rd159;
	selp.f64 	%fd340, %fd339, %fd214, %p58;
	min.s64 	%rd344, %rd343, %rd159;
$L__BB8_168:
	mov.b64 	%rd237, %fd340;
	mov.b64 	{%r76, %r81}, %rd237;
	mov.b32 	%r92, 2;
	mov.b32 	%r93, 31;
	mov.b32 	%r94, -1;
	// begin inline asm
	shfl.sync.down.b32 %r75, %r76, %r92, %r93, %r94;
	// end inline asm
	// begin inline asm
	shfl.sync.down.b32 %r80, %r81, %r92, %r93, %r94;
	// end inline asm
	mov.b64 	%rd238, {%r75, %r80};
	mov.b64 	%fd219, %rd238;
	mov.b64 	{%r86, %r91}, %rd344;
	// begin inline asm
	shfl.sync.down.b32 %r85, %r86, %r92, %r93, %r94;
	// end inline asm
	// begin inline asm
	shfl.sync.down.b32 %r90, %r91, %r92, %r93, %r94;
	// end inline asm
	mov.b64 	%rd162, {%r85, %r90};
	setp.gt.s32 	%p59, %r54, 29;
	mov.f64 	%fd341, %fd340;
	mov.u64 	%rd345, %rd344;
	@%p59 bra 	$L__BB8_172;
	abs.f64 	%fd220, %fd340;
	abs.f64 	%fd221, %fd219;
	setp.lt.f64 	%p60, %fd220, %fd221;
	mov.f64 	%fd341, %fd219;
	mov.u64 	%rd345, %rd162;
	@%p60 bra 	$L__BB8_172;
	setp.lt.f64 	%p61, %fd221, %fd220;
	mov.f64 	%fd341, %fd340;
	mov.u64 	%rd345, %rd344;
	@%p61 bra 	$L__BB8_172;
	setp.lt.s64 	%p62, %rd344, %rd162;
	selp.f64 	%fd341, %fd340, %fd219, %p62;
	min.s64 	%rd345, %rd344, %rd162;
$L__BB8_172:
	mov.b64 	%rd239, %fd341;
	mov.b64 	{%r96, %r101}, %rd239;
	mov.b32 	%r112, 4;
	mov.b32 	%r113, 31;
	mov.b32 	%r114, -1;
	// begin inline asm
	shfl.sync.down.b32 %r95, %r96, %r112, %r113, %r114;
	// end inline asm
	// begin inline asm
	shfl.sync.down.b32 %r100, %r101, %r112, %r113, %r114;
	// end inline asm
	mov.b64 	%rd240, {%r95, %r100};
	mov.b64 	%fd224, %rd240;
	mov.b64 	{%r106, %r111}, %rd345;
	// begin inline asm
	shfl.sync.down.b32 %r105, %r106, %r112, %r113, %r114;
	// end inline asm
	// begin inline asm
	shfl.sync.down.b32 %r110, %r111, %r112, %r113, %r114;
	// end inline asm
	mov.b64 	%rd165, {%r105, %r110};
	setp.gt.s32 	%p63, %r54, 27;
	mov.f64 	%fd342, %fd341;
	mov.u64 	%rd346, %rd345;
	@%p63 bra 	$L__BB8_176;
	abs.f64 	%fd225, %fd341;
	abs.f64 	%fd226, %fd224;
	setp.lt.f64 	%p64, %fd225, %fd226;
	mov.f64 	%fd342, %fd224;
	mov.u64 	%rd346, %rd165;
	@%p64 bra 	$L__BB8_176;
	setp.lt.f64 	%p65, %fd226, %fd225;
	mov.f64 	%fd342, %fd341;
	mov.u64 	%rd346, %rd345;
	@%p65 bra 	$L__BB8_176;
	setp.lt.s64 	%p66, %rd345, %rd165;
	selp.f64 	%fd342, %fd341, %fd224, %p66;
	min.s64 	%rd346, %rd345, %rd165;
$L__BB8_176:
	mov.b64 	%rd241, %fd342;
	mov.b64 	{%r116, %r121}, %rd241;
	mov.b32 	%r132, 8;
	mov.b32 	%r133, 31;
	mov.b32 	%r134, -1;
	// begin inline asm
	shfl.sync.down.b32 %r115, %r116, %r132, %r133, %r134;
	// end inline asm
	// begin inline asm
	shfl.sync.down.b32 %r120, %r121, %r132, %r133, %r134;
	// end inline asm
	mov.b64 	%rd242, {%r115, %r120};
	mov.b64 	%fd229, %rd242;
	mov.b64 	{%r126, %r131}, %rd346;
	// begin inline asm
	shfl.sync.down.b32 %r125, %r126, %r132, %r133, %r134;
	// end inline asm
	// begin inline asm
	shfl.sync.down.b32 %r130, %r131, %r132, %r133, %r134;
	// end inline asm
	mov.b64 	%rd168, {%r125, %r130};
	setp.gt.s32 	%p67, %r54, 23;
	mov.f64 	%fd343, %fd342;
	mov.u64 	%rd347, %rd346;
	@%p67 bra 	$L__BB8_180;
	abs.f64 	%fd230, %fd342;
	abs.f64 	%fd231, %fd229;
	setp.lt.f64 	%p68, %fd230, %fd231;
	mov.f64 	%fd343, %fd229;
	mov.u64 	%rd347, %rd168;
	@%p68 bra 	$L__BB8_180;
	setp.lt.f64 	%p69, %fd231, %fd230;
	mov.f64 	%fd343, %fd342;
	mov.u64 	%rd347, %rd346;
	@%p69 bra 	$L__BB8_180;
	setp.lt.s64 	%p70, %rd346, %rd168;
	selp.f64 	%fd343, %fd342, %fd229, %p70;
	min.s64 	%rd347, %rd346, %rd168;
$L__BB8_180:
	mov.b64 	%rd243, %fd343;
	mov.b64 	{%r136, %r141}, %rd243;
	mov.b32 	%r152, 16;
	mov.b32 	%r153, 31;
	mov.b32 	%r154, -1;
	// begin inline asm
	shfl.sync.down.b32 %r135, %r136, %r152, %r153, %r154;
	// end inline asm
	// begin inline asm
	shfl.sync.down.b32 %r140, %r141, %r152, %r153, %r154;
	// end inline asm
	mov.b64 	%rd244, {%r135, %r140};
	mov.b64 	%fd234, %rd244;
	mov.b64 	{%r146, %r151}, %rd347;
	// begin inline asm
	shfl.sync.down.b32 %r145, %r146, %r152, %r153, %r154;
	// end inline asm
	// begin inline asm
	shfl.sync.down.b32 %r150, %r151, %r152, %r153, %r154;
	// end inline asm
	mov.b64 	%rd171, {%r145, %r150};
	setp.gt.s32 	%p71, %r54, 15;
	mov.f64 	%fd351, %fd343;
	mov.u64 	%rd355, %rd347;
	@%p71 bra 	$L__BB8_184;
	abs.f64 	%fd235, %fd343;
	abs.f64 	%fd236, %fd234;
	setp.lt.f64 	%p72, %fd235, %fd236;
	mov.f64 	%fd351, %fd234;
	mov.u64 	%rd355, %rd171;
	@%p72 bra 	$L__BB8_184;
	setp.lt.f64 	%p73, %fd236, %fd235;
	mov.f64 	%fd351, %fd343;
	mov.u64 	%rd355, %rd347;
	@%p73 bra 	$L__BB8_184;
	setp.lt.s64 	%p74, %rd347, %rd171;
	selp.f64 	%fd351, %fd343, %fd234, %p74;
	min.s64 	%rd355, %rd347, %rd171;
$L__BB8_184:
	setp.ne.s32 	%p75, %r54, 0;
	@%p75 bra 	$L__BB8_186;
	shr.u32 	%r155, %r20, 1;
	and.b32  	%r156, %r155, 496;
	mov.u32 	%r157, _ZN6thrust24THRUST_300001_SM_1000_NS8cuda_cub4core6detail5shmemE;
	add.s32 	%r158, %r157, %r156;
	st.shared.f64 	[%r158+8], %fd351;
	st.shared.u64 	[%r158+16], %rd355;
$L__BB8_186:
	bar.sync 	0;
	setp.ne.s32 	%p76, %r20, 0;
	@%p76 bra 	$L__BB8_208;
	ld.shared.f64 	%fd239, [_ZN6thrust24THRUST_300001_SM_1000_NS8cuda_cub4core6detail5shmemE+24];
	ld.shared.u64 	%rd174, [_ZN6thrust24THRUST_300001_SM_1000_NS8cuda_cub4core6detail5shmemE+32];
	abs.f64 	%fd240, %fd351;
	abs.f64 	%fd241, %fd239;
	setp.lt.f64 	%p77, %fd240, %fd241;
	mov.f64 	%fd345, %fd239;
	mov.u64 	%rd349, %rd174;
	@%p77 bra 	$L__BB8_190;
	setp.lt.f64 	%p78, %fd241, %fd240;
	mov.f64 	%fd345, %fd351;
	mov.u64 	%rd349, %rd355;
	@%p78 bra 	$L__BB8_190;
	setp.lt.s64 	%p79, %rd355, %rd174;
	selp.f64 	%fd345, %fd351, %fd239, %p79;
	min.s64 	%rd349, %rd355, %rd174;
$L__BB8_190:
	ld.shared.f64 	%fd244, [_ZN6thrust24THRUST_300001_SM_1000_NS8cuda_cub4core6detail5shmemE+40];
	ld.shared.u64 	%rd177, [_ZN6thrust24THRUST_300001_SM_1000_NS8cuda_cub4core6detail5shmemE+48];
	abs.f64 	%fd245, %fd345;
	abs.f64 	%fd246, %fd244;
	setp.lt.f64 	%p80, %fd245, %fd246;
	mov.f64 	%fd346, %fd244;
	mov.u64 	%rd350, %rd177;
	@%p80 bra 	$L__BB8_193;
	setp.lt.f64 	%p81, %fd246, %fd245;
	mov.f64 	%fd346, %fd345;
	mov.u64 	%rd350, %rd349;
	@%p81 bra 	$L__BB8_193;
	setp.lt.s64 	%p82, %rd349, %rd177;
	selp.f64 	%fd346, %fd345, %fd244, %p82;
	min.s64 	%rd350, %rd349, %rd177;
$L__BB8_193:
	ld.shared.f64 	%fd249, [_ZN6thrust24THRUST_300001_SM_1000_NS8cuda_cub4core6detail5shmemE+56];
	ld.shared.u64 	%rd180, [_ZN6thrust24THRUST_300001_SM_1000_NS8cuda_cub4core6detail5shmemE+64];
	abs.f64 	%fd250, %fd346;
	abs.f64 	%fd251, %fd249;
	setp.lt.f64 	%p83, %fd250, %fd251;
	mov.f64 	%fd347, %fd249;
	mov.u64 	%rd351, %rd180;
	@%p83 bra 	$L__BB8_196;
	setp.lt.f64 	%p84, %fd251, %fd250;
	mov.f64 	%fd347, %fd346;
	mov.u64 	%rd351, %rd350;
	@%p84 bra 	$L__BB8_196;
	setp.lt.s64 	%p85, %rd350, %rd180;
	selp.f64 	%fd347, %fd346, %fd249, %p85;
	min.s64 	%rd351, %rd350, %rd180;
$L__BB8_196:
	ld.shared.f64 	%fd254, [_ZN6thrust24THRUST_300001_SM_1000_NS8cuda_cub4core6detail5shmemE+72];
	ld.shared.u64 	%rd183, [_ZN6thrust24THRUST_300001_SM_1000_NS8cuda_cub4core6detail5shmemE+80];
	abs.f64 	%fd255, %fd347;
	abs.f64 	%fd256, %fd254;
	setp.lt.f64 	%p86, %fd255, %fd256;
	mov.f64 	%fd348, %fd254;
	mov.u64 	%rd352, %rd183;
	@%p86 bra 	$L__BB8_199;
	setp.lt.f64 	%p87, %fd256, %fd255;
	mov.f64 	%fd348, %fd347;
	mov.u64 	%rd352, %rd351;
	@%p87 bra 	$L__BB8_199;
	setp.lt.s64 	%p88, %rd351, %rd183;
	selp.f64 	%fd348, %fd347, %fd254, %p88;
	min.s64 	%rd352, %rd351, %rd183;
$L__BB8_199:
	ld.shared.f64 	%fd259, [_ZN6thrust24THRUST_300001_SM_1000_NS8cuda_cub4core6detail5shmemE+88];
	ld.shared.u64 	%rd186, [_ZN6thrust24THRUST_300001_SM_1000_NS8cuda_cub4core6detail5shmemE+96];
	abs.f64 	%fd260, %fd348;
	abs.f64 	%fd261, %fd259;
	setp.lt.f64 	%p89, %fd260, %fd261;
	mov.f64 	%fd349, %fd259;
	mov.u64 	%rd353, %rd186;
	@%p89 bra 	$L__BB8_202;
	setp.lt.f64 	%p90, %fd261, %fd260;
	mov.f64 	%fd349, %fd348;
	mov.u64 	%rd353, %rd352;
	@%p90 bra 	$L__BB8_202;
	setp.lt.s64 	%p91, %rd352, %rd186;
	selp.f64 	%fd349, %fd348, %fd259, %p91;
	min.s64 	%rd353, %rd352, %rd186;
$L__BB8_202:
	ld.shared.f64 	%fd264, [_ZN6thrust24THRUST_300001_SM_1000_NS8cuda_cub4core6detail5shmemE+104];
	ld.shared.u64 	%rd189, [_ZN6thrust24THRUST_300001_SM_1000_NS8cuda_cub4core6detail5shmemE+112];
	abs.f64 	%fd265, %fd349;
	abs.f64 	%fd266, %fd264;
	setp.lt.f64 	%p92, %fd265, %fd266;
	mov.f64 	%fd350, %fd264;
	mov.u64 	%rd354, %rd189;
	@%p92 bra 	$L__BB8_205;
	setp.lt.f64 	%p93, %fd266, %fd265;
	mov.f64 	%fd350, %fd349;
	mov.u64 	%rd354, %rd353;
	@%p93 bra 	$L__BB8_205;
	setp.lt.s64 	%p94, %rd353, %rd189;
	selp.f64 	%fd350, %fd349, %fd264, %p94;
	min.s64 	%rd354, %rd353, %rd189;
$L__BB8_205:
	ld.shared.f64 	%fd269, [_ZN6thrust24THRUST_300001_SM_1000_NS8cuda_cub4core6detail5shmemE+120];
	ld.shared.u64 	%rd192, [_ZN6thrust24THRUST_300001_SM_1000_NS8cuda_cub4core6detail5shmemE+128];
	abs.f64 	%fd270, %fd350;
	abs.f64 	%fd271, %fd269;
	setp.lt.f64 	%p95, %fd270, %fd271;
	mov.u64 	%rd355, %rd192;
	mov.f64 	%fd351, %fd269;
	@%p95 bra 	$L__BB8_208;
	setp.lt.f64 	%p96, %fd271, %fd270;
	mov.u64 	%rd355, %rd354;
	mov.f64 	%fd351, %fd350;
	@%p96 bra 	$L__BB8_208;
	setp.lt.s64 	%p97, %rd354, %rd192;
	selp.f64 	%fd351, %fd350, %fd269, %p97;
	min.s64 	%rd355, %rd354, %rd192;
$L__BB8_208:
	mov.u32 	%r389, %tid.x;
	setp.ne.s32 	%p214, %r389, 0;
	@%p214 bra 	$L__BB8_210;
	ld.param.u64 	%rd286, [_ZN6thrust24THRUST_300001_SM_1000_NS8cuda_cub4core6detail13_kernel_agentINS1_8__reduce11ReduceAgentINS0_12zip_iteratorIN4cuda3std3__45tupleIJNS0_10device_ptrIdEENS0_17counting_iteratorIlNS0_11use_defaultESF_SF_EEEEEEEPNSB_IJdlEEESJ_lNS1_9__extrema9arg_max_fIdl10comparatorEEEEJSI_SK_lN3cub18CUB_300001_SM_100013GridEvenShareIlEENSR_9GridQueueIyEESO_EEEvDpT0__param_1];
	cvta.to.global.u64 	%rd283, %rd286;
	mul.wide.u32 	%rd284, %r1, 16;
	add.s64 	%rd285, %rd283, %rd284;
	st.global.f64 	[%rd285], %fd351;
	st.global.u64 	[%rd285+8], %rd355;
$L__BB8_210:
	ret;

}
	// .globl	_ZN6thrust24THRUST_300001_SM_1000_NS8cuda_cub4core6detail13_kernel_agentINS1_8__reduce10DrainAgentIlEEJN3cub18CUB_300001_SM_10009GridQueueIyEElEEEvDpT0_
.visible .entry _ZN6thrust24THRUST_300001_SM_1000_NS8cuda_cub4core6detail13_kernel_agentINS1_8__reduce10DrainAgentIlEEJN3cub18CUB_300001_SM_10009GridQueueIyEElEEEvDpT0_(
	.param .align 8 .b8 _ZN6thrust24THRUST_300001_SM_1000_NS8cuda_cub4core6detail13_kernel_agentINS1_8__reduce10DrainAgentIlEEJN3cub18CUB_300001_SM_10009GridQueueIyEElEEEvDpT0__param_0[8],
	.param .u64 _ZN6thrust24THRUST_300001_SM_1000_NS8cuda_cub4core6detail13_kernel_agentINS1_8__reduce10DrainAgentIlEEJN3cub18CUB_300001_SM_10009GridQueueIyEElEEEvDpT0__param_1
)
.maxntid 1
{
	.reg .b64 	%rd<5>;

	ld.param.u64 	%rd1, [_ZN6thrust24THRUST_300001_SM_1000_NS8cuda_cub4core6detail13_kernel_agentINS1_8__reduce10DrainAgentIlEEJN3cub18CUB_300001_SM_10009GridQueueIyEElEEEvDpT0__param_0];
	ld.param.u64 	%rd2, [_ZN6thrust24THRUST_300001_SM_1000_NS8cuda_cub4core6detail13_kernel_agentINS1_8__reduce10DrainAgentIlEEJN3cub18CUB_300001_SM_10009GridQueueIyEElEEEvDpT0__param_1];
	cvta.to.global.u64 	%rd3, %rd1;
	st.global.u64 	[%rd3], %rd2;
	mov.b64 	%rd4, 0;
	st.global.u64 	[%rd3+8], %rd4;
	ret;

}
	// .globl	_ZN6thrust24THRUST_300001_SM_1000_NS8cuda_cub4core6detail13_kernel_agentINS1_8__reduce11ReduceAgentIPN4cuda3std3__45tupleIJdlEEESC_SB_lNS1_9__extrema9arg_max_fIdl10comparatorEEEEJSC_SC_iSG_EEEvDpT0_
.visible .entry _ZN6thrust24THRUST_300001_SM_1000_NS8cuda_cub4core6detail13_kernel_agentINS1_8__reduce11ReduceAgentIPN4cuda3std3__45tupleIJdlEEESC_SB_lNS1_9__extrema9arg_max_fIdl10comparatorEEEEJSC_SC_iSG_EEEvDpT0_(
	.param .u64 .ptr .align 1 _ZN6thrust24THRUST_300001_SM_1000_NS8cuda_cub4core6detail13_kernel_agentINS1_8__reduce11ReduceAgentIPN4cuda3std3__45tupleIJdlEEESC_SB_lNS1_9__extrema9arg_max_fIdl10comparatorEEEEJSC_SC_iSG_EEEvDpT0__param_0,
	.param .u64 .ptr .align 1 _ZN6thrust24THRUST_300001_SM_1000_NS8cuda_cub4core6detail13_kernel_agentINS1_8__reduce11ReduceAgentIPN4cuda3std3__45tupleIJdlEEESC_SB_lNS1_9__extrema9arg_max_fIdl10comparatorEEEEJSC_SC_iSG_EEEvDpT0__param_1,
	.param .u32 _ZN6thrust24THRUST_300001_SM_1000_NS8cuda_cub4core6detail13_kernel_agentINS1_8__reduce11ReduceAgentIPN4cuda3std3__45tupleIJdlEEESC_SB_lNS1_9__extrema9arg_max_fIdl10comparatorEEEEJSC_SC_iSG_EEEvDpT0__param_2,
	.param .align 1 .b8 _ZN6thrust24THRUST_300001_SM_1000_NS8cuda_cub4core6detail13_kernel_agentINS1_8__reduce11ReduceAgentIPN4cuda3std3__45tupleIJdlEEESC_SB_lNS1_9__extrema9arg_max_fIdl10comparatorEEEEJSC_SC_iSG_EEEvDpT0__param_3[1]
)
.maxntid 256
{
	.reg .pred 	%p<264>;
	.reg .b32 	%r<374>;
	.reg .b64 	%rd<509>;
	.reg .b64 	%fd<423>;

	ld.param.u64 	%rd236, [_ZN6thrust24THRUST_300001_SM_1000_NS8cuda_cub4core6detail13_kernel_agentINS1_8__reduce11ReduceAgentIPN4cuda3std3__45tupleIJdlEEESC_SB_lNS1_9__extrema9arg_max_fIdl10comparatorEEEEJSC_SC_iSG_EEEvDpT0__param_0];
	ld.param.u32 	%r29, [_ZN6thrust24THRUST_300001_SM_1000_NS8cuda_cub4core6detail13_kernel_agentINS1_8__reduce11ReduceAgentIPN4cuda3std3__45tupleIJdlEEESC_SB_lNS1_9__extrema9arg_max_fIdl10comparatorEEEEJSC_SC_iSG_EEEvDpT0__param_2];
	cvt.s64.s32 	%rd1, %r29;
	setp.eq.s32 	%p1, %r29, 0;
	@%p1 bra 	$L__BB10_234;
	setp.gt.s32 	%p2, %r29, 1279;
	@%p2 bra 	$L__BB10_121;
	mov.u32 	%r1, %tid.x;
	setp.ge.s32 	%p147, %r1, %r29;
	mov.f64 	%fd354, 0d0000000000000000;
	mov.b64 	%rd432, 0;
	mov.u32 	%r368, %r1;
	@%p147 bra 	$L__BB10_4;
	mul.wide.u32 	%rd376, %r1, 16;
	add.s64 	%rd373, %rd236, %rd376;
	// begin inline asm
	ld.global.nc.u64 %rd372, [%rd373];
	// end inline asm
	add.s64 	%rd375, %rd373, 8;
	// begin inline asm
	ld.global.nc.u64 %rd432, [%rd375];
	// end inline asm
	mov.b64 	%fd354, %rd372;
	add.s32 	%r368, %r1, 256;
$L__BB10_4:
	setp.ge.s32 	%p148, %r368, %r29;
	@%p148 bra 	$L__BB10_25;
	not.b32 	%r141, %r368;
	add.s32 	%r4, %r29, %r141;
	and.b32  	%r142, %r4, 768;
	setp.eq.s32 	%p149, %r142, 768;
	@%p149 bra 	$L__BB10_11;
	mul.wide.u32 	%rd378, %r368, 16;
	add.s64 	%rd423, %rd236, %rd378;
	shr.u32 	%r143, %r4, 8;
	add.s32 	%r144, %r143, 1;
	and.b32  	%r145, %r144, 3;
	neg.s32 	%r366, %r145;
$L__BB10_7:
	.pragma "nounroll";
	mov.u64 	%rd6, %rd432;
	mov.f64 	%fd3, %fd354;
	// begin inline asm
	ld.global.nc.u64 %rd379, [%rd423];
	// end inline asm
	add.s64 	%rd382, %rd423, 8;
	// begin inline asm
	ld.global.nc.u64 %rd381, [%rd382];
	// end inline asm
	mov.b64 	%fd4, %rd379;
	abs.f64 	%fd5, %fd3;
	abs.f64 	%fd6, %fd4;
	setp.lt.f64 	%p150, %fd5, %fd6;
	mov.u64 	%rd432, %rd381;
	mov.f64 	%fd354, %fd4;
	@%p150 bra 	$L__BB10_10;
	setp.lt.f64 	%p151, %fd6, %fd5;
	mov.u64 	%rd432, %rd6;
	mov.f64 	%fd354, %fd3;
	@%p151 bra 	$L__BB10_10;
	setp.lt.s64 	%p152, %rd6, %rd381;
	min.s64 	%rd432, %rd6, %rd381;
	selp.f64 	%fd354, %fd3, %fd4, %p152;
$L__BB10_10:
	add.s32 	%r368, %r368, 256;
	add.s64 	%rd423, %rd423, 4096;
	add.s32 	%r366, %r366, 1;
	setp.ne.s32 	%p153, %r366, 0;
	@%p153 bra 	$L__BB10_7;
$L__BB10_11:
	setp.lt.u32 	%p154, %r4, 768;
	@%p154 bra 	$L__BB10_25;
$L__BB10_12:
	mul.wide.s32 	%rd387, %r368, 16;
	add.s64 	%rd384, %rd236, %rd387;
	// begin inline asm
	ld.global.nc.u64 %rd383, [%rd384];
	// end inline asm
	add.s64 	%rd386, %rd384, 8;
	// begin inline asm
	ld.global.nc.u64 %rd385, [%rd386];
	// end inline asm
	mov.b64 	%fd12, %rd383;
	abs.f64 	%fd13, %fd354;
	abs.f64 	%fd14, %fd12;
	setp.lt.f64 	%p155, %fd13, %fd14;
	mov.u64 	%rd429, %rd385;
	mov.f64 	%fd351, %fd12;
	@%p155 bra 	$L__BB10_15;
	setp.lt.f64 	%p156, %fd14, %fd13;
	mov.u64 	%rd429, %rd432;
	mov.f64 	%fd351, %fd354;
	@%p156 bra 	$L__BB10_15;
	setp.lt.s64 	%p157, %rd432, %rd385;
	min.s64 	%rd429, %rd432, %rd385;
	selp.f64 	%fd351, %fd354, %fd12, %p157;
$L__BB10_15:
	add.s64 	%rd389, %rd384, 4096;
	// begin inline asm
	ld.global.nc.u64 %rd388, [%rd389];
	// end inline asm
	add.s64 	%rd391, %rd384, 4104;
	// begin inline asm
	ld.global.nc.u64 %rd390, [%rd391];
	// end inline asm
	mov.b64 	%fd17, %rd388;
	abs.f64 	%fd18, %fd351;
	abs.f64 	%fd19, %fd17;
	setp.lt.f64 	%p158, %fd18, %fd19;
	mov.u64 	%rd430, %rd390;
	mov.f64 	%fd352, %fd17;
	@%p158 bra 	$L__BB10_18;
	setp.lt.f64 	%p159, %fd19, %fd18;
	mov.u64 	%rd430, %rd429;
	mov.f64 	%fd352, %fd351;
	@%p159 bra 	$L__BB10_18;
	setp.lt.s64 	%p160, %rd429, %rd390;
	min.s64 	%rd430, %rd429, %rd390;
	selp.f64 	%fd352, %fd351, %fd17, %p160;
$L__BB10_18:
	add.s64 	%rd393, %rd384, 8192;
	// begin inline asm
	ld.global.nc.u64 %rd392, [%rd393];
	// end inline asm
	add.s64 	%rd395, %rd384, 8200;
	// begin inline asm
	ld.global.nc.u64 %rd394, [%rd395];
	// end inline asm
	mov.b64 	%fd22, %rd392;
	abs.f64 	%fd23, %fd352;
	abs.f64 	%fd24, %fd22;
	setp.lt.f64 	%p161, %fd23, %fd24;
	mov.u64 	%rd431, %rd394;
	mov.f64 	%fd353, %fd22;
	@%p161 bra 	$L__BB10_21;
	setp.lt.f64 	%p162, %fd24, %fd23;
	mov.u64 	%rd431, %rd430;
	mov.f64 	%fd353, %fd352;
	@%p162 bra 	$L__BB10_21;
	setp.lt.s64 	%p163, %rd430, %rd394;
	min.s64 	%rd431, %rd430, %rd394;
	selp.f64 	%fd353, %fd352, %fd22, %p163;
$L__BB10_21:
	add.s64 	%rd397, %rd384, 12288;
	// begin inline asm
	ld.global.nc.u64 %rd396, [%rd397];
	// end inline asm
	add.s64 	%rd399, %rd384, 12296;
	// begin inline asm
	ld.global.nc.u64 %rd398, [%rd399];
	// end inline asm
	mov.b64 	%fd27, %rd396;
	abs.f64 	%fd28, %fd353;
	abs.f64 	%fd29, %fd27;
	setp.lt.f64 	%p164, %fd28, %fd29;
	mov.u64 	%rd432, %rd398;
	mov.f64 	%fd354, %fd27;
	@%p164 bra 	$L__BB10_24;
	setp.lt.f64 	%p165, %fd29, %fd28;
	mov.u64 	%rd432, %rd431;
	mov.f64 	%fd354, %fd353;
	@%p165 bra 	$L__BB10_24;
	setp.lt.s64 	%p166, %rd431, %rd398;
	min.s64 	%rd432, %rd431, %rd398;
	selp.f64 	%fd354, %fd353, %fd27, %p166;
$L__BB10_24:
	add.s32 	%r368, %r368, 1024;
	setp.lt.s32 	%p167, %r368, %r29;
	@%p167 bra 	$L__BB10_12;
$L__BB10_25:
	setp.lt.s32 	%p168, %r29, 256;
	@%p168 bra 	$L__BB10_70;
	// begin inline asm
	mov.u32 %r259, %laneid;
	// end inline asm
	mov.b64 	%rd410, %fd354;
	mov.b64 	{%r261, %r266}, %rd410;
	mov.b32 	%r277, 1;
	mov.b32 	%r278, 31;
	mov.b32 	%r279, -1;
	// begin inline asm
	shfl.sync.down.b32 %r260, %r261, %r277, %r278, %r279;
	// end inline asm
	// begin inline asm
	shfl.sync.down.b32 %r265, %r266, %r277, %r278, %r279;
	// end inline asm
	mov.b64 	%rd411, {%r260, %r265};
	mov.b64 	%fd33, %rd411;
	mov.b64 	{%r271, %r276}, %rd432;
	// begin inline asm
	shfl.sync.down.b32 %r270, %r271, %r277, %r278, %r279;
	// end inline asm
	// begin inline asm
	shfl.sync.down.b32 %r275, %r276, %r277, %r278, %r279;
	// end inline asm
	mov.b64 	%rd28, {%r270, %r275};
	setp.gt.s32 	%p220, %r259, 30;
	mov.u64 	%rd434, %rd432;
	mov.f64 	%fd356, %fd354;
	@%p220 bra 	$L__BB10_30;
	abs.f64 	%fd34, %fd354;
	abs.f64 	%fd35, %fd33;
	setp.lt.f64 	%p221, %fd34, %fd35;
	mov.u64 	%rd434, %rd28;
	mov.f64 	%fd356, %fd33;
	@%p221 bra 	$L__BB10_30;
	setp.lt.f64 	%p222, %fd35, %fd34;
	mov.u64 	%rd434, %rd432;
	mov.f64 	%fd356, %fd354;
	@%p222 bra 	$L__BB10_30;
	setp.lt.s64 	%p223, %rd432, %rd28;
	min.s64 	%rd434, %rd432, %rd28;
	selp.f64 	%fd356, %fd354, %fd33, %p223;
$L__BB10_30:
	mov.b64 	%rd412, %fd356;
	mov.b64 	{%r281, %r286}, %rd412;
	mov.b32 	%r297, 2;
	mov.b32 	%r298, 31;
	mov.b32 	%r299, -1;
	// begin inline asm
	shfl.sync.down.b32 %r280, %r281, %r297, %r298, %r299;
	// end inline asm
	// begin inline asm
	shfl.sync.down.b32 %r285, %r286, %r297, %r298, %r299;
	// end inline asm
	mov.b64 	%rd413, {%r280, %r285};
	mov.b64 	%fd38, %rd413;
	mov.b64 	{%r291, %r296}, %rd434;
	// begin inline asm
	shfl.sync.down.b32 %r290, %r291, %r297, %r298, %r299;
	// end inline asm
	// begin inline asm
	shfl.sync.down.b32 %r295, %r296, %r297, %r298, %r299;
	// end inline asm
	mov.b64 	%rd31, {%r290, %r295};
	setp.gt.s32 	%p224, %r259, 29;
	mov.u64 	%rd435, %rd434;
	mov.f64 	%fd357, %fd356;
	@%p224 bra 	$L__BB10_34;
	abs.f64 	%fd39, %fd356;
	abs.f64 	%fd40, %fd38;
	setp.lt.f64 	%p225, %fd39, %fd40;
	mov.u64 	%rd435, %rd31;
	mov.f64 	%fd357, %fd38;
	@%p225 bra 	$L__BB10_34;
	setp.lt.f64 	%p226, %fd40, %fd39;
	mov.u64 	%rd435, %rd434;
	mov.f64 	%fd357, %fd356;
	@%p226 bra 	$L__BB10_34;
	setp.lt.s64 	%p227, %rd434, %rd31;
	min.s64 	%rd435, %rd434, %rd31;
	selp.f64 	%fd357, %fd356, %fd38, %p227;
$L__BB10_34:
	mov.b64 	%rd414, %fd357;
	mov.b64 	{%r301, %r306}, %rd414;
	mov.b32 	%r317, 4;
	mov.b32 	%r318, 31;
	mov.b32 	%r319, -1;
	// begin inline asm
	shfl.sync.down.b32 %r300, %r301, %r317, %r318, %r319;
	// end inline asm
	// begin inline asm
	shfl.sync.down.b32 %r305, %r306, %r317, %r318, %r319;
	// end inline asm
	mov.b64 	%rd415, {%r300, %r305};
	mov.b64 	%fd43, %rd415;
	mov.b64 	{%r311, %r316}, %rd435;
	// begin inline asm
	shfl.sync.down.b32 %r310, %r311, %r317, %r318, %r319;
	// end inline asm
	// begin inline asm
	shfl.sync.down.b32 %r315, %r316, %r317, %r318, %r319;
	// end inline asm
	mov.b64 	%rd34, {%r310, %r315};
	setp.gt.s32 	%p228, %r259, 27;
	mov.u64 	%rd436, %rd435;
	mov.f64 	%fd358, %fd357;
	@%p228 bra 	$L__BB10_38;
	abs.f64 	%fd44, %fd357;
	abs.f64 	%fd45, %fd43;
	setp.lt.f64 	%p229, %fd44, %fd45;
	mov.u64 	%rd436, %rd34;
	mov.f64 	%fd358, %fd43;
	@%p229 bra 	$L__BB10_38;
	setp.lt.f64 	%p230, %fd45, %fd44;
	mov.u64 	%rd436, %rd435;
	mov.f64 	%fd358, %fd357;
	@%p230 bra 	$L__BB10_38;
	setp.lt.s64 	%p231, %rd435, %rd34;
	min.s64 	%rd436, %rd435, %rd34;
	selp.f64 	%fd358, %fd357, %fd43, %p231;
$L__BB10_38:
	mov.b64 	%rd416, %fd358;
	mov.b64 	{%r321, %r326}, %rd416;
	mov.b32 	%r337, 8;
	mov.b32 	%r338, 31;
	mov.b32 	%r339, -1;
	// begin inline asm
	shfl.sync.down.b32 %r320, %r321, %r337, %r338, %r339;
	// end inline asm
	// begin inline asm
	shfl.sync.down.b32 %r325, %r326, %r337, %r338, %r339;
	// end inline asm
	mov.b64 	%rd417, {%r320, %r325};
	mov.b64 	%fd48, %rd417;
	mov.b64 	{%r331, %r336}, %rd436;
	// begin inline asm
	shfl.sync.down.b32 %r330, %r331, %r337, %r338, %r339;
	// end inline asm
	// begin inline asm
	shfl.sync.down.b32 %r335, %r336, %r337, %r338, %r339;
	// end inline asm
	mov.b64 	%rd37, {%r330, %r335};
	setp.gt.s32 	%p232, %r259, 23;
	mov.u64 	%rd437, %rd436;
	mov.f64 	%fd359, %fd358;
	@%p232 bra 	$L__BB10_42;
	abs.f64 	%fd49, %fd358;
	abs.f64 	%fd50, %fd48;
	setp.lt.f64 	%p233, %fd49, %fd50;
	mov.u64 	%rd437, %rd37;
	mov.f64 	%fd359, %fd48;
	@%p233 bra 	$L__BB10_42;
	setp.lt.f64 	%p234, %fd50, %fd49;
	mov.u64 	%rd437, %rd436;
	mov.f64 	%fd359, %fd358;
	@%p234 bra 	$L__BB10_42;
	setp.lt.s64 	%p235, %rd436, %rd37;
	min.s64 	%rd437, %rd436, %rd37;
	selp.f64 	%fd359, %fd358, %fd48, %p235;
$L__BB10_42:
	mov.b64 	%rd418, %fd359;
	mov.b64 	{%r341, %r346}, %rd418;
	mov.b32 	%r357, 16;
	mov.b32 	%r358, 31;
	mov.b32 	%r359, -1;
	// begin inline asm
	shfl.sync.down.b32 %r340, %r341, %r357, %r358, %r359;
	// end inline asm
	// begin inline asm
	shfl.sync.down.b32 %r345, %r346, %r357, %r358, %r359;
	// end inline asm
	mov.b64 	%rd419, {%r340, %r345};
	mov.b64 	%fd53, %rd419;
	mov.b64 	{%r351, %r356}, %rd437;
	// begin inline asm
	shfl.sync.down.b32 %r350, %r351, %r357, %r358, %r359;
	// end inline asm
	// begin inline asm
	shfl.sync.down.b32 %r355, %r356, %r357, %r358, %r359;
	// end inline asm
	mov.b64 	%rd40, {%r350, %r355};
	setp.gt.s32 	%p236, %r259, 15;
	mov.u64 	%rd508, %rd437;
	mov.f64 	%fd422, %fd359;
	@%p236 bra 	$L__BB10_46;
	abs.f64 	%fd54, %fd359;
	abs.f64 	%fd55, %fd53;
	setp.lt.f64 	%p237, %fd54, %fd55;
	mov.u64 	%rd508, %rd40;
	mov.f64 	%fd422, %fd53;
	@%p237 bra 	$L__BB10_46;
	setp.lt.f64 	%p238, %fd55, %fd54;
	mov.u64 	%rd508, %rd437;
	mov.f64 	%fd422, %fd359;
	@%p238 bra 	$L__BB10_46;
	setp.lt.s64 	%p239, %rd437, %rd40;
	min.s64 	%rd508, %rd437, %rd40;
	selp.f64 	%fd422, %fd359, %fd53, %p239;
$L__BB10_46:
	setp.ne.s32 	%p240, %r259, 0;
	@%p240 bra 	$L__BB10_48;
	shr.u32 	%r360, %r1, 1;
	and.b32  	%r361, %r360, 496;
	mov.u32 	%r362, _ZN6thrust24THRUST_300001_SM_1000_NS8cuda_cub4core6detail5shmemE;
	add.s32 	%r363, %r362, %r361;
	st.shared.f64 	[%r363+8], %fd422;
	st.shared.u64 	[%r363+16], %rd508;
$L__BB10_48:
	bar.sync 	0;
	setp.ne.s32 	%p241, %r1, 0;
	@%p241 bra 	$L__BB10_232;
	ld.shared.f64 	%fd58, [_ZN6thrust24THRUST_300001_SM_1000_NS8cuda_cub4core6detail5shmemE+24];
	ld.shared.u64 	%rd43, [_ZN6thrust24THRUST_300001_SM_1000_NS8cuda_cub4core6detail5shmemE+32];
	abs.f64 	%fd59, %fd422;
	abs.f64 	%fd60, %fd58;
	setp.lt.f64 	%p242, %fd59, %fd60;
	mov.u64 	%rd439, %rd43;
	mov.f64 	%fd361, %fd58;
	@%p242 bra 	$L__BB10_52;
	setp.lt.f64 	%p243, %fd60, %fd59;
	mov.u64 	%rd439, %rd508;
	mov.f64 	%fd361, %fd422;
	@%p243 bra 	$L__BB10_52;
	setp.lt.s64 	%p244, %rd508, %rd43;
	min.s64 	%rd439, %rd508, %rd43;
	selp.f64 	%fd361, %fd422, %fd58, %p244;
$L__BB10_52:
	ld.shared.f64 	%fd63, [_ZN6thrust24THRUST_300001_SM_1000_NS8cuda_cub4core6detail5shmemE+40];
	ld.shared.u64 	%rd46, [_ZN6thrust24THRUST_300001_SM_1000_NS8cuda_cub4core6detail5shmemE+48];
	abs.f64 	%fd64, %fd361;
	abs.f64 	%fd65, %fd63;
	setp.lt.f64 	%p245, %fd64, %fd65;
	mov.u64 	%rd440, %rd46;
	mov.f64 	%fd362, %fd63;
	@%p245 bra 	$L__BB10_55;
	setp.lt.f64 	%p246, %fd65, %fd64;
	mov.u64 	%rd440, %rd439;
	mov.f64 	%fd362, %fd361;
	@%p246 bra 	$L__BB10_55;
	setp.lt.s64 	%p247, %rd439, %rd46;
	min.s64 	%rd440, %rd439, %rd46;
	selp.f64 	%fd362, %fd361, %fd63, %p247;
$L__BB10_55:
	ld.shared.f64 	%fd68, [_ZN6thrust24THRUST_300001_SM_1000_NS8cuda_cub4core6detail5shmemE+56];
	ld.shared.u64 	%rd49, [_ZN6thrust24THRUST_300001_SM_1000_NS8cuda_cub4core6detail5shmemE+64];
	abs.f64 	%fd69, %fd362;
	abs.f64 	%fd70, %fd68;
	setp.lt.f64 	%p248, %fd69, %fd70;
	mov.u64 	%rd441, %rd49;
	mov.f64 	%fd363, %fd68;
	@%p248 bra 	$L__BB10_58;
	setp.lt.f64 	%p249, %fd70, %fd69;
	mov.u64 	%rd441, %rd440;
	mov.f64 	%fd363, %fd362;
	@%p249 bra 	$L__BB10_58;
	setp.lt.s64 	%p250, %rd440, %rd49;
	min.s64 	%rd441, %rd440, %rd49;
	selp.f64 	%fd363, %fd362, %fd68, %p250;
$L__BB10_58:
	ld.shared.f64 	%fd73, [_ZN6thrust24THRUST_300001_SM_1000_NS8cuda_cub4core6detail5shmemE+72];
	ld.shared.u64 	%rd52, [_ZN6thrust24THRUST_300001_SM_1000_NS8cuda_cub4core6detail5shmemE+80];
	abs.f64 	%fd74, %fd363;
	abs.f64 	%fd75, %fd73;
	setp.lt.f64 	%p251, %fd74, %fd75;
	mov.u64 	%rd442, %rd52;
	mov.f64 	%fd364, %fd73;
	@%p251 bra 	$L__BB10_61;
	setp.lt.f64 	%p252, %fd75, %fd74;
	mov.u64 	%rd442, %rd441;
	mov.f64 	%fd364, %fd363;
	@%p252 bra 	$L__BB10_61;
	setp.lt.s64 	%p253, %rd441, %rd52;
	min.s64 	%rd442, %rd441, %rd52;
	selp.f64 	%fd364, %fd363, %fd73, %p253;
$L__BB10_61:
	ld.shared.f64 	%fd78, [_ZN6thrust24THRUST_300001_SM_1000_NS8cuda_cub4core6detail5shmemE+88];
	ld.shared.u64 	%rd55, [_ZN6thrust24THRUST_300001_SM_1000_NS8cuda_cub4core6detail5shmemE+96];
	abs.f64 	%fd79, %fd364;
	abs.f64 	%fd80, %fd78;
	setp.lt.f64 	%p254, %fd79, %fd80;
	mov.u64 	%rd443, %rd55;
	mov.f64 	%fd365, %fd78;
	@%p254 bra 	$L__BB10_64;
	setp.lt.f64 	%p255, %fd80, %fd79;
	mov.u64 	%rd443, %rd442;
	mov.f64 	%fd365, %fd364;
	@%p255 bra 	$L__BB10_64;
	setp.lt.s64 	%p256, %rd442, %rd55;
	min.s64 	%rd443, %rd442, %rd55;
	selp.f64 	%fd365, %fd364, %fd78, %p256;
$L__BB10_64:
	ld.shared.f64 	%fd83, [_ZN6thrust24THRUST_300001_SM_1000_NS8cuda_cub4core6detail5shmemE+104];
	ld.shared.u64 	%rd58, [_ZN6thrust24THRUST_300001_SM_1000_NS8cuda_cub4core6detail5shmemE+112];
	abs.f64 	%fd84, %fd365;
	abs.f64 	%fd85, %fd83;
	setp.lt.f64 	%p257, %fd84, %fd85;
	mov.u64 	%rd444, %rd58;
	mov.f64 	%fd366, %fd83;
	@%p257 bra 	$L__BB10_67;
	setp.lt.f64 	%p258, %fd85, %fd84;
	mov.u64 	%rd444, %rd443;
	mov.f64 	%fd366, %fd365;
	@%p258 bra 	$L__BB10_67;
	setp.lt.s64 	%p259, %rd443, %rd58;
	min.s64 	%rd444, %rd443, %rd58;
	selp.f64 	%fd366, %fd365, %fd83, %p259;
$L__BB10_67:
	ld.shared.f64 	%fd88, [_ZN6thrust24THRUST_300001_SM_1000_NS8cuda_cub4core6detail5shmemE+120];
	ld.shared.u64 	%rd61, [_ZN6thrust24THRUST_300001_SM_1000_NS8cuda_cub4core6detail5shmemE+128];
	abs.f64 	%fd89, %fd366;
	abs.f64 	%fd90, %fd88;
	setp.lt.f64 	%p260, %fd89, %fd90;
	mov.u64 	%rd508, %rd61;
	mov.f64 	%fd422, %fd88;
	@%p260 bra 	$L__BB10_232;
	setp.lt.f64 	%p261, %fd90, %fd89;
	mov.u64 	%rd508, %rd444;
	mov.f64 	%fd422, %fd366;
	@%p261 bra 	$L__BB10_232;
	setp.lt.s64 	%p262, %rd444, %rd61;
	min.s64 	%rd508, %rd444, %rd61;
	selp.f64 	%fd422, %fd366, %fd88, %p262;
	bra.uni 	$L__BB10_232;
$L__BB10_70:
	// begin inline asm
	mov.u32 %r146, %laneid;
	// end inline asm
	and.b32  	%r167, %r1, 992;
	add.s32 	%r168, %r167, 32;
	setp.gt.s32 	%p169, %r168, %r29;
	not.b32 	%r169, %r167;
	add.s32 	%r170, %r29, %r169;
	selp.b32 	%r165, %r170, 31, %p169;
	mov.b64 	%rd400, %fd354;
	mov.b64 	{%r148, %r153}, %rd400;
	mov.b32 	%r164, 1;
	mov.b32 	%r166, -1;
	// begin inline asm
	shfl.sync.down.b32 %r147, %r148, %r164, %r165, %r166;
	// end inline asm
	// begin inline asm
	shfl.sync.down.b32 %r152, %r153, %r164, %r165, %r166;
	// end inline asm
	mov.b64 	%rd401, {%r147, %r152};
	mov.b64 	%fd92, %rd401;
	mov.b64 	{%r158, %r163}, %rd432;
	// begin inline asm
	shfl.sync.down.b32 %r157, %r158, %r164, %r165, %r166;
	// end inline asm
	// begin inline asm
	shfl.sync.down.b32 %r162, %r163, %r164, %r165, %r166;
	// end inline asm
	mov.b64 	%rd63, {%r157, %r162};
	setp.ge.s32 	%p170, %r146, %r165;
	mov.u64 	%rd445, %rd432;
	mov.f64 	%fd367, %fd354;
	@%p170 bra 	$L__BB10_74;
	abs.f64 	%fd93, %fd354;
	abs.f64 	%fd94, %fd92;
	setp.lt.f64 	%p171, %fd93, %fd94;
	mov.u64 	%rd445, %rd63;
	mov.f64 	%fd367, %fd92;
	@%p171 bra 	$L__BB10_74;
	setp.lt.f64 	%p172, %fd94, %fd93;
	mov.u64 	%rd445, %rd432;
	mov.f64 	%fd367, %fd354;
	@%p172 bra 	$L__BB10_74;
	setp.lt.s64 	%p173, %rd432, %rd63;
	min.s64 	%rd445, %rd432, %rd63;
	selp.f64 	%fd367, %fd354, %fd92, %p173;
$L__BB10_74:
	mov.b64 	%rd402, %fd367;
	mov.b64 	{%r172, %r177}, %rd402;
	mov.b32 	%r188, 2;
	mov.b32 	%r190, -1;
	// begin inline asm
	shfl.sync.down.b32 %r171, %r172, %r188, %r165, %r190;
	// end inline asm
	// begin inline asm
	shfl.sync.down.b32 %r176, %r177, %r188, %r165, %r190;
	// end inline asm
	mov.b64 	%rd403, {%r171, %r176};
	mov.b64 	%fd97, %rd403;
	mov.b64 	{%r182, %r187}, %rd445;
	// begin inline asm
	shfl.sync.down.b32 %r181, %r182, %r188, %r165, %r190;
	// end inline asm
	// begin inline asm
	shfl.sync.down.b32 %r186, %r187, %r188, %r165, %r190;
	// end inline asm
	mov.b64 	%rd66, {%r181, %r186};
	add.s32 	%r191, %r146, 2;
	setp.gt.s32 	%p174, %r191, %r165;
	mov.u64 	%rd446, %rd445;
	mov.f64 	%fd368, %fd367;
	@%p174 bra 	$L__BB10_78;
	abs.f64 	%fd98, %fd367;
	abs.f64 	%fd99, %fd97;
	setp.lt.f64 	%p175, %fd98, %fd99;
	mov.u64 	%rd446, %rd66;
	mov.f64 	%fd368, %fd97;
	@%p175 bra 	$L__BB10_78;
	setp.lt.f64 	%p176, %fd99, %fd98;
	mov.u64 	%rd446, %rd445;
	mov.f64 	%fd368, %fd367;
	@%p176 bra 	$L__BB10_78;
	setp.lt.s64 	%p177, %rd445, %rd66;
	min.s64 	%rd446, %rd445, %rd66;
	selp.f64 	%fd368, %fd367, %fd97, %p177;
$L__BB10_78:
	mov.b64 	%rd404, %fd368;
	mov.b64 	{%r193, %r198}, %rd404;
	mov.b32 	%r209, 4;
	mov.b32 	%r211, -1;
	// begin inline asm
	shfl.sync.down.b32 %r192, %r193, %r209, %r165, %r211;
	// end inline asm
	// begin inline asm
	shfl.sync.down.b32 %r197, %r198, %r209, %r165, %r211;
	// end inline asm
	mov.b64 	%rd405, {%r192, %r197};
	mov.b64 	%fd102, %rd405;
	mov.b64 	{%r203, %r208}, %rd446;
	// begin inline asm
	shfl.sync.down.b32 %r202, %r203, %r209, %r165, %r211;
	// end inline asm
	// begin inline asm
	shfl.sync.down.b32 %r207, %r208, %r209, %r165, %r211;
	// end inline asm
	mov.b64 	%rd69, {%r202, %r207};
	add.s32 	%r212, %r146, 4;
	setp.gt.s32 	%p178, %r212, %r165;
	mov.u64 	%rd447, %rd446;
	mov.f64 	%fd369, %fd368;
	@%p178 bra 	$L__BB10_82;
	abs.f64 	%fd103, %fd368;
	abs.f64 	%fd104, %fd102;
	setp.lt.f64 	%p179, %fd103, %fd104;
	mov.u64 	%rd447, %rd69;
	mov.f64 	%fd369, %fd102;
	@%p179 bra 	$L__BB10_82;
	setp.lt.f64 	%p180, %fd104, %fd103;
	mov.u64 	%rd447, %rd446;
	mov.f64 	%fd369, %fd368;
	@%p180 bra 	$L__BB10_82;
	setp.lt.s64 	%p181, %rd446, %rd69;
	min.s64 	%rd447, %rd446, %rd69;
	selp.f64 	%fd369, %fd368, %fd102, %p181;
$L__BB10_82:
	mov.b64 	%rd406, %fd369;
	mov.b64 	{%r214, %r219}, %rd406;
	mov.b32 	%r230, 8;
	mov.b32 	%r232, -1;
	// begin inline asm
	shfl.sync.down.b32 %r213, %r214, %r230, %r165, %r232;
	// end inline asm
	// begin inline asm
	shfl.sync.down.b32 %r218, %r219, %r230, %r165, %r232;
	// end inline asm
	mov.b64 	%rd407, {%r213, %r218};
	mov.b64 	%fd107, %rd407;
	mov.b64 	{%r224, %r229}, %rd447;
	// begin inline asm
	shfl.sync.down.b32 %r223, %r224, %r230, %r165, %r232;
	// end inline asm
	// begin inline asm
	shfl.sync.down.b32 %r228, %r229, %r230, %r165, %r232;
	// end inline asm
	mov.b64 	%rd72, {%r223, %r228};
	add.s32 	%r233, %r146, 8;
	setp.gt.s32 	%p182, %r233, %r165;
	mov.u64 	%rd448, %rd447;
	mov.f64 	%fd370, %fd369;
	@%p182 bra 	$L__BB10_86;
	abs.f64 	%fd108, %fd369;
	abs.f64 	%fd109, %fd107;
	setp.lt.f64 	%p183, %fd108, %fd109;
	mov.u64 	%rd448, %rd72;
	mov.f64 	%fd370, %fd107;
	@%p183 bra 	$L__BB10_86;
	setp.lt.f64 	%p184, %fd109, %fd108;
	mov.u64 	%rd448, %rd447;
	mov.f64 	%fd370, %fd369;
	@%p184 bra 	$L__BB10_86;
	setp.lt.s64 	%p185, %rd447, %rd72;
	min.s64 	%rd448, %rd447, %rd72;
	selp.f64 	%fd370, %fd369, %fd107, %p185;
$L__BB10_86:
	mov.b64 	%rd408, %fd370;
	mov.b64 	{%r235, %r240}, %rd408;
	mov.b32 	%r251, 16;
	mov.b32 	%r253, -1;
	// begin inline asm
	shfl.sync.down.b32 %r234, %r235, %r251, %r165, %r253;
	// end inline asm
	// begin inline asm
	shfl.sync.down.b32 %r239, %r240, %r251, %r165, %r253;
	// end inline asm
	mov.b64 	%rd409, {%r234, %r239};
	mov.b64 	%fd112, %rd409;
	mov.b64 	{%r245, %r250}, %rd448;
	// begin inline asm
	shfl.sync.down.b32 %r244, %r245, %r251, %r165, %r253;
	// end inline asm
	// begin inline asm
	shfl.sync.down.b32 %r249, %r250, %r251, %r165, %r253;
	// end inline asm
	mov.b64 	%rd75, {%r244, %r249};
	add.s32 	%r254, %r146, 16;
	setp.gt.s32 	%p186, %r254, %r165;
	mov.u64 	%rd508, %rd448;
	mov.f64 	%fd422, %fd370;
	@%p186 bra 	$L__BB10_90;
	abs.f64 	%fd113, %fd370;
	abs.f64 	%fd114, %fd112;
	setp.lt.f64 	%p187, %fd113, %fd114;
	mov.u64 	%rd508, %rd75;
	mov.f64 	%fd422, %fd112;
	@%p187 bra 	$L__BB10_90;
	setp.lt.f64 	%p188, %fd114, %fd113;
	mov.u64 	%rd508, %rd448;
	mov.f64 	%fd422, %fd370;
	@%p188 bra 	$L__BB10_90;
	setp.lt.s64 	%p189, %rd448, %rd75;
	min.s64 	%rd508, %rd448, %rd75;
	selp.f64 	%fd422, %fd370, %fd112, %p189;
$L__BB10_90:
	setp.ne.s32 	%p190, %r146, 0;
	@%p190 bra 	$L__BB10_92;
	shr.u32 	%r255, %r1, 1;
	and.b32  	%r256, %r255, 496;
	mov.u32 	%r257, _ZN6thrust24THRUST_300001_SM_1000_NS8cuda_cub4core6detail5shmemE;
	add.s32 	%r258, %r257, %r256;
	st.shared.f64 	[%r258+8], %fd422;
	st.shared.u64 	[%r258+16], %rd508;
$L__BB10_92:
	bar.sync 	0;
	setp.ne.s32 	%p191, %r1, 0;
	@%p191 bra 	$L__BB10_232;
	setp.lt.s32 	%p192, %r29, 33;
	mov.f64 	%fd372, %fd422;
	mov.u64 	%rd450, %rd508;
	@%p192 bra 	$L__BB10_97;
	ld.shared.f64 	%fd117, [_ZN6thrust24THRUST_300001_SM_1000_NS8cuda_cub4core6detail5shmemE+24];
	ld.shared.u64 	%rd78, [_ZN6thrust24THRUST_300001_SM_1000_NS8cuda_cub4core6detail5shmemE+32];
	abs.f64 	%fd118, %fd422;
	abs.f64 	%fd119, %fd117;
	setp.lt.f64 	%p193, %fd118, %fd119;
	mov.f64 	%fd372, %fd117;
	mov.u64 	%rd450, %rd78;
	@%p193 bra 	$L__BB10_97;
	setp.lt.f64 	%p194, %fd119, %fd118;
	mov.f64 	%fd372, %fd422;
	mov.u64 	%rd450, %rd508;
	@%p194 bra 	$L__BB10_97;
	setp.lt.s64 	%p195, %rd508, %rd78;
	min.s64 	%rd450, %rd508, %rd78;
	selp.f64 	%fd372, %fd422, %fd117, %p195;
$L__BB10_97:
	setp.lt.s32 	%p196, %r29, 65;
	mov.f64 	%fd373, %fd372;
	mov.u64 	%rd451, %rd450;
	@%p196 bra 	$L__BB10_101;
	ld.shared.f64 	%fd122, [_ZN6thrust24THRUST_300001_SM_1000_NS8cuda_cub4core6detail5shmemE+40];
	ld.shared.u64 	%rd81, [_ZN6thrust24THRUST_300001_SM_1000_NS8cuda_cub4core6detail5shmemE+48];
	abs.f64 	%fd123, %fd372;
	abs.f64 	%fd124, %fd122;
	setp.lt.f64 	%p197, %fd123, %fd124;
	mov.f64 	%fd373, %fd122;
	mov.u64 	%rd451, %rd81;
	@%p197 bra 	$L__BB10_101;
	setp.lt.f64 	%p198, %fd124, %fd123;
	mov.f64 	%fd373, %fd372;
	mov.u64 	%rd451, %rd450;
	@%p198 bra 	$L__BB10_101;
	setp.lt.s64 	%p199, %rd450, %rd81;
	min.s64 	%rd451, %rd450, %rd81;
	selp.f64 	%fd373, %fd372, %fd122, %p199;
$L__BB10_101:
	setp.lt.s32 	%p200, %r29, 97;
	mov.f64 	%fd374, %fd373;
	mov.u64 	%rd452, %rd451;
	@%p200 bra 	$L__BB10_105;
	ld.shared.f64 	%fd127, [_ZN6thrust24THRUST_300001_SM_1000_NS8cuda_cub4core6detail5shmemE+56];
	ld.shared.u64 	%rd84, [_ZN6thrust24THRUST_300001_SM_1000_NS8cuda_cub4core6detail5shmemE+64];
	abs.f64 	%fd128, %fd373;
	abs.f64 	%fd129, %fd127;
	setp.lt.f64 	%p201, %fd128, %fd129;
	mov.f64 	%fd374, %fd127;
	mov.u64 	%rd452, %rd84;
	@%p201 bra 	$L__BB10_105;
	setp.lt.f64 	%p202, %fd129, %fd128;
	mov.f64 	%fd374, %fd373;
	mov.u64 	%rd452, %rd451;
	@%p202 bra 	$L__BB10_105;
	setp.lt.s64 	%p203, %rd451, %rd84;
	min.s64 	%rd452, %rd451, %rd84;
	selp.f64 	%fd374, %fd373, %fd127, %p203;
$L__BB10_105:
	setp.lt.s32 	%p204, %r29, 129;
	mov.f64 	%fd375, %fd374;
	mov.u64 	%rd453, %rd452;
	@%p204 bra 	$L__BB10_109;
	ld.shared.f64 	%fd132, [_ZN6thrust24THRUST_300001_SM_1000_NS8cuda_cub4core6detail5shmemE+72];
	ld.shared.u64 	%rd87, [_ZN6thrust24THRUST_300001_SM_1000_NS8cuda_cub4core6detail5shmemE+80];
	abs.f64 	%fd133, %fd374;
	abs.f64 	%fd134, %fd132;
	setp.lt.f64 	%p205, %fd133, %fd134;
	mov.f64 	%fd375, %fd132;
	mov.u64 	%rd453, %rd87;
	@%p205 bra 	$L__BB10_109;
	setp.lt.f64 	%p206, %fd134, %fd133;
	mov.f64 	%fd375, %fd374;
	mov.u64 	%rd453, %rd452;
	@%p206 bra 	$L__BB10_109;
	setp.lt.s64 	%p207, %rd452, %rd87;
	min.s64 	%rd453, %rd452, %rd87;
	selp.f64 	%fd375, %fd374, %fd132, %p207;
$L__BB10_109:
	setp.lt.s32 	%p208, %r29, 161;
	mov.f64 	%fd376, %fd375;
	mov.u64 	%rd454, %rd453;
	@%p208 bra 	$L__BB10_113;
	ld.shared.f64 	%fd137, [_ZN6thrust24THRUST_300001_SM_1000_NS8cuda_cub4core6detail5shmemE+88];
	ld.shared.u64 	%rd90, [_ZN6thrust24THRUST_300001_SM_1000_NS8cuda_cub4core6detail5shmemE+96];
	abs.f64 	%fd138, %fd375;
	abs.f64 	%fd139, %fd137;
	setp.lt.f64 	%p209, %fd138, %fd139;
	mov.f64 	%fd376, %fd137;
	mov.u64 	%rd454, %rd90;
	@%p209 bra 	$L__BB10_113;
	setp.lt.f64 	%p210, %fd139, %fd138;
	mov.f64 	%fd376, %fd375;
	mov.u64 	%rd454, %rd453;
	@%p210 bra 	$L__BB10_113;
	setp.lt.s64 	%p211, %rd453, %rd90;
	min.s64 	%rd454, %rd453, %rd90;
	selp.f64 	%fd376, %fd375, %fd137, %p211;
$L__BB10_113:
	setp.lt.s32 	%p212, %r29, 193;
	mov.f64 	%fd377, %fd376;
	mov.u64 	%rd455, %rd454;
	@%p212 bra 	$L__BB10_117;
	ld.shared.f64 	%fd142, [_ZN6thrust24THRUST_300001_SM_1000_NS8cuda_cub4core6detail5shmemE+104];
	ld.shared.u64 	%rd93, [_ZN6thrust24THRUST_300001_SM_1000_NS8cuda_cub4core6detail5shmemE+112];
	abs.f64 	%fd143, %fd376;
	abs.f64 	%fd144, %fd142;
	setp.lt.f64 	%p213, %fd143, %fd144;
	mov.f64 	%fd377, %fd142;
	mov.u64 	%rd455, %rd93;
	@%p213 bra 	$L__BB10_117;
	setp.lt.f64 	%p214, %fd144, %fd143;
	mov.f64 	%fd377, %fd376;
	mov.u64 	%rd455, %rd454;
	@%p214 bra 	$L__BB10_117;
	setp.lt.s64 	%p215, %rd454, %rd93;
	min.s64 	%rd455, %rd454, %rd93;
	selp.f64 	%fd377, %fd376, %fd142, %p215;
$L__BB10_117:
	setp.lt.s32 	%p216, %r29, 225;
	mov.u64 	%rd508, %rd455;
	mov.f64 	%fd422, %fd377;
	@%p216 bra 	$L__BB10_232;
	ld.shared.f64 	%fd147, [_ZN6thrust24THRUST_300001_SM_1000_NS8cuda_cub4core6detail5shmemE+120];
	ld.shared.u64 	%rd96, [_ZN6thrust24THRUST_300001_SM_1000_NS8cuda_cub4core6detail5shmemE+128];
	abs.f64 	%fd148, %fd377;
	abs.f64 	%fd149, %fd147;
	setp.lt.f64 	%p217, %fd148, %fd149;
	mov.u64 	%rd508, %rd96;
	mov.f64 	%fd422, %fd147;
	@%p217 bra 	$L__BB10_232;
	setp.lt.f64 	%p218, %fd149, %fd148;
	mov.u64 	%rd508, %rd455;
	mov.f64 	%fd422, %fd377;
	@%p218 bra 	$L__BB10_232;
	setp.lt.s64 	%p219, %rd455, %rd96;
	min.s64 	%rd508, %rd455, %rd96;
	selp.f64 	%fd422, %fd377, %fd147, %p219;
	bra.uni 	$L__BB10_232;
$L__BB10_121:
	mov.u32 	%r16, %tid.x;
	cvt.u64.u32 	%rd98, %r16;
	mul.wide.u32 	%rd258, %r16, 16;
	add.s64 	%rd239, %rd236, %rd258;
	// begin inline asm
	ld.global.nc.u64 %rd238, [%rd239];
	// end inline asm
	add.s64 	%rd241, %rd239, 8;
	// begin inline asm
	ld.global.nc.u64 %rd240, [%rd241];
	// end inline asm
	mov.b64 	%fd151, %rd238;
	add.s64 	%rd243, %rd239, 4096;
	// begin inline asm
	ld.global.nc.u64 %rd242, [%rd243];
	// end inline asm
	add.s64 	%rd245, %rd239, 4104;
	// begin inline asm
	ld.global.nc.u64 %rd456, [%rd245];
	// end inline asm
	mov.b64 	%fd378, %rd242;
	add.s64 	%rd247, %rd239, 8192;
	// begin inline asm
	ld.global.nc.u64 %rd246, [%rd247];
	// end inline asm
	add.s64 	%rd249, %rd239, 8200;
	// begin inline asm
	ld.global.nc.u64 %rd457, [%rd249];
	// end inline asm
	mov.b64 	%fd379, %rd246;
	add.s64 	%rd251, %rd239, 12288;
	// begin inline asm
	ld.global.nc.u64 %rd250, [%rd251];
	// end inline asm
	add.s64 	%rd253, %rd239, 12296;
	// begin inline asm
	ld.global.nc.u64 %rd458, [%rd253];
	// end inline asm
	mov.b64 	%fd380, %rd250;
	add.s64 	%rd255, %rd239, 16384;
	// begin inline asm
	ld.global.nc.u64 %rd254, [%rd255];
	// end inline asm
	add.s64 	%rd257, %rd239, 16392;
	// begin inline asm
	ld.global.nc.u64 %rd495, [%rd257];
	// end inline asm
	mov.b64 	%fd409, %rd254;
	abs.f64 	%fd156, %fd151;
	abs.f64 	%fd157, %fd378;
	setp.lt.f64 	%p3, %fd156, %fd157;
	@%p3 bra 	$L__BB10_123;
	setp.lt.f64 	%p4, %fd157, %fd156;
	setp.lt.s64 	%p5, %rd240, %rd456;
	or.pred  	%p6, %p4, %p5;
	selp.b64 	%rd456, %rd240, %rd456, %p6;
	selp.f64 	%fd378, %fd151, %fd378, %p6;
$L__BB10_123:
	abs.f64 	%fd160, %fd378;
	abs.f64 	%fd161, %fd379;
	setp.lt.f64 	%p7, %fd160, %fd161;
	@%p7 bra 	$L__BB10_125;
	setp.lt.f64 	%p8, %fd161, %fd160;
	setp.lt.s64 	%p9, %rd456, %rd457;
	or.pred  	%p10, %p8, %p9;
	selp.b64 	%rd457, %rd456, %rd457, %p10;
	selp.f64 	%fd379, %fd378, %fd379, %p10;
$L__BB10_125:
	abs.f64 	%fd164, %fd379;
	abs.f64 	%fd165, %fd380;
	setp.lt.f64 	%p11, %fd164, %fd165;
	@%p11 bra 	$L__BB10_127;
	setp.lt.f64 	%p12, %fd165, %fd164;
	setp.lt.s64 	%p13, %rd457, %rd458;
	or.pred  	%p14, %p12, %p13;
	selp.b64 	%rd458, %rd457, %rd458, %p14;
	selp.f64 	%fd380, %fd379, %fd380, %p14;
$L__BB10_127:
	abs.f64 	%fd168, %fd380;
	abs.f64 	%fd169, %fd409;
	setp.lt.f64 	%p15, %fd168, %fd169;
	@%p15 bra 	$L__BB10_129;
	setp.lt.f64 	%p16, %fd169, %fd168;
	setp.lt.s64 	%p17, %rd458, %rd495;
	or.pred  	%p18, %p16, %p17;
	selp.b64 	%rd495, %rd458, %rd495, %p18;
	selp.f64 	%fd409, %fd380, %fd409, %p18;
$L__BB10_129:
	setp.lt.u32 	%p19, %r29, 2560;
	mov.b64 	%rd474, 1280;
	@%p19 bra 	$L__BB10_165;
	add.s64 	%rd262, %rd1, -2560;
	mul.hi.u64 	%rd263, %rd262, -3689348814741910323;
	shr.u64 	%rd112, %rd263, 10;
	setp.lt.u64 	%p20, %rd262, 1280;
	mov.b64 	%rd474, 1280;
	@%p20 bra 	$L__BB10_153;
	add.s64 	%rd265, %rd112, 1;
	and.b64  	%rd460, %rd265, 36028797018963966;
	shl.b64 	%rd266, %rd98, 4;
	add.s64 	%rd267, %rd266, %rd236;
	add.s64 	%rd461, %rd267, 57352;
	mov.b64 	%rd474, 1280;
$L__BB10_132:
	add.s64 	%rd269, %rd461, -36872;
	// begin inline asm
	ld.global.nc.u64 %rd268, [%rd269];
	// end inline asm
	add.s64 	%rd271, %rd461, -36864;
	// begin inline asm
	ld.global.nc.u64 %rd464, [%rd271];
	// end inline asm
	mov.b64 	%fd383, %rd268;
	add.s64 	%rd273, %rd461, -32776;
	// begin inline asm
	ld.global.nc.u64 %rd272, [%rd273];
	// end inline asm
	add.s64 	%rd275, %rd461, -32768;
	// begin inline asm
	ld.global.nc.u64 %rd465, [%rd275];
	// end inline asm
	mov.b64 	%fd384, %rd272;
	add.s64 	%rd277, %rd461, -28680;
	// begin inline asm
	ld.global.nc.u64 %rd276, [%rd277];
	// end inline asm
	add.s64 	%rd279, %rd461, -28672;
	// begin inline asm
	ld.global.nc.u64 %rd466, [%rd279];
	// end inline asm
	mov.b64 	%fd385, %rd276;
	add.s64 	%rd281, %rd461, -24584;
	// begin inline asm
	ld.global.nc.u64 %rd280, [%rd281];
	// end inline asm
	add.s64 	%rd283, %rd461, -24576;
	// begin inline asm
	ld.global.nc.u64 %rd467, [%rd283];
	// end inline asm
	mov.b64 	%fd386, %rd280;
	add.s64 	%rd285, %rd461, -20488;
	// begin inline asm
	ld.global.nc.u64 %rd284, [%rd285];
	// end inline asm
	add.s64 	%rd287, %rd461, -20480;
	// begin inline asm
	ld.global.nc.u64 %rd468, [%rd287];
	// end inline asm
	mov.b64 	%fd387, %rd284;
	abs.f64 	%fd178, %fd409;
	abs.f64 	%fd179, %fd383;
	setp.lt.f64 	%p21, %fd178, %fd179;
	@%p21 bra 	$L__BB10_134;
	setp.lt.f64 	%p22, %fd179, %fd178;
	setp.lt.s64 	%p23, %rd495, %rd464;
	or.pred  	%p24, %p22, %p23;
	selp.b64 	%rd464, %rd495, %rd464, %p24;
	selp.f64 	%fd383, %fd409, %fd383, %p24;
$L__BB10_134:
	abs.f64 	%fd182, %fd383;
	abs.f64 	%fd183, %fd384;
	setp.lt.f64 	%p25, %fd182, %fd183;
	@%p25 bra 	$L__BB10_136;
	setp.lt.f64 	%p26, %fd183, %fd182;
	setp.lt.s64 	%p27, %rd464, %rd465;
	or.pred  	%p28, %p26, %p27;
	selp.b64 	%rd465, %rd464, %rd465, %p28;
	selp.f64 	%fd384, %fd383, %fd384, %p28;
$L__BB10_136:
	abs.f64 	%fd186, %fd384;
	abs.f64 	%fd187, %fd385;
	setp.lt.f64 	%p29, %fd186, %fd187;
	@%p29 bra 	$L__BB10_138;
	setp.lt.f64 	%p30, %fd187, %fd186;
	setp.lt.s64 	%p31, %rd465, %rd466;
	or.pred  	%p32, %p30, %p31;
	selp.b64 	%rd466, %rd465, %rd466, %p32;
	selp.f64 	%fd385, %fd384, %fd385, %p32;
$L__BB10_138:
	abs.f64 	%fd190, %fd385;
	abs.f64 	%fd191, %fd386;
	setp.lt.f64 	%p33, %fd190, %fd191;
	@%p33 bra 	$L__BB10_140;
	setp.lt.f64 	%p34, %fd191, %fd190;
	setp.lt.s64 	%p35, %rd466, %rd467;
	or.pred  	%p36, %p34, %p35;
	selp.b64 	%rd467, %rd466, %rd467, %p36;
	selp.f64 	%fd386, %fd385, %fd386, %p36;
$L__BB10_140:
	abs.f64 	%fd194, %fd386;
	abs.f64 	%fd195, %fd387;
	setp.lt.f64 	%p37, %fd194, %fd195;
	@%p37 bra 	$L__BB10_142;
	setp.lt.f64 	%p38, %fd195, %fd194;
	setp.lt.s64 	%p39, %rd467, %rd468;
	or.pred  	%p40, %p38, %p39;
	selp.b64 	%rd468, %rd467, %rd468, %p40;
	selp.f64 	%fd387, %fd386, %fd387, %p40;
$L__BB10_142:
	add.s64 	%rd289, %rd461, -16392;
	// begin inline asm
	ld.global.nc.u64 %rd288, [%rd289];
	// end inline asm
	add.s64 	%rd291, %rd461, -16384;
	// begin inline asm
	ld.global.nc.u64 %rd469, [%rd291];
	// end inline asm
	mov.b64 	%fd388, %rd288;
	add.s64 	%rd293, %rd461, -12296;
	// begin inline asm
	ld.global.nc.u64 %rd292, [%rd293];
	// end inline asm
	add.s64 	%rd295, %rd461, -12288;
	// begin inline asm
	ld.global.nc.u64 %rd470, [%rd295];
	// end inline asm
	mov.b64 	%fd389, %rd292;
	add.s64 	%rd297, %rd461, -8200;
	// begin inline asm
	ld.global.nc.u64 %rd296, [%rd297];
	// end inline asm
	add.s64 	%rd299, %rd461, -8192;
	// begin inline asm
	ld.global.nc.u64 %rd471, [%rd299];
	// end inline asm
	mov.b64 	%fd390, %rd296;
	add.s64 	%rd301, %rd461, -4104;
	// begin inline asm
	ld.global.nc.u64 %rd300, [%rd301];
	// end inline asm
	add.s64 	%rd303, %rd461, -4096;
	// begin inline asm
	ld.global.nc.u64 %rd472, [%rd303];
	// end inline asm
	mov.b64 	%fd391, %rd300;
	add.s64 	%rd305, %rd461, -8;
	// begin inline asm
	ld.global.nc.u64 %rd304, [%rd305];
	// end inline asm
	// begin inline asm
	ld.global.nc.u64 %rd495, [%rd461];
	// end inline asm
	mov.b64 	%fd409, %rd304;
	abs.f64 	%fd203, %fd387;
	abs.f64 	%fd204, %fd388;
	setp.lt.f64 	%p41, %fd203, %fd204;
	@%p41 bra 	$L__BB10_144;
	setp.lt.f64 	%p42, %fd204, %fd203;
	setp.lt.s64 	%p43, %rd468, %rd469;
	or.pred  	%p44, %p42, %p43;
	selp.b64 	%rd469, %rd468, %rd469, %p44;
	selp.f64 	%fd388, %fd387, %fd388, %p44;
$L__BB10_144:
	abs.f64 	%fd207, %fd388;
	abs.f64 	%fd208, %fd389;
	setp.lt.f64 	%p45, %fd207, %fd208;
	@%p45 bra 	$L__BB10_146;
	setp.lt.f64 	%p46, %fd208, %fd207;
	setp.lt.s64 	%p47, %rd469, %rd470;
	or.pred  	%p48, %p46, %p47;
	selp.b64 	%rd470, %rd469, %rd470, %p48;
	selp.f64 	%fd389, %fd388, %fd389, %p48;
$L__BB10_146:
	abs.f64 	%fd211, %fd389;
	abs.f64 	%fd212, %fd390;
	setp.lt.f64 	%p49, %fd211, %fd212;
	@%p49 bra 	$L__BB10_148;
	setp.lt.f64 	%p50, %fd212, %fd211;
	setp.lt.s64 	%p51, %rd470, %rd471;
	or.pred  	%p52, %p50, %p51;
	selp.b64 	%rd471, %rd470, %rd471, %p52;
	selp.f64 	%fd390, %fd389, %fd390, %p52;
$L__BB10_148:
	abs.f64 	%fd215, %fd390;
	abs.f64 	%fd216, %fd391;
	setp.lt.f64 	%p53, %fd215, %fd216;
	@%p53 bra 	$L__BB10_150;
	setp.lt.f64 	%p54, %fd216, %fd215;
	setp.lt.s64 	%p55, %rd471, %rd472;
	or.pred  	%p56, %p54, %p55;
	selp.b64 	%rd472, %rd471, %rd472, %p56;
	selp.f64 	%fd391, %fd390, %fd391, %p56;
$L__BB10_150:
	abs.f64 	%fd219, %fd391;
	abs.f64 	%fd220, %fd409;
	setp.lt.f64 	%p57, %fd219, %fd220;
	@%p57 bra 	$L__BB10_152;
	setp.lt.f64 	%p58, %fd220, %fd219;
	setp.lt.s64 	%p59, %rd472, %rd495;
	or.pred  	%p60, %p58, %p59;
	selp.b64 	%rd495, %rd472, %rd495, %p60;
	selp.f64 	%fd409, %fd391, %fd409, %p60;
$L__BB10_152:
	add.s64 	%rd474, %rd474, 2560;
	add.s64 	%rd461, %rd461, 40960;
	add.s64 	%rd460, %rd460, -2;
	setp.ne.s64 	%p61, %rd460, 0;
	@%p61 bra 	$L__BB10_132;
$L__BB10_153:
	and.b64  	%rd308, %rd112, 1;
	setp.eq.b64 	%p62, %rd308, 1;
	@%p62 bra 	$L__BB10_165;
	shl.b64 	%rd329, %rd474, 4;
	mul.wide.u32 	%rd330, %r16, 16;
	add.s64 	%rd331, %rd236, %rd330;
	add.s64 	%rd310, %rd331, %rd329;
	// begin inline asm
	ld.global.nc.u64 %rd309, [%rd310];
	// end inline asm
	add.s64 	%rd312, %rd310, 8;
	// begin inline asm
	ld.global.nc.u64 %rd478, [%rd312];
	// end inline asm
	mov.b64 	%fd395, %rd309;
	add.s64 	%rd314, %rd310, 4096;
	// begin inline asm
	ld.global.nc.u64 %rd313, [%rd314];
	// end inline asm
	add.s64 	%rd316, %rd310, 4104;
	// begin inline asm
	ld.global.nc.u64 %rd479, [%rd316];
	// end inline asm
	mov.b64 	%fd396, %rd313;
	add.s64 	%rd318, %rd310, 8192;
	// begin inline asm
	ld.global.nc.u64 %rd317, [%rd318];
	// end inline asm
	add.s64 	%rd320, %rd310, 8200;
	// begin inline asm
	ld.global.nc.u64 %rd480, [%rd320];
	// end inline asm
	mov.b64 	%fd397, %rd317;
	add.s64 	%rd322, %rd310, 12288;
	// begin inline asm
	ld.global.nc.u64 %rd321, [%rd322];
	// end inline asm
	add.s64 	%rd324, %rd310, 12296;
	// begin inline asm
	ld.global.nc.u64 %rd481, [%rd324];
	// end inline asm
	mov.b64 	%fd398, %rd321;
	add.s64 	%rd326, %rd310, 16384;
	// begin inline asm
	ld.global.nc.u64 %rd325, [%rd326];
	// end inline asm
	add.s64 	%rd328, %rd310, 16392;
	// begin inline asm
	ld.global.nc.u64 %rd482, [%rd328];
	// end inline asm
	mov.b64 	%fd399, %rd325;
	abs.f64 	%fd230, %fd409;
	abs.f64 	%fd231, %fd395;
	setp.lt.f64 	%p63, %fd230, %fd231;
	@%p63 bra 	$L__BB10_156;
	setp.lt.f64 	%p64, %fd231, %fd230;
	setp.lt.s64 	%p65, %rd495, %rd478;
	or.pred  	%p66, %p64, %p65;
	selp.b64 	%rd478, %rd495, %rd478, %p66;
	selp.f64 	%fd395, %fd409, %fd395, %p66;
$L__BB10_156:
	abs.f64 	%fd234, %fd395;
	abs.f64 	%fd235, %fd396;
	setp.lt.f64 	%p67, %fd234, %fd235;
	@%p67 bra 	$L__BB10_158;
	setp.lt.f64 	%p68, %fd235, %fd234;
	setp.lt.s64 	%p69, %rd478, %rd479;
	or.pred  	%p70, %p68, %p69;
	selp.b64 	%rd479, %rd478, %rd479, %p70;
	selp.f64 	%fd396, %fd395, %fd396, %p70;
$L__BB10_158:
	abs.f64 	%fd238, %fd396;
	abs.f64 	%fd239, %fd397;
	setp.lt.f64 	%p71, %fd238, %fd239;
	@%p71 bra 	$L__BB10_160;
	setp.lt.f64 	%p72, %fd239, %fd238;
	setp.lt.s64 	%p73, %rd479, %rd480;
	or.pred  	%p74, %p72, %p73;
	selp.b64 	%rd480, %rd479, %rd480, %p74;
	selp.f64 	%fd397, %fd396, %fd397, %p74;
$L__BB10_160:
	abs.f64 	%fd242, %fd397;
	abs.f64 	%fd243, %fd398;
	setp.lt.f64 	%p75, %fd242, %fd243;
	@%p75 bra 	$L__BB10_162;
	setp.lt.f64 	%p76, %fd243, %fd242;
	setp.lt.s64 	%p77, %rd480, %rd481;
	or.pred  	%p78, %p76, %p77;
	selp.b64 	%rd481, %rd480, %rd481, %p78;
	selp.f64 	%fd398, %fd397, %fd398, %p78;
$L__BB10_162:
	abs.f64 	%fd246, %fd398;
	abs.f64 	%fd247, %fd399;
	setp.lt.f64 	%p79, %fd246, %fd247;
	@%p79 bra 	$L__BB10_164;
	setp.lt.f64 	%p80, %fd247, %fd246;
	setp.lt.s64 	%p81, %rd481, %rd482;
	or.pred  	%p82, %p80, %p81;
	selp.b64 	%rd482, %rd481, %rd482, %p82;
	selp.f64 	%fd399, %fd398, %fd399, %p82;
$L__BB10_164:
	add.s64 	%rd474, %rd474, 1280;
	mov.u64 	%rd495, %rd482;
	mov.f64 	%fd409, %fd399;
$L__BB10_165:
	cvt.s64.s32 	%rd332, %r29;
	setp.ge.s64 	%p83, %rd474, %rd332;
	@%p83 bra 	$L__BB10_188;
	cvt.u32.u64 	%r17, %rd474;
	sub.s32 	%r18, %r29, %r17;
	setp.ge.s32 	%p84, %r16, %r18;
	@%p84 bra 	$L__BB10_188;
	not.b32 	%r30, %r16;
	add.s32 	%r31, %r29, %r30;
	sub.s32 	%r19, %r31, %r17;
	and.b32  	%r32, %r19, 768;
	setp.eq.s32 	%p85, %r32, 768;
	mov.u32 	%r372, %r16;
	@%p85 bra 	$L__BB10_173;
	cvt.u64.u32 	%rd334, %r16;
	add.s64 	%rd335, %rd474, %rd334;
	shl.b64 	%rd336, %rd335, 4;
	add.s64 	%rd485, %rd236, %rd336;
	shr.u32 	%r33, %r19, 8;
	add.s32 	%r34, %r33, 1;
	and.b32  	%r35, %r34, 3;
	neg.s32 	%r370, %r35;
	mov.u32 	%r372, %r16;
$L__BB10_169:
	.pragma "nounroll";
	mov.u64 	%rd176, %rd495;
	mov.f64 	%fd251, %fd409;
	// begin inline asm
	ld.global.nc.u64 %rd337, [%rd485];
	// end inline asm
	add.s64 	%rd340, %rd485, 8;
	// begin inline asm
	ld.global.nc.u64 %rd339, [%rd340];
	// end inline asm
	mov.b64 	%fd252, %rd337;
	abs.f64 	%fd253, %fd251;
	abs.f64 	%fd254, %fd252;
	setp.lt.f64 	%p86, %fd253, %fd254;
	mov.f64 	%fd409, %fd252;
	mov.u64 	%rd495, %rd339;
	@%p86 bra 	$L__BB10_172;
	setp.lt.f64 	%p87, %fd254, %fd253;
	mov.f64 	%fd409, %fd251;
	mov.u64 	%rd495, %rd176;
	@%p87 bra 	$L__BB10_172;
	setp.lt.s64 	%p88, %rd176, %rd339;
	selp.f64 	%fd409, %fd251, %fd252, %p88;
	min.s64 	%rd495, %rd176, %rd339;
$L__BB10_172:
	add.s32 	%r372, %r372, 256;
	add.s64 	%rd485, %rd485, 4096;
	add.s32 	%r370, %r370, 1;
	setp.ne.s32 	%p89, %r370, 0;
	@%p89 bra 	$L__BB10_169;
$L__BB10_173:
	setp.lt.u32 	%p90, %r19, 768;
	@%p90 bra 	$L__BB10_188;
	cvt.u64.u32 	%rd341, %r372;
	add.s64 	%rd342, %rd474, %rd341;
	shl.b64 	%rd343, %rd342, 4;
	add.s64 	%rd344, %rd343, %rd236;
	add.s64 	%rd490, %rd344, 12296;
$L__BB10_175:
	add.s64 	%rd346, %rd490, -12296;
	// begin inline asm
	ld.global.nc.u64 %rd345, [%rd346];
	// end inline asm
	add.s64 	%rd348, %rd490, -12288;
	// begin inline asm
	ld.global.nc.u64 %rd347, [%rd348];
	// end inline asm
	mov.b64 	%fd260, %rd345;
	abs.f64 	%fd261, %fd409;
	abs.f64 	%fd262, %fd260;
	setp.lt.f64 	%p91, %fd261, %fd262;
	mov.f64 	%fd406, %fd260;
	mov.u64 	%rd492, %rd347;
	@%p91 bra 	$L__BB10_178;
	setp.lt.f64 	%p92, %fd262, %fd261;
	mov.f64 	%fd406, %fd409;
	mov.u64 	%rd492, %rd495;
	@%p92 bra 	$L__BB10_178;
	setp.lt.s64 	%p93, %rd495, %rd347;
	selp.f64 	%fd406, %fd409, %fd260, %p93;
	min.s64 	%rd492, %rd495, %rd347;
$L__BB10_178:
	add.s64 	%rd350, %rd490, -8200;
	// begin inline asm
	ld.global.nc.u64 %rd349, [%rd350];
	// end inline asm
	add.s64 	%rd352, %rd490, -8192;
	// begin inline asm
	ld.global.nc.u64 %rd351, [%rd352];
	// end inline asm
	mov.b64 	%fd265, %rd349;
	abs.f64 	%fd266, %fd406;
	abs.f64 	%fd267, %fd265;
	setp.lt.f64 	%p94, %fd266, %fd267;
	mov.f64 	%fd407, %fd265;
	mov.u64 	%rd493, %rd351;
	@%p94 bra 	$L__BB10_181;
	setp.lt.f64 	%p95, %fd267, %fd266;
	mov.f64 	%fd407, %fd406;
	mov.u64 	%rd493, %rd492;
	@%p95 bra 	$L__BB10_181;
	setp.lt.s64 	%p96, %rd492, %rd351;
	selp.f64 	%fd407, %fd406, %fd265, %p96;
	min.s64 	%rd493, %rd492, %rd351;
$L__BB10_181:
	add.s64 	%rd354, %rd490, -4104;
	// begin inline asm
	ld.global.nc.u64 %rd353, [%rd354];
	// end inline asm
	add.s64 	%rd356, %rd490, -4096;
	// begin inline asm
	ld.global.nc.u64 %rd355, [%rd356];
	// end inline asm
	mov.b64 	%fd270, %rd353;
	abs.f64 	%fd271, %fd407;
	abs.f64 	%fd272, %fd270;
	setp.lt.f64 	%p97, %fd271, %fd272;
	mov.f64 	%fd408, %fd270;
	mov.u64 	%rd494, %rd355;
	@%p97 bra 	$L__BB10_184;
	setp.lt.f64 	%p98, %fd272, %fd271;
	mov.f64 	%fd408, %fd407;
	mov.u64 	%rd494, %rd493;
	@%p98 bra 	$L__BB10_184;
	setp.lt.s64 	%p99, %rd493, %rd355;
	selp.f64 	%fd408, %fd407, %fd270, %p99;
	min.s64 	%rd494, %rd493, %rd355;
$L__BB10_184:
	add.s64 	%rd358, %rd490, -8;
	// begin inline asm
	ld.global.nc.u64 %rd357, [%rd358];
	// end inline asm
	// begin inline asm
	ld.global.nc.u64 %rd359, [%rd490];
	// end inline asm
	mov.b64 	%fd275, %rd357;
	abs.f64 	%fd276, %fd408;
	abs.f64 	%fd277, %fd275;
	setp.lt.f64 	%p100, %fd276, %fd277;
	mov.f64 	%fd409, %fd275;
	mov.u64 	%rd495, %rd359;
	@%p100 bra 	$L__BB10_187;
	setp.lt.f64 	%p101, %fd277, %fd276;
	mov.f64 	%fd409, %fd408;
	mov.u64 	%rd495, %rd494;
	@%p101 bra 	$L__BB10_187;
	setp.lt.s64 	%p102, %rd494, %rd359;
	selp.f64 	%fd409, %fd408, %fd275, %p102;
	min.s64 	%rd495, %rd494, %rd359;
$L__BB10_187:
	add.s32 	%r372, %r372, 1024;
	add.s64 	%rd490, %rd490, 16384;
	setp.lt.s32 	%p103, %r372, %r18;
	@%p103 bra 	$L__BB10_175;
$L__BB10_188:
	// begin inline asm
	mov.u32 %r36, %laneid;
	// end inline asm
	mov.b64 	%rd361, %fd409;
	mov.b64 	{%r38, %r43}, %rd361;
	mov.b32 	%r54, 1;
	mov.b32 	%r55, 31;
	mov.b32 	%r56, -1;
	// begin inline asm
	shfl.sync.down.b32 %r37, %r38, %r54, %r55, %r56;
	// end inline asm
	// begin inline asm
	shfl.sync.down.b32 %r42, %r43, %r54, %r55, %r56;
	// end inline asm
	mov.b64 	%rd362, {%r37, %r42};
	mov.b64 	%fd281, %rd362;
	mov.b64 	{%r48, %r53}, %rd495;
	// begin inline asm
	shfl.sync.down.b32 %r47, %r48, %r54, %r55, %r56;
	// end inline asm
	// begin inline asm
	shfl.sync.down.b32 %r52, %r53, %r54, %r55, %r56;
	// end inline asm
	mov.b64 	%rd200, {%r47, %r52};
	setp.gt.s32 	%p104, %r36, 30;
	mov.f64 	%fd411, %fd409;
	mov.u64 	%rd497, %rd495;
	@%p104 bra 	$L__BB10_192;
	abs.f64 	%fd282, %fd409;
	abs.f64 	%fd283, %fd281;
	setp.lt.f64 	%p105, %fd282, %fd283;
	mov.f64 	%fd411, %fd281;
	mov.u64 	%rd497, %rd200;
	@%p105 bra 	$L__BB10_192;
	setp.lt.f64 	%p106, %fd283, %fd282;
	mov.f64 	%fd411, %fd409;
	mov.u64 	%rd497, %rd495;
	@%p106 bra 	$L__BB10_192;
	setp.lt.s64 	%p107, %rd495, %rd200;
	selp.f64 	%fd411, %fd409, %fd281, %p107;
	min.s64 	%rd497, %rd495, %rd200;
$L__BB10_192:
	mov.b64 	%rd363, %fd411;
	mov.b64 	{%r58, %r63}, %rd363;
	mov.b32 	%r74, 2;
	mov.b32 	%r75, 31;
	mov.b32 	%r76, -1;
	// begin inline asm
	shfl.sync.down.b32 %r57, %r58, %r74, %r75, %r76;
	// end inline asm
	// begin inline asm
	shfl.sync.down.b32 %r62, %r63, %r74, %r75, %r76;
	// end inline asm
	mov.b64 	%rd364, {%r57, %r62};
	mov.b64 	%fd286, %rd364;
	mov.b64 	{%r68, %r73}, %rd497;
	// begin inline asm
	shfl.sync.down.b32 %r67, %r68, %r74, %r75, %r76;
	// end inline asm
	// begin inline asm
	shfl.sync.down.b32 %r72, %r73, %r74, %r75, %r76;
	// end inline asm
	mov.b64 	%rd203, {%r67, %r72};
	setp.gt.s32 	%p108, %r36, 29;
	mov.f64 	%fd412, %fd411;
	mov.u64 	%rd498, %rd497;
	@%p108 bra 	$L__BB10_196;
	abs.f64 	%fd287, %fd411;
	abs.f64 	%fd288, %fd286;
	setp.lt.f64 	%p109, %fd287, %fd288;
	mov.f64 	%fd412, %fd286;
	mov.u64 	%rd498, %rd203;
	@%p109 bra 	$L__BB10_196;
	setp.lt.f64 	%p110, %fd288, %fd287;
	mov.f64 	%fd412, %fd411;
	mov.u64 	%rd498, %rd497;
	@%p110 bra 	$L__BB10_196;
	setp.lt.s64 	%p111, %rd497, %rd203;
	selp.f64 	%fd412, %fd411, %fd286, %p111;
	min.s64 	%rd498, %rd497, %rd203;
$L__BB10_196:
	mov.b64 	%rd365, %fd412;
	mov.b64 	{%r78, %r83}, %rd365;
	mov.b32 	%r94, 4;
	mov.b32 	%r95, 31;
	mov.b32 	%r96, -1;
	// begin inline asm
	shfl.sync.down.b32 %r77, %r78, %r94, %r95, %r96;
	// end inline asm
	// begin inline asm
	shfl.sync.down.b32 %r82, %r83, %r94, %r95, %r96;
	// end inline asm
	mov.b64 	%rd366, {%r77, %r82};
	mov.b64 	%fd291, %rd366;
	mov.b64 	{%r88, %r93}, %rd498;
	// begin inline asm
	shfl.sync.down.b32 %r87, %r88, %r94, %r95, %r96;
	// end inline asm
	// begin inline asm
	shfl.sync.down.b32 %r92, %r93, %r94, %r95, %r96;
	// end inline asm
	mov.b64 	%rd206, {%r87, %r92};
	setp.gt.s32 	%p112, %r36, 27;
	mov.f64 	%fd413, %fd412;
	mov.u64 	%rd499, %rd498;
	@%p112 bra 	$L__BB10_200;
	abs.f64 	%fd292, %fd412;
	abs.f64 	%fd293, %fd291;
	setp.lt.f64 	%p113, %fd292, %fd293;
	mov.f64 	%fd413, %fd291;
	mov.u64 	%rd499, %rd206;
	@%p113 bra 	$L__BB10_200;
	setp.lt.f64 	%p114, %fd293, %fd292;
	mov.f64 	%fd413, %fd412;
	mov.u64 	%rd499, %rd498;
	@%p114 bra 	$L__BB10_200;
	setp.lt.s64 	%p115, %rd498, %rd206;
	selp.f64 	%fd413, %fd412, %fd291, %p115;
	min.s64 	%rd499, %rd498, %rd206;
$L__BB10_200:
	mov.b64 	%rd367, %fd413;
	mov.b64 	{%r98, %r103}, %rd367;
	mov.b32 	%r114, 8;
	mov.b32 	%r115, 31;
	mov.b32 	%r116, -1;
	// begin inline asm
	shfl.sync.down.b32 %r97, %r98, %r114, %r115, %r116;
	// end inline asm
	// begin inline asm
	shfl.sync.down.b32 %r102, %r103, %r114, %r115, %r116;
	// end inline asm
	mov.b64 	%rd368, {%r97, %r102};
	mov.b64 	%fd296, %rd368;
	mov.b64 	{%r108, %r113}, %rd499;
	// begin inline asm
	shfl.sync.down.b32 %r107, %r108, %r114, %r115, %r116;
	// end inline asm
	// begin inline asm
	shfl.sync.down.b32 %r112, %r113, %r114, %r115, %r116;
	// end inline asm
	mov.b64 	%rd209, {%r107, %r112};
	setp.gt.s32 	%p116, %r36, 23;
	mov.f64 	%fd414, %fd413;
	mov.u64 	%rd500, %rd499;
	@%p116 bra 	$L__BB10_204;
	abs.f64 	%fd297, %fd413;
	abs.f64 	%fd298, %fd296;
	setp.lt.f64 	%p117, %fd297, %fd298;
	mov.f64 	%fd414, %fd296;
	mov.u64 	%rd500, %rd209;
	@%p117 bra 	$L__BB10_204;
	setp.lt.f64 	%p118, %fd298, %fd297;
	mov.f64 	%fd414, %fd413;
	mov.u64 	%rd500, %rd499;
	@%p118 bra 	$L__BB10_204;
	setp.lt.s64 	%p119, %rd499, %rd209;
	selp.f64 	%fd414, %fd413, %fd296, %p119;
	min.s64 	%rd500, %rd499, %rd209;
$L__BB10_204:
	mov.b64 	%rd369, %fd414;
	mov.b64 	{%r118, %r123}, %rd369;
	mov.b32 	%r134, 16;
	mov.b32 	%r135, 31;
	mov.b32 	%r136, -1;
	// begin inline asm
	shfl.sync.down.b32 %r117, %r118, %r134, %r135, %r136;
	// end inline asm
	// begin inline asm
	shfl.sync.down.b32 %r122, %r123, %r134, %r135, %r136;
	// end inline asm
	mov.b64 	%rd370, {%r117, %r122};
	mov.b64 	%fd301, %rd370;
	mov.b64 	{%r128, %r133}, %rd500;
	// begin inline asm
	shfl.sync.down.b32 %r127, %r128, %r134, %r135, %r136;
	// end inline asm
	// begin inline asm
	shfl.sync.down.b32 %r132, %r133, %r134, %r135, %r136;
	// end inline asm
	mov.b64 	%rd212, {%r127, %r132};
	setp.gt.s32 	%p120, %r36, 15;
	mov.f64 	%fd422, %fd414;
	mov.u64 	%rd508, %rd500;
	@%p120 bra 	$L__BB10_208;
	abs.f64 	%fd302, %fd414;
	abs.f64 	%fd303, %fd301;
	setp.lt.f64 	%p121, %fd302, %fd303;
	mov.f64 	%fd422, %fd301;
	mov.u64 	%rd508, %rd212;
	@%p121 bra 	$L__BB10_208;
	setp.lt.f64 	%p122, %fd303, %fd302;
	mov.f64 	%fd422, %fd414;
	mov.u64 	%rd508, %rd500;
	@%p122 bra 	$L__BB10_208;
	setp.lt.s64 	%p123, %rd500, %rd212;
	selp.f64 	%fd422, %fd414, %fd301, %p123;
	min.s64 	%rd508, %rd500, %rd212;
$L__BB10_208:
	setp.ne.s32 	%p124, %r36, 0;
	@%p124 bra 	$L__BB10_210;
	shr.u32 	%r137, %r16, 1;
	and.b32  	%r138, %r137, 496;
	mov.u32 	%r139, _ZN6thrust24THRUST_300001_SM_1000_NS8cuda_cub4core6detail5shmemE;
	add.s32 	%r140, %r139, %r138;
	st.shared.f64 	[%r140+8], %fd422;
	st.shared.u64 	[%r140+16], %rd508;
$L__BB10_210:
	bar.sync 	0;
	setp.ne.s32 	%p125, %r16, 0;
	@%p125 bra 	$L__BB10_232;
	ld.shared.f64 	%fd306, [_ZN6thrust24THRUST_300001_SM_1000_NS8cuda_cub4core6detail5shmemE+24];
	ld.shared.u64 	%rd215, [_ZN6thrust24THRUST_300001_SM_1000_NS8cuda_cub4core6detail5shmemE+32];
	abs.f64 	%fd307, %fd422;
	abs.f64 	%fd308, %fd306;
	setp.lt.f64 	%p126, %fd307, %fd308;
	mov.f64 	%fd416, %fd306;
	mov.u64 	%rd502, %rd215;
	@%p126 bra 	$L__BB10_214;
	setp.lt.f64 	%p127, %fd308, %fd307;
	mov.f64 	%fd416, %fd422;
	mov.u64 	%rd502, %rd508;
	@%p127 bra 	$L__BB10_214;
	setp.lt.s64 	%p128, %rd508, %rd215;
	selp.f64 	%fd416, %fd422, %fd306, %p128;
	min.s64 	%rd502, %rd508, %rd215;
$L__BB10_214:
	ld.shared.f64 	%fd311, [_ZN6thrust24THRUST_300001_SM_1000_NS8cuda_cub4core6detail5shmemE+40];
	ld.shared.u64 	%rd218, [_ZN6thrust24THRUST_300001_SM_1000_NS8cuda_cub4core6detail5shmemE+48];
	abs.f64 	%fd312, %fd416;
	abs.f64 	%fd313, %fd311;
	setp.lt.f64 	%p129, %fd312, %fd313;
	mov.f64 	%fd417, %fd311;
	mov.u64 	%rd503, %rd218;
	@%p129 bra 	$L__BB10_217;
	setp.lt.f64 	%p130, %fd313, %fd312;
	mov.f64 	%fd417, %fd416;
	mov.u64 	%rd503, %rd502;
	@%p130 bra 	$L__BB10_217;
	setp.lt.s64 	%p131, %rd502, %rd218;
	selp.f64 	%fd417, %fd416, %fd311, %p131;
	min.s64 	%rd503, %rd502, %rd218;
$L__BB10_217:
	ld.shared.f64 	%fd316, [_ZN6thrust24THRUST_300001_SM_1000_NS8cuda_cub4core6detail5shmemE+56];
	ld.shared.u64 	%rd221, [_ZN6thrust24THRUST_300001_SM_1000_NS8cuda_cub4core6detail5shmemE+64];
	abs.f64 	%fd317, %fd417;
	abs.f64 	%fd318, %fd316;
	setp.lt.f64 	%p132, %fd317, %fd318;
	mov.f64 	%fd418, %fd316;
	mov.u64 	%rd504, %rd221;
	@%p132 bra 	$L__BB10_220;
	setp.lt.f64 	%p133, %fd318, %fd317;
	mov.f64 	%fd418, %fd417;
	mov.u64 	%rd504, %rd503;
	@%p133 bra 	$L__BB10_220;
	setp.lt.s64 	%p134, %rd503, %rd221;
	selp.f64 	%fd418, %fd417, %fd316, %p134;
	min.s64 	%rd504, %rd503, %rd221;
$L__BB10_220:
	ld.shared.f64 	%fd321, [_ZN6thrust24THRUST_300001_SM_1000_NS8cuda_cub4core6detail5shmemE+72];
	ld.shared.u64 	%rd224, [_ZN6thrust24THRUST_300001_SM_1000_NS8cuda_cub4core6detail5shmemE+80];
	abs.f64 	%fd322, %fd418;
	abs.f64 	%fd323, %fd321;
	setp.lt.f64 	%p135, %fd322, %fd323;
	mov.f64 	%fd419, %fd321;
	mov.u64 	%rd505, %rd224;
	@%p135 bra 	$L__BB10_223;
	setp.lt.f64 	%p136, %fd323, %fd322;
	mov.f64 	%fd419, %fd418;
	mov.u64 	%rd505, %rd504;
	@%p136 bra 	$L__BB10_223;
	setp.lt.s64 	%p137, %rd504, %rd224;
	selp.f64 	%fd419, %fd418, %fd321, %p137;
	min.s64 	%rd505, %rd504, %rd224;
$L__BB10_223:
	ld.shared.f64 	%fd326, [_ZN6thrust24THRUST_300001_SM_1000_NS8cuda_cub4core6detail5shmemE+88];
	ld.shared.u64 	%rd227, [_ZN6thrust24THRUST_300001_SM_1000_NS8cuda_cub4core6detail5shmemE+96];
	abs.f64 	%fd327, %fd419;
	abs.f64 	%fd328, %fd326;
	setp.lt.f64 	%p138, %fd327, %fd328;
	mov.f64 	%fd420, %fd326;
	mov.u64 	%rd506, %rd227;
	@%p138 bra 	$L__BB10_226;
	setp.lt.f64 	%p139, %fd328, %fd327;
	mov.f64 	%fd420, %fd419;
	mov.u64 	%rd506, %rd505;
	@%p139 bra 	$L__BB10_226;
	setp.lt.s64 	%p140, %rd505, %rd227;
	selp.f64 	%fd420, %fd419, %fd326, %p140;
	min.s64 	%rd506, %rd505, %rd227;
$L__BB10_226:
	ld.shared.f64 	%fd331, [_ZN6thrust24THRUST_300001_SM_1000_NS8cuda_cub4core6detail5shmemE+104];
	ld.shared.u64 	%rd230, [_ZN6thrust24THRUST_300001_SM_1000_NS8cuda_cub4core6detail5shmemE+112];
	abs.f64 	%fd332, %fd420;
	abs.f64 	%fd333, %fd331;
	setp.lt.f64 	%p141, %fd332, %fd333;
	mov.f64 	%fd421, %fd331;
	mov.u64 	%rd507, %rd230;
	@%p141 bra 	$L__BB10_229;
	setp.lt.f64 	%p142, %fd333, %fd332;
	mov.f64 	%fd421, %fd420;
	mov.u64 	%rd507, %rd506;
	@%p142 bra 	$L__BB10_229;
	setp.lt.s64 	%p143, %rd506, %rd230;
	selp.f64 	%fd421, %fd420, %fd331, %p143;
	min.s64 	%rd507, %rd506, %rd230;
$L__BB10_229:
	ld.shared.f64 	%fd336, [_ZN6thrust24THRUST_300001_SM_1000_NS8cuda_cub4core6detail5shmemE+120];
	ld.shared.u64 	%rd233, [_ZN6thrust24THRUST_300001_SM_1000_NS8cuda_cub4core6detail5shmemE+128];
	abs.f64 	%fd337, %fd421;
	abs.f64 	%fd338, %fd336;
	setp.lt.f64 	%p144, %fd337, %fd338;
	mov.u64 	%rd508, %rd233;
	mov.f64 	%fd422, %fd336;
	@%p144 bra 	$L__BB10_232;
	setp.lt.f64 	%p145, %fd338, %fd337;
	mov.u64 	%rd508, %rd507;
	mov.f64 	%fd422, %fd421;
	@%p145 bra 	$L__BB10_232;
	setp.lt.s64 	%p146, %rd507, %rd233;
	selp.f64 	%fd422, %fd421, %fd336, %p146;
	min.s64 	%rd508, %rd507, %rd233;
$L__BB10_232:
	mov.u32 	%r364, %tid.x;
	setp.ne.s32 	%p263, %r364, 0;
	@%p263 bra 	$L__BB10_234;
	ld.param.u64 	%rd421, [_ZN6thrust24THRUST_300001_SM_1000_NS8cuda_cub4core6detail13_kernel_agentINS1_8__reduce11ReduceAgentIPN4cuda3std3__45tupleIJdlEEESC_SB_lNS1_9__extrema9arg_max_fIdl10comparatorEEEEJSC_SC_iSG_EEEvDpT0__param_1];
	cvta.to.global.u64 	%rd420, %rd421;
	st.global.f64 	[%rd420], %fd422;
	st.global.u64 	[%rd420+8], %rd508;
$L__BB10_234:
	ret;

}
	// .globl	_ZN3cub18CUB_300001_SM_10006detail11EmptyKernelIvEEvv
.visible .entry _ZN3cub18CUB_300001_SM_10006detail11EmptyKernelIvEEvv()
{


	ret;

}


// ===== COMPILED SASS (sm_100) =====

	.target	sm_100

	.elftype	@"ET_EXEC"


//--------------------- .note.nv.tkinfo           --------------------------
	.section	.note.nv.tkinfo,"",@"SHT_NOTE"
	.sectionflags	@"SHF_NOTE_NV_TKINFO"
	.tkinfo
        /*0018*/ 	.word	0x00000002
        /*0030*/ 	.string	""
        /*0030*/ 	.string	"ptxas"
        /*0030*/ 	.string	"Cuda compilation tools, release 13.0, V13.0.88"
        /*0030*/ 	.string	"Build cuda_13.0.r13.0/compiler.36424714_0"
        /*0030*/ 	.string	"-arch sm_100 -m 64 "



//--------------------- .note.nv.cuinfo           --------------------------
	.section	.note.nv.cuinfo,"",@"SHT_NOTE"
	.sectionflags	@"SHF_NOTE_NV_CUINFO"
        /*0018*/ 	.short	0x0002
        /*001a*/ 	.short	0x0064
        /*001c*/ 	.short	0x0082
	.zero		2


//--------------------- .nv.info                  --------------------------
	.section	.nv.info,"",@"SHT_CUDA_INFO"
	.align	4


	//----- nvinfo : EIATTR_REGCOUNT
	.align		4
        /*0000*/ 	.byte	0x04, 0x2f
        /*0002*/ 	.short	(.L_46 - .L_45)
	.align		4
.L_45:
        /*0004*/ 	.word	index@(_Z8swap_strPdiii)
        /*0008*/ 	.word	0x0000001e


	//----- nvinfo : EIATTR_FRAME_SIZE
	.align		4
.L_46:
        /*000c*/ 	.byte	0x04, 0x11
        /*000e*/ 	.short	(.L_48 - .L_47)
	.align		4
.L_47:
        /*0010*/ 	.word	index@(_Z8swap_strPdiii)
        /*0014*/ 	.word	0x00000000


	//----- nvinfo : EIATTR_REGCOUNT
	.align		4
.L_48:
        /*0018*/ 	.byte	0x04, 0x2f
        /*001a*/ 	.short	(.L_50 - .L_49)
	.align		4
.L_49:
        /*001c*/ 	.word	index@(_Z8kernel_1Pdii)
        /*0020*/ 	.word	0x00000024


	//----- nvinfo : EIATTR_FRAME_SIZE
	.align		4
.L_50:
        /*0024*/ 	.byte	0x04, 0x11
        /*0026*/ 	.short	(.L_52 - .L_51)
	.align		4
.L_51:
        /*0028*/ 	.word	index@($__internal_0_$__cuda_sm20_div_rn_f64_full)
        /*002c*/ 	.word	0x00000000


	//----- nvinfo : EIATTR_FRAME_SIZE
	.align		4
.L_52:
        /*0030*/ 	.byte	0x04, 0x11
        /*0032*/ 	.short	(.L_54 - .L_53)
	.align		4
.L_53:
        /*0034*/ 	.word	index@(_Z8kernel_1Pdii)
        /*0038*/ 	.word	0x00000000


	//----- nvinfo : EIATTR_REGCOUNT
	.align		4
.L_54:
        /*003c*/ 	.byte	0x04, 0x2f
        /*003e*/ 	.short	(.L_56 - .L_55)
	.align		4
.L_55:
        /*0040*/ 	.word	index@(_Z8kernel_2Pdii)
        /*0044*/ 	.word	0x00000020


	//----- nvinfo : EIATTR_FRAME_SIZE
	.align		4
.L_56:
        /*0048*/ 	.byte	0x04, 0x11
        /*004a*/ 	.short	(.L_58 - .L_57)
	.align		4
.L_57:
        /*004c*/ 	.word	index@(_Z8kernel_2Pdii)
        /*0050*/ 	.word	0x00000000


	//----- nvinfo : EIATTR_REGCOUNT
	.align		4
.L_58:
        /*0054*/ 	.byte	0x04, 0x2f
        /*0056*/ 	.short	(.L_60 - .L_59)
	.align		4
.L_59:
        /*0058*/ 	.word	index@(_ZN6thrust24THRUST_300001_SM_1000_NS8cuda_cub4core6detail13_kernel_agentINS1_8__reduce11ReduceAgentINS0_12zip_iteratorIN4cuda3std3__45tupleIJNS0_10device_ptrIdEENS0_17counting_iteratorIlNS0_11use_defaultESF_SF_EEEEEEEPNSB_IJdlEEESJ_iNS1_9__extrema9arg_max_fIdl10comparatorEEEEJSI_SK_iSO_EEEvDpT0_)
        /*005c*/ 	.word	0x00000020


	//----- nvinfo : EIATTR_FRAME_SIZE
	.align		4
.L_60:
        /*0060*/ 	.byte	0x04, 0x11
        /*0062*/ 	.short	(.L_62 - .L_61)
	.align		4
.L_61:
        /*0064*/ 	.word	index@(_ZN6thrust24THRUST_300001_SM_1000_NS8cuda_cub4core6detail13_kernel_agentINS1_8__reduce11ReduceAgentINS0_12zip_iteratorIN4cuda3std3__45tupleIJNS0_10device_ptrIdEENS0_17counting_iteratorIlNS0_11use_defaultESF_SF_EEEEEEEPNSB_IJdlEEESJ_iNS1_9__extrema9arg_max_fIdl10comparatorEEEEJSI_SK_iSO_EEEvDpT0_)
        /*0068*/ 	.word	0x00000000


	//----- nvinfo : EIATTR_REGCOUNT
	.align		4
.L_62:
        /*006c*/ 	.byte	0x04, 0x2f
        /*006e*/ 	.short	(.L_64 - .L_63)
	.align		4
.L_63:
        /*0070*/ 	.word	index@(_ZN6thrust24THRUST_300001_SM_1000_NS8cuda_cub4core6detail13_kernel_agentINS1_8__reduce11ReduceAgentINS0_12zip_iteratorIN4cuda3std3__45tupleIJNS0_10device_ptrIdEENS0_17counting_iteratorIlNS0_11use_defaultESF_SF_EEEEEEEPNSB_IJdlEEESJ_iNS1_9__extrema9arg_max_fIdl10comparatorEEEEJSI_SK_iN3cub18CUB_300001_SM_100013GridEvenShareIiEENSR_9GridQueueIjEESO_EEEvDpT0_)
        /*0074*/ 	.word	0x00000028


	//----- nvinfo : EIATTR_FRAME_SIZE
	.align		4
.L_64:
        /*0078*/ 	.byte	0x04, 0x11
        /*007a*/ 	.short	(.L_66 - .L_65)
	.align		4
.L_65:
        /*007c*/ 	.word	index@(_ZN6thrust24THRUST_300001_SM_1000_NS8cuda_cub4core6detail13_kernel_agentINS1_8__reduce11ReduceAgentINS0_12zip_iteratorIN4cuda3std3__45tupleIJNS0_10device_ptrIdEENS0_17counting_iteratorIlNS0_11use_defaultESF_SF_EEEEEEEPNSB_IJdlEEESJ_iNS1_9__extrema9arg_max_fIdl10comparatorEEEEJSI_SK_iN3cub18CUB_300001_SM_100013GridEvenShareIiEENSR_9GridQueueIjEESO_EEEvDpT0_)
        /*0080*/ 	.word	0x00000000


	//----- nvinfo : EIATTR_REGCOUNT
	.align		4
.L_66:
        /*0084*/ 	.byte	0x04, 0x2f
        /*0086*/ 	.short	(.L_68 - .L_67)
	.align		4
.L_67:
        /*0088*/ 	.word	index@(_ZN6thrust24THRUST_300001_SM_1000_NS8cuda_cub4core6detail13_kernel_agentINS1_8__reduce10DrainAgentIiEEJN3cub18CUB_300001_SM_10009GridQueueIjEEiEEEvDpT0_)
        /*008c*/ 	.word	0x00000008


	//----- nvinfo : EIATTR_FRAME_SIZE
	.align		4
.L_68:
        /*0090*/ 	.byte	0x04, 0x11
        /*0092*/ 	.short	(.L_70 - .L_69)
	.align		4
.L_69:
        /*0094*/ 	.word	index@(_ZN6thrust24THRUST_300001_SM_1000_NS8cuda_cub4core6detail13_kernel_agentINS1_8__reduce10DrainAgentIiEEJN3cub18CUB_300001_SM_10009GridQueueIjEEiEEEvDpT0_)
        /*0098*/ 	.word	0x00000000


	//----- nvinfo : EIATTR_REGCOUNT
	.align		4
.L_70:
        /*009c*/ 	.byte	0x04, 0x2f
        /*009e*/ 	.short	(.L_72 - .L_71)
	.align		4
.L_71:
        /*00a0*/ 	.word	index@(_ZN6thrust24THRUST_300001_SM_1000_NS8cuda_cub4core6detail13_kernel_agentINS1_8__reduce11ReduceAgentIPN4cuda3std3__45tupleIJdlEEESC_SB_iNS1_9__extrema9arg_max_fIdl10comparatorEEEEJSC_SC_iSG_EEEvDpT0_)
        /*00a4*/ 	.word	0x00000020


	//----- nvinfo : EIATTR_FRAME_SIZE
	.align		4
.L_72:
        /*00a8*/ 	.byte	0x04, 0x11
        /*00aa*/ 	.short	(.L_74 - .L_73)
	.align		4
.L_73:
        /*00ac*/ 	.word	index@(_ZN6thrust24THRUST_300001_SM_1000_NS8cuda_cub4core6detail13_kernel_agentINS1_8__reduce11ReduceAgentIPN4cuda3std3__45tupleIJdlEEESC_SB_iNS1_9__extrema9arg_max_fIdl10comparatorEEEEJSC_SC_iSG_EEEvDpT0_)
        /*00b0*/ 	.word	0x00000000


	//----- nvinfo : EIATTR_REGCOUNT
	.align		4
.L_74:
        /*00b4*/ 	.byte	0x04, 0x2f
        /*00b6*/ 	.short	(.L_76 - .L_75)
	.align		4
.L_75:
        /*00b8*/ 	.word	index@(_ZN6thrust24THRUST_300001_SM_1000_NS8cuda_cub4core6detail13_kernel_agentINS1_8__reduce11ReduceAgentINS0_12zip_iteratorIN4cuda3std3__45tupleIJNS0_10device_ptrIdEENS0_17counting_iteratorIlNS0_11use_defaultESF_SF_EEEEEEEPNSB_IJdlEEESJ_lNS1_9__extrema9arg_max_fIdl10comparatorEEEEJSI_SK_lSO_EEEvDpT0_)
        /*00bc*/ 	.word	0x00000020


	//----- nvinfo : EIATTR_FRAME_SIZE
	.align		4
.L_76:
        /*00c0*/ 	.byte	0x04, 0x11
        /*00c2*/ 	.short	(.L_78 - .L_77)
	.align		4
.L_77:
        /*00c4*/ 	.word	index@(_ZN6thrust24THRUST_300001_SM_1000_NS8cuda_cub4core6detail13_kernel_agentINS1_8__reduce11ReduceAgentINS0_12zip_iteratorIN4cuda3std3__45tupleIJNS0_10device_ptrIdEENS0_17counting_iteratorIlNS0_11use_defaultESF_SF_EEEEEEEPNSB_IJdlEEESJ_lNS1_9__extrema9arg_max_fIdl10comparatorEEEEJSI_SK_lSO_EEEvDpT0_)
        /*00c8*/ 	.word	0x00000000


	//----- nvinfo : EIATTR_REGCOUNT
	.align		4
.L_78:
        /*00cc*/ 	.byte	0x04, 0x2f
        /*00ce*/ 	.short	(.L_80 - .L_79)
	.align		4
.L_79:
        /*00d0*/ 	.word	index@(_ZN6thrust24THRUST_300001_SM_1000_NS8cuda_cub4core6detail13_kernel_agentINS1_8__reduce11ReduceAgentINS0_12zip_iteratorIN4cuda3std3__45tupleIJNS0_10device_ptrIdEENS0_17counting_iteratorIlNS0_11use_defaultESF_SF_EEEEEEEPNSB_IJdlEEESJ_lNS1_9__extrema9arg_max_fIdl10comparatorEEEEJSI_SK_lN3cub18CUB_300001_SM_100013GridEvenShareIlEENSR_9GridQueueIyEESO_EEEvDpT0_)
        /*00d4*/ 	.word	0x00000020


	//----- nvinfo : EIATTR_FRAME_SIZE
	.align		4
.L_80:
        /*00d8*/ 	.byte	0x04, 0x11
        /*00da*/ 	.short	(.L_82 - .L_81)
	.align		4
.L_81:
        /*00dc*/ 	.word	index@(_ZN6thrust24THRUST_300001_SM_1000_NS8cuda_cub4core6detail13_kernel_agentINS1_8__reduce11ReduceAgentINS0_12zip_iteratorIN4cuda3std3__45tupleIJNS0_10device_ptrIdEENS0_17counting_iteratorIlNS0_11use_defaultESF_SF_EEEEEEEPNSB_IJdlEEESJ_lNS1_9__extrema9arg_max_fIdl10comparatorEEEEJSI_SK_lN3cub18CUB_300001_SM_100013GridEvenShareIlEENSR_9GridQueueIyEESO_EEEvDpT0_)
        /*00e0*/ 	.word	0x00000000


	//----- nvinfo : EIATTR_REGCOUNT
	.align		4
.L_82:
        /*00e4*/ 	.byte	0x04, 0x2f
        /*00e6*/ 	.short	(.L_84 - .L_83)
	.align		4
.L_83:
        /*00e8*/ 	.word	index@(_ZN6thrust24THRUST_300001_SM_1000_NS8cuda_cub4core6detail13_kernel_agentINS1_8__reduce10DrainAgentIlEEJN3cub18CUB_300001_SM_10009GridQueueIyEElEEEvDpT0_)
        /*00ec*/ 	.word	0x00000008


	//----- nvinfo : EIATTR_FRAME_SIZE
	.align		4
.L_84:
        /*00f0*/ 	.byte	0x04, 0x11
        /*00f2*/ 	.short	(.L_86 - .L_85)
	.align		4
.L_85:
        /*00f4*/ 	.word	index@(_ZN6thrust24THRUST_300001_SM_1000_NS8cuda_cub4core6detail13_kernel_agentINS1_8__reduce10DrainAgentIlEEJN3cub18CUB_300001_SM_10009GridQueueIyEElEEEvDpT0_)
        /*00f8*/ 	.word	0x00000000


	//----- nvinfo : EIATTR_REGCOUNT
	.align		4
.L_86:
        /*00fc*/ 	.byte	0x04, 0x2f
        /*00fe*/ 	.short	(.L_88 - .L_87)
	.align		4
.L_87:
        /*0100*/ 	.word	index@(_ZN6thrust24THRUST_300001_SM_1000_NS8cuda_cub4core6detail13_kernel_agentINS1_8__reduce11ReduceAgentIPN4cuda3std3__45tupleIJdlEEESC_SB_lNS1_9__extrema9arg_max_fIdl10comparatorEEEEJSC_SC_iSG_EEEvDpT0_)
        /*0104*/ 	.word	0x00000020


	//----- nvinfo : EIATTR_FRAME_SIZE
	.align		4
.L_88:
        /*0108*/ 	.byte	0x04, 0x11
        /*010a*/ 	.short	(.L_90 - .L_89)
	.align		4
.L_89:
        /*010c*/ 	.word	index@(_ZN6thrust24THRUST_300001_SM_1000_NS8cuda_cub4core6detail13_kernel_agentINS1_8__reduce11ReduceAgentIPN4cuda3std3__45tupleIJdlEEESC_SB_lNS1_9__extrema9arg_max_fIdl10comparatorEEEEJSC_SC_iSG_EEEvDpT0_)
        /*0110*/ 	.word	0x00000000


	//----- nvinfo : EIATTR_REGCOUNT
	.align		4
.L_90:
        /*0114*/ 	.byte	0x04, 0x2f
        /*0116*/ 	.short	(.L_92 - .L_91)
	.align		4
.L_91:
        /*0118*/ 	.word	index@(_ZN3cub18CUB_300001_SM_10006detail11EmptyKernelIvEEvv)
        /*011c*/ 	.word	0x00000004


	//----- nvinfo : EIATTR_FRAME_SIZE
	.align		4
.L_92:
        /*0120*/ 	.byte	0x04, 0x11
        /*0122*/ 	.short	(.L_94 - .L_93)
	.align		4
.L_93:
        /*0124*/ 	.word	index@(_ZN3cub18CUB_300001_SM_10006detail11EmptyKernelIvEEvv)
        /*0128*/ 	.word	0x00000000


	//----- nvinfo : EIATTR_MIN_STACK_SIZE
	.align		4
.L_94:
        /*012c*/ 	.byte	0x04, 0x12
        /*012e*/ 	.short	(.L_96 - .L_95)
	.align		4
.L_95:
        /*0130*/ 	.word	index@(_ZN3cub18CUB_300001_SM_10006detail11EmptyKernelIvEEvv)
        /*0134*/ 	.word	0x00000000


	//----- nvinfo : EIATTR_MIN_STACK_SIZE
	.align		4
.L_96:
        /*0138*/ 	.byte	0x04, 0x12
        /*013a*/ 	.short	(.L_98 - .L_97)
	.align		4
.L_97:
        /*013c*/ 	.word	index@(_ZN6thrust24THRUST_300001_SM_1000_NS8cuda_cub4core6detail13_kernel_agentINS1_8__reduce11ReduceAgentIPN4cuda3std3__45tupleIJdlEEESC_SB_lNS1_9__extrema9arg_max_fIdl10comparatorEEEEJSC_SC_iSG_EEEvDpT0_)
        /*0140*/ 	.word	0x00000000


	//----- nvinfo : EIATTR_MIN_STACK_SIZE
	.align		4
.L_98:
        /*0144*/ 	.byte	0x04, 0x12
        /*0146*/ 	.short	(.L_100 - .L_99)
	.align		4
.L_99:
        /*0148*/ 	.word	index@(_ZN6thrust24THRUST_300001_SM_1000_NS8cuda_cub4core6detail13_kernel_agentINS1_8__reduce10DrainAgentIlEEJN3cub18CUB_300001_SM_10009GridQueueIyEElEEEvDpT0_)
        /*014c*/ 	.word	0x00000000


	//----- nvinfo : EIATTR_MIN_STACK_SIZE
	.align		4
.L_100:
        /*0150*/ 	.byte	0x04, 0x12
        /*0152*/ 	.short	(.L_102 - .L_101)
	.align		4
.L_101:
        /*0154*/ 	.word	index@(_ZN6thrust24THRUST_300001_SM_1000_NS8cuda_cub4core6detail13_kernel_agentINS1_8__reduce11ReduceAgentINS0_12zip_iteratorIN4cuda3std3__45tupleIJNS0_10device_ptrIdEENS0_17counting_iteratorIlNS0_11use_defaultESF_SF_EEEEEEEPNSB_IJdlEEESJ_lNS1_9__extrema9arg_max_fIdl10comparatorEEEEJSI_SK_lN3cub18CUB_300001_SM_100013GridEvenShareIlEENSR_9GridQueueIyEESO_EEEvDpT0_)
        /*0158*/ 	.word	0x00000000


	//----- nvinfo : EIATTR_MIN_STACK_SIZE
	.align		4
.L_102:
        /*015c*/ 	.byte	0x04, 0x12
        /*015e*/ 	.short	(.L_104 - .L_103)
	.align		4
.L_103:
        /*0160*/ 	.word	index@(_ZN6thrust24THRUST_300001_SM_1000_NS8cuda_cub4core6detail13_kernel_agentINS1_8__reduce11ReduceAgentINS0_12zip_iteratorIN4cuda3std3__45tupleIJNS0_10device_ptrIdEENS0_17counting_iteratorIlNS0_11use_defaultESF_SF_EEEEEEEPNSB_IJdlEEESJ_lNS1_9__extrema9arg_max_fIdl10comparatorEEEEJSI_SK_lSO_EEEvDpT0_)
        /*0164*/ 	.word	0x00000000


	//----- nvinfo : EIATTR_MIN_STACK_SIZE
	.align		4
.L_104:
        /*0168*/ 	.byte	0x04, 0x12
        /*016a*/ 	.short	(.L_106 - .L_105)
	.align		4
.L_105:
        /*016c*/ 	.word	index@(_ZN6thrust24THRUST_300001_SM_1000_NS8cuda_cub4core6detail13_kernel_agentINS1_8__reduce11ReduceAgentIPN4cuda3std3__45tupleIJdlEEESC_SB_iNS1_9__extrema9arg_max_fIdl10comparatorEEEEJSC_SC_iSG_EEEvDpT0_)
        /*0170*/ 	.word	0x00000000


	//----- nvinfo : EIATTR_MIN_STACK_SIZE
	.align		4
.L_106:
        /*0174*/ 	.byte	0x04, 0x12
        /*0176*/ 	.short	(.L_108 - .L_107)
	.align		4
.L_107:
        /*0178*/ 	.word	index@(_ZN6thrust24THRUST_300001_SM_1000_NS8cuda_cub4core6detail13_kernel_agentINS1_8__reduce10DrainAgentIiEEJN3cub18CUB_300001_SM_10009GridQueueIjEEiEEEvDpT0_)
        /*017c*/ 	.word	0x00000000


	//----- nvinfo : EIATTR_MIN_STACK_SIZE
	.align		4
.L_108:
        /*0180*/ 	.byte	0x04, 0x12
        /*0182*/ 	.short	(.L_110 - .L_109)
	.align		4
.L_109:
        /*0184*/ 	.word	index@(_ZN6thrust24THRUST_300001_SM_1000_NS8cuda_cub4core6detail13_kernel_agentINS1_8__reduce11ReduceAgentINS0_12zip_iteratorIN4cuda3std3__45tupleIJNS0_10device_ptrIdEENS0_17counting_iteratorIlNS0_11use_defaultESF_SF_EEEEEEEPNSB_IJdlEEESJ_iNS1_9__extrema9arg_max_fIdl10comparatorEEEEJSI_SK_iN3cub18CUB_300001_SM_100013GridEvenShareIiEENSR_9GridQueueIjEESO_EEEvDpT0_)
        /*0188*/ 	.word	0x00000000


	//----- nvinfo : EIATTR_MIN_STACK_SIZE
	.align		4
.L_110:
        /*018c*/ 	.byte	0x04, 0x12
        /*018e*/ 	.short	(.L_112 - .L_111)
	.align		4
.L_111:
        /*0190*/ 	.word	index@(_ZN6thrust24THRUST_300001_SM_1000_NS8cuda_cub4core6detail13_kernel_agentINS1_8__reduce11ReduceAgentINS0_12zip_iteratorIN4cuda3std3__45tupleIJNS0_10device_ptrIdEENS0_17counting_iteratorIlNS0_11use_defaultESF_SF_EEEEEEEPNSB_IJdlEEESJ_iNS1_9__extrema9arg_max_fIdl10comparatorEEEEJSI_SK_iSO_EEEvDpT0_)
        /*0194*/ 	.word	0x00000000


	//----- nvinfo : EIATTR_MIN_STACK_SIZE
	.align		4
.L_112:
        /*0198*/ 	.byte	0x04, 0x12
        /*019a*/ 	.short	(.L_114 - .L_113)
	.align		4
.L_113:
        /*019c*/ 	.word	index@(_Z8kernel_2Pdii)
        /*01a0*/ 	.word	0x00000000


	//----- nvinfo : EIATTR_MIN_STACK_SIZE
	.align		4
.L_114:
        /*01a4*/ 	.byte	0x04, 0x12
        /*01a6*/ 	.short	(.L_116 - .L_115)
	.align		4
.L_115:
        /*01a8*/ 	.word	index@(_Z8kernel_1Pdii)
        /*01ac*/ 	.word	0x00000000


	//----- nvinfo : EIATTR_MIN_STACK_SIZE
	.align		4
.L_116:
        /*01b0*/ 	.byte	0x04, 0x12
        /*01b2*/ 	.short	(.L_118 - .L_117)
	.align		4
.L_117:
        /*01b4*/ 	.word	index@(_Z8swap_strPdiii)
        /*01b8*/ 	.word	0x00000000
.L_118:


//--------------------- .nv.compat                --------------------------
	.section	.nv.compat,"",@"SHT_CUDA_COMPAT_INFO"
	.align	4
        /*0000*/ 	.byte	0x02, 0x09, 0x00, 0x00, 0x02, 0x02, 0x01, 0x00, 0x02, 0x05, 0x05, 0x00, 0x03, 0x07, 0x01, 0x01
        /*0010*/ 	.byte	0x02, 0x03, 0x00, 0x00, 0x02, 0x06, 0x01, 0x00, 0x04, 0x0b, 0x08, 0x00, 0x01, 0x00, 0x00, 0x00
        /*0020*/ 	.byte	0x00, 0x00, 0x00, 0x00


//--------------------- .nv.info._ZN3cub18CUB_300001_SM_10006detail11EmptyKernelIvEEvv --------------------------
	.section	.nv.info._ZN3cub18CUB_300001_SM_10006detail11EmptyKernelIvEEvv,"",@"SHT_CUDA_INFO"
	.sectionflags	@""
	.align	4


	//----- nvinfo : EIATTR_CUDA_API_VERSION
	.align		4
        /*0000*/ 	.byte	0x04, 0x37
        /*0002*/ 	.short	(.L_120 - .L_119)
.L_119:
        /*0004*/ 	.word	0x00000082


	//----- nvinfo : EIATTR_SPARSE_MMA_MASK
	.align		4
.L_120:
        /*0008*/ 	.byte	0x03, 0x50
        /*000a*/ 	.short	0x0000


	//----- nvinfo : EIATTR_MAXREG_COUNT
	.align		4
        /*000c*/ 	.byte	0x03, 0x1b
        /*000e*/ 	.short	0x00ff


	//----- nvinfo : EIATTR_MERCURY_ISA_VERSION
	.align		4
        /*0010*/ 	.byte	0x03, 0x5f
        /*0012*/ 	.short	0x0101


	//----- nvinfo : EIATTR_VRC_CTA_INIT_COUNT
	.align		4
        /*0014*/ 	.byte	0x02, 0x4a
	.zero		1
	.zero		1


	//----- nvinfo : EIATTR_EXIT_INSTR_OFFSETS
	.align		4
        /*0018*/ 	.byte	0x04, 0x1c
        /*001a*/ 	.short	(.L_122 - .L_121)


	//   ....[0]....
.L_121:
        /*001c*/ 	.word	0x00000010


	//----- nvinfo : EIATTR_SW_WAR
	.align		4
.L_122:
        /*0020*/ 	.byte	0x04, 0x36
        /*0022*/ 	.short	(.L_124 - .L_123)
.L_123:
        /*0024*/ 	.word	0x00000008
.L_124:


//--------------------- .nv.info._ZN6thrust24THRUST_300001_SM_1000_NS8cuda_cub4core6detail13_kernel_agentINS1_8__reduce11ReduceAgentIPN4cuda3std3__45tupleIJdlEEESC_SB_lNS1_9__extrema9arg_max_fIdl10comparatorEEEEJSC_SC_iSG_EEEvDpT0_ --------------------------
	.section	.nv.info._ZN6thrust24THRUST_300001_SM_1000_NS8cuda_cub4core6detail13_kernel_agentINS1_8__reduce11ReduceAgentIPN4cuda3std3__45tupleIJdlEEESC_SB_lNS1_9__extrema9arg_max_fIdl10comparatorEEEEJSC_SC_iSG_EEEvDpT0_,"",@"SHT_CUDA_INFO"
	.sectionflags	@""
	.align	4


	//----- nvinfo : EIATTR_CUDA_API_VERSION
	.align		4
        /*0000*/ 	.byte	0x04, 0x37
        /*0002*/ 	.short	(.L_126 - .L_125)
.L_125:
        /*0004*/ 	.word	0x00000082


	//----- nvinfo : EIATTR_KPARAM_INFO
	.align		4
.L_126:
        /*0008*/ 	.byte	0x04, 0x17
        /*000a*/ 	.short	(.L_128 - .L_127)
.L_127:
        /*000c*/ 	.word	0x00000000
        /*0010*/ 	.short	0x0003
        /*0012*/ 	.short	0x0014
        /*0014*/ 	.byte	0x00, 0xf0, 0x05, 0x00


	//----- nvinfo : EIATTR_KPARAM_INFO
	.align		4
.L_128:
        /*0018*/ 	.byte	0x04, 0x17
        /*001a*/ 	.short	(.L_130 - .L_129)
.L_129:
        /*001c*/ 	.word	0x00000000
        /*0020*/ 	.short	0x0002
        /*0022*/ 	.short	0x0010
        /*0024*/ 	.byte	0x00, 0xf0, 0x11, 0x00


	//----- nvinfo : EIATTR_KPARAM_INFO
	.align		4
.L_130:
        /*0028*/ 	.byte	0x04, 0x17
        /*002a*/ 	.short	(.L_132 - .L_131)
.L_131:
        /*002c*/ 	.word	0x00000000
        /*0030*/ 	.short	0x0001
        /*0032*/ 	.short	0x0008
        /*0034*/ 	.byte	0x00, 0xf5, 0x21, 0x00


	//----- nvinfo : EIATTR_KPARAM_INFO
	.align		4
.L_132:
        /*0038*/ 	.byte	0x04, 0x17
        /*003a*/ 	.short	(.L_134 - .L_133)
.L_133:
        /*003c*/ 	.word	0x00000000
        /*0040*/ 	.short	0x0000
        /*0042*/ 	.short	0x0000
        /*0044*/ 	.byte	0x00, 0xf5, 0x21, 0x00


	//----- nvinfo : EIATTR_SPARSE_MMA_MASK
	.align		4
.L_134:
        /*0048*/ 	.byte	0x03, 0x50
        /*004a*/ 	.short	0x0000


	//----- nvinfo : EIATTR_MAXREG_COUNT
	.align		4
        /*004c*/ 	.byte	0x03, 0x1b
        /*004e*/ 	.short	0x00ff


	//----- nvinfo : EIATTR_NUM_BARRIERS
	.align		4
        /*0050*/ 	.byte	0x02, 0x4c
        /*0052*/ 	.byte	0x01
	.zero		1


	//----- nvinfo : EIATTR_MERCURY_ISA_VERSION
	.align		4
        /*0054*/ 	.byte	0x03, 0x5f
        /*0056*/ 	.short	0x0101


	//----- nvinfo : EIATTR_COOP_GROUP_MASK_REGIDS
	.align		4
        /*0058*/ 	.byte	0x04, 0x29
        /*005a*/ 	.short	(.L_136 - .L_135)


	//   ....[0]....
.L_135:
        /*005c*/ 	.word	0xffffffff


	//   ....[1]....
        /*0060*/ 	.word	0xffffffff


	//   ....[2]....
        /*0064*/ 	.word	0xffffffff


	//   ....[3]....
        /*0068*/ 	.word	0xffffffff


	//   ....[4]....
        /*006c*/ 	.word	0xffffffff


	//   ....[5]....
        /*0070*/ 	.word	0xffffffff


	//   ....[6]....
        /*0074*/ 	.word	0xffffffff


	//   ....[7]....
        /*0078*/ 	.word	0xffffffff


	//   ....[8]....
        /*007c*/ 	.word	0xffffffff


	//   ....[9]....
        /*0080*/ 	.word	0xffffffff


	//   ....[10]....
        /*0084*/ 	.word	0xffffffff


	//   ....[11]....
        /*0088*/ 	.word	0xffffffff


	//   ....[12]....
        /*008c*/ 	.word	0xffffffff


	//   ....[13]....
        /*0090*/ 	.word	0xffffffff


	//   ....[14]....
        /*0094*/ 	.word	0xffffffff


	//   ....[15]....
        /*0098*/ 	.word	0xffffffff


	//   ....[16]....
        /*009c*/ 	.word	0xffffffff


	//   ....[17]....
        /*00a0*/ 	.word	0xffffffff


	//   ....[18]....
        /*00a4*/ 	.word	0xffffffff


	//   ....[19]....
        /*00a8*/ 	.word	0xffffffff


	//   ....[20]....
        /*00ac*/ 	.word	0xffffffff


	//   ....[21]....
        /*00b0*/ 	.word	0xffffffff


	//   ....[22]....
        /*00b4*/ 	.word	0xffffffff


	//   ....[23]....
        /*00b8*/ 	.word	0xffffffff


	//   ....[24]....
        /*00bc*/ 	.word	0xffffffff


	//   ....[25]....
        /*00c0*/ 	.word	0xffffffff


	//   ....[26]....
        /*00c4*/ 	.word	0xffffffff


	//   ....[27]....
        /*00c8*/ 	.word	0xffffffff


	//   ....[28]....
        /*00cc*/ 	.word	0xffffffff


	//   ....[29]....
        /*00d0*/ 	.word	0xffffffff


	//   ....[30]....
        /*00d4*/ 	.word	0xffffffff


	//   ....[31]....
        /*00d8*/ 	.word	0xffffffff


	//   ....[32]....
        /*00dc*/ 	.word	0xffffffff


	//   ....[33]....
        /*00e0*/ 	.word	0xffffffff


	//   ....[34]....
        /*00e4*/ 	.word	0xffffffff


	//   ....[35]....
        /*00e8*/ 	.word	0xffffffff


	//   ....[36]....
        /*00ec*/ 	.word	0xffffffff


	//   ....[37]....
        /*00f0*/ 	.word	0xffffffff


	//   ....[38]....
        /*00f4*/ 	.word	0xffffffff


	//   ....[39]....
        /*00f8*/ 	.word	0xffffffff


	//   ....[40]....
        /*00fc*/ 	.word	0xffffffff


	//   ....[41]....
        /*0100*/ 	.word	0xffffffff


	//   ....[42]....
        /*0104*/ 	.word	0xffffffff


	//   ....[43]....
        /*0108*/ 	.word	0xffffffff


	//   ....[44]....
        /*010c*/ 	.word	0xffffffff


	//   ....[45]....
        /*0110*/ 	.word	0xffffffff


	//   ....[46]....
        /*0114*/ 	.word	0xffffffff


	//   ....[47]....
        /*0118*/ 	.word	0xffffffff


	//   ....[48]....
        /*011c*/ 	.word	0xffffffff


	//   ....[49]....
        /*0120*/ 	.word	0xffffffff


	//   ....[50]....
        /*0124*/ 	.word	0xffffffff


	//   ....[51]....
        /*0128*/ 	.word	0xffffffff


	//   ....[52]....
        /*012c*/ 	.word	0xffffffff


	//   ....[53]....
        /*0130*/ 	.word	0xffffffff


	//   ....[54]....
        /*0134*/ 	.word	0xffffffff


	//   ....[55]....
        /*0138*/ 	.word	0xffffffff


	//   ....[56]....
        /*013c*/ 	.word	0xffffffff


	//   ....[57]....
        /*0140*/ 	.word	0xffffffff


	//   ....[58]....
        /*0144*/ 	.word	0xffffffff


	//   ....[59]....
        /*0148*/ 	.word	0xffffffff


	//----- nvinfo : EIATTR_COOP_GROUP_INSTR_OFFSETS
	.align		4
.L_136:
        /*014c*/ 	.byte	0x04, 0x28
        /*014e*/ 	.short	(.L_138 - .L_137)


	//   ....[0]....
.L_137:
        /*0150*/ 	.word	0x00000b70


	//   ....[1]....
        /*0154*/ 	.word	0x00000ba0


	//   ....[2]....
        /*0158*/ 	.word	0x00000bc0


	//   ....[3]....
        /*015c*/ 	.word	0x00000bd0


	//   ....[4]....
        /*0160*/ 	.word	0x00000d60


	//   ....[5]....
        /*0164*/ 	.word	0x00000d90


	//   ....[6]....
        /*0168*/ 	.word	0x00000dc0


	//   ....[7]....
        /*016c*/ 	.word	0x00000de0


	//   ....[8]....
        /*0170*/ 	.word	0x00000f60


	//   ....[9]....
        /*0174*/ 	.word	0x00000f90


	//   ....[10]....
        /*0178*/ 	.word	0x00000fc0


	//   ....[11]....
        /*017c*/ 	.word	0x00000fe0


	//   ....[12]....
        /*0180*/ 	.word	0x00001160


	//   ....[13]....
        /*0184*/ 	.word	0x00001190


	//   ....[14]....
        /*0188*/ 	.word	0x000011c0


	//   ....[15]....
        /*018c*/ 	.word	0x000011e0


	//   ....[16]....
        /*0190*/ 	.word	0x00001360


	//   ....[17]....
        /*0194*/ 	.word	0x00001390


	//   ....[18]....
        /*0198*/ 	.word	0x000013c0


	//   ....[19]....
        /*019c*/ 	.word	0x000013e0


	//   ....[20]....
        /*01a0*/ 	.word	0x00002140


	//   ....[21]....
        /*01a4*/ 	.word	0x00002150


	//   ....[22]....
        /*01a8*/ 	.word	0x00002160


	//   ....[23]....
        /*01ac*/ 	.word	0x00002180


	//   ....[24]....
        /*01b0*/ 	.word	0x00002300


	//   ....[25]....
        /*01b4*/ 	.word	0x00002340


	//   ....[26]....
        /*01b8*/ 	.word	0x00002370


	//   ....[27]....
        /*01bc*/ 	.word	0x00002390


	//   ....[28]....
        /*01c0*/ 	.word	0x00002510


	//   ....[29]....
        /*01c4*/ 	.word	0x00002550


	//   ....[30]....
        /*01c8*/ 	.word	0x00002580


	//   ....[31]....
        /*01cc*/ 	.word	0x000025a0


	//   ....[32]....
        /*01d0*/ 	.word	0x00002720


	//   ....[33]....
        /*01d4*/ 	.word	0x00002760


	//   ....[34]....
        /*01d8*/ 	.word	0x00002790


	//   ....[35]....
        /*01dc*/ 	.word	0x000027b0


	//   ....[36]....
        /*01e0*/ 	.word	0x00002930


	//   ....[37]....
        /*01e4*/ 	.word	0x00002970


	//   ....[38]....
        /*01e8*/ 	.word	0x000029a0


	//   ....[39]....
        /*01ec*/ 	.word	0x000029c0


	//   ....[40]....
        /*01f0*/ 	.word	0x00005760


	//   ....[41]....
        /*01f4*/ 	.word	0x00005790


	//   ....[42]....
        /*01f8*/ 	.word	0x000057b0


	//   ....[43]....
        /*01fc*/ 	.word	0x000057c0


	//   ....[44]....
        /*0200*/ 	.word	0x00005950


	//   ....[45]....
        /*0204*/ 	.word	0x00005980


	//   ....[46]....
        /*0208*/ 	.word	0x000059b0


	//   ....[47]....
        /*020c*/ 	.word	0x000059d0


	//   ....[48]....
        /*0210*/ 	.word	0x00005b50


	//   ....[49]....
        /*0214*/ 	.word	0x00005b80


	//   ....[50]....
        /*0218*/ 	.word	0x00005bb0


	//   ....[51]....
        /*021c*/ 	.word	0x00005bd0


	//   ....[52]....
        /*0220*/ 	.word	0x00005d50


	//   ....[53]....
        /*0224*/ 	.word	0x00005d80


	//   ....[54]....
        /*0228*/ 	.word	0x00005db0


	//   ....[55]....
        /*022c*/ 	.word	0x00005dd0


	//   ....[56]....
        /*0230*/ 	.word	0x00005f50


	//   ....[57]....
        /*0234*/ 	.word	0x00005f80


	//   ....[58]....
        /*0238*/ 	.word	0x00005fb0


	//   ....[59]....
        /*023c*/ 	.word	0x00005fd0


	//----- nvinfo : EIATTR_VRC_CTA_INIT_COUNT
	.align		4
.L_138:
        /*0240*/ 	.byte	0x02, 0x4a
	.zero		1
	.zero		1


	//----- nvinfo : EIATTR_EXIT_INSTR_OFFSETS
	.align		4
        /*0244*/ 	.byte	0x04, 0x1c
        /*0246*/ 	.short	(.L_140 - .L_139)


	//   ....[0]....
.L_139:
        /*0248*/ 	.word	0x00000030


	//   ....[1]....
        /*024c*/ 	.word	0x00006c70


	//   ....[2]....
        /*0250*/ 	.word	0x00006cb0


	//----- nvinfo : EIATTR_MAX_THREADS
	.align		4
.L_140:
        /*0254*/ 	.byte	0x04, 0x05
        /*0256*/ 	.short	(.L_142 - .L_141)
.L_141:
        /*0258*/ 	.word	0x00000100
        /*025c*/ 	.word	0x00000001
        /*0260*/ 	.word	0x00000001


	//----- nvinfo : EIATTR_CRS_STACK_SIZE
	.align		4
.L_142:
        /*0264*/ 	.byte	0x04, 0x1e
        /*0266*/ 	.short	(.L_144 - .L_143)
.L_143:
        /*0268*/ 	.word	0x00000000


	//----- nvinfo : EIATTR_CBANK_PARAM_SIZE
	.align		4
.L_144:
        /*026c*/ 	.byte	0x03, 0x19
        /*026e*/ 	.short	0x0015


	//----- nvinfo : EIATTR_PARAM_CBANK
	.align		4
        /*0270*/ 	.byte	0x04, 0x0a
        /*0272*/ 	.short	(.L_146 - .L_145)
	.align		4
.L_145:
        /*0274*/ 	.word	index@(.nv.constant0._ZN6thrust24THRUST_300001_SM_1000_NS8cuda_cub4core6detail13_kernel_agentINS1_8__reduce11ReduceAgentIPN4cuda3std3__45tupleIJdlEEESC_SB_lNS1_9__extrema9arg_max_fIdl10comparatorEEEEJSC_SC_iSG_EEEvDpT0_)
        /*0278*/ 	.short	0x0380
        /*027a*/ 	.short	0x0015


	//----- nvinfo : EIATTR_SW_WAR
	.align		4
.L_146:
        /*027c*/ 	.byte	0x04, 0x36
        /*027e*/ 	.short	(.L_148 - .L_147)
.L_147:
        /*0280*/ 	.word	0x00000008
.L_148:


//--------------------- .nv.info._ZN6thrust24THRUST_300001_SM_1000_NS8cuda_cub4core6detail13_kernel_agentINS1_8__reduce10DrainAgentIlEEJN3cub18CUB_300001_SM_10009GridQueueIyEElEEEvDpT0_ --------------------------
	.section	.nv.info._ZN6thrust24THRUST_300001_SM_1000_NS8cuda_cub4core6detail13_kernel_agentINS1_8__reduce10DrainAgentIlEEJN3cub18CUB_300001_SM_10009GridQueueIyEElEEEvDpT0_,"",@"SHT_CUDA_INFO"
	.sectionflags	@""
	.align	4


	//----- nvinfo : EIATTR_CUDA_API_VERSION
	.align		4
        /*0000*/ 	.byte	0x04, 0x37
        /*0002*/ 	.short	(.L_150 - .L_149)
.L_149:
        /*0004*/ 	.word	0x00000082


	//----- nvinfo : EIATTR_KPARAM_INFO
	.align		4
.L_150:
        /*0008*/ 	.byte	0x04, 0x17
        /*000a*/ 	.short	(.L_152 - .L_151)
.L_151:
        /*000c*/ 	.word	0x00000000
        /*0010*/ 	.short	0x0001
        /*0012*/ 	.short	0x0008
        /*0014*/ 	.byte	0x00, 0xf0, 0x21, 0x00


	//----- nvinfo : EIATTR_KPARAM_INFO
	.align		4
.L_152:
        /*0018*/ 	.byte	0x04, 0x17
        /*001a*/ 	.short	(.L_154 - .L_153)
.L_153:
        /*001c*/ 	.word	0x00000000
        /*0020*/ 	.short	0x0000
        /*0022*/ 	.short	0x0000
        /*0024*/ 	.byte	0x00, 0xf0, 0x21, 0x00


	//----- nvinfo : EIATTR_SPARSE_MMA_MASK
	.align		4
.L_154:
        /*0028*/ 	.byte	0x03, 0x50
        /*002a*/ 	.short	0x0000


	//----- nvinfo : EIATTR_MAXREG_COUNT
	.align		4
        /*002c*/ 	.byte	0x03, 0x1b
        /*002e*/ 	.short	0x00ff


	//----- nvinfo : EIATTR_MERCURY_ISA_VERSION
	.align		4
        /*0030*/ 	.byte	0x03, 0x5f
        /*0032*/ 	.short	0x0101


	//----- nvinfo : EIATTR_VRC_CTA_INIT_COUNT
	.align		4
        /*0034*/ 	.byte	0x02, 0x4a
	.zero		1
	.zero		1


	//----- nvinfo : EIATTR_EXIT_INSTR_OFFSETS
	.align		4
        /*0038*/ 	.byte	0x04, 0x1c
        /*003a*/ 	.short	(.L_156 - .L_155)


	//   ....[0]....
.L_155:
        /*003c*/ 	.word	0x00000060


	//----- nvinfo : EIATTR_MAX_THREADS
	.align		4
.L_156:
        /*0040*/ 	.byte	0x04, 0x05
        /*0042*/ 	.short	(.L_158 - .L_157)
.L_157:
        /*0044*/ 	.word	0x00000001
        /*0048*/ 	.word	0x00000001
        /*004c*/ 	.word	0x00000001


	//----- nvinfo : EIATTR_CBANK_PARAM_SIZE
	.align		4
.L_158:
        /*0050*/ 	.byte	0x03, 0x19
        /*0052*/ 	.short	0x0010


	//----- nvinfo : EIATTR_PARAM_CBANK
	.align		4
        /*0054*/ 	.byte	0x04, 0x0a
        /*0056*/ 	.short	(.L_160 - .L_159)
	.align		4
.L_159:
        /*0058*/ 	.word	index@(.nv.constant0._ZN6thrust24THRUST_300001_SM_1000_NS8cuda_cub4core6detail13_kernel_agentINS1_8__reduce10DrainAgentIlEEJN3cub18CUB_300001_SM_10009GridQueueIyEElEEEvDpT0_)
        /*005c*/ 	.short	0x0380
        /*005e*/ 	.short	0x0010


	//----- nvinfo : EIATTR_SW_WAR
	.align		4
.L_160:
        /*0060*/ 	.byte	0x04, 0x36
        /*0062*/ 	.short	(.L_162 - .L_161)
.L_161:
        /*0064*/ 	.word	0x00000008
.L_162:


//--------------------- .nv.info._ZN6thrust24THRUST_300001_SM_1000_NS8cuda_cub4core6detail13_kernel_agentINS1_8__reduce11ReduceAgentINS0_12zip_iteratorIN4cuda3std3__45tupleIJNS0_10device_ptrIdEENS0_17counting_iteratorIlNS0_11use_defaultESF_SF_EEEEEEEPNSB_IJdlEEESJ_lNS1_9__extrema9arg_max_fIdl10comparatorEEEEJSI_SK_lN3cub18CUB_300001_SM_100013GridEvenShareIlEENSR_9GridQueueIyEESO_EEEvDpT0_ --------------------------
	.section	.nv.info._ZN6thrust24THRUST_300001_SM_1000_NS8cuda_cub4core6detail13_kernel_agentINS1_8__reduce11ReduceAgentINS0_12zip_iteratorIN4cuda3std3__45tupleIJNS0_10device_ptrIdEENS0_17counting_iteratorIlNS0_11use_defaultESF_SF_EEEEEEEPNSB_IJdlEEESJ_lNS1_9__extrema9arg_max_fIdl10comparatorEEEEJSI_SK_lN3cub18CUB_300001_SM_100013GridEvenShareIlEENSR_9GridQueueIyEESO_EEEvDpT0_,"",@"SHT_CUDA_INFO"
	.sectionflags	@""
	.align	4


	//----- nvinfo : EIATTR_CUDA_API_VERSION
	.align		4
        /*0000*/ 	.byte	0x04, 0x37
        /*0002*/ 	.short	(.L_164 - .L_163)
.L_163:
        /*0004*/ 	.word	0x00000082


	//----- nvinfo : EIATTR_KPARAM_INFO
	.align		4
.L_164:
        /*0008*/ 	.byte	0x04, 0x17
        /*000a*/ 	.short	(.L_166 - .L_165)
.L_165:
        /*000c*/ 	.word	0x00000000
        /*0010*/ 	.short	0x0005
        /*0012*/ 	.short	0x0070
        /*0014*/ 	.byte	0x00, 0xf0, 0x05, 0x00


	//----- nvinfo : EIATTR_KPARAM_INFO
	.align		4
.L_166:
        /*0018*/ 	.byte	0x04, 0x17
        /*001a*/ 	.short	(.L_168 - .L_167)
.L_167:
        /*001c*/ 	.word	0x00000000
        /*0020*/ 	.short	0x0004
        /*0022*/ 	.short	0x0068
        /*0024*/ 	.byte	0x00, 0xf0, 0x21, 0x00


	//----- nvinfo : EIATTR_KPARAM_INFO
	.align		4
.L_168:
        /*0028*/ 	.byte	0x04, 0x17
        /*002a*/ 	.short	(.L_170 - .L_169)
.L_169:
        /*002c*/ 	.word	0x00000000
        /*0030*/ 	.short	0x0003
        /*0032*/ 	.short	0x0020
        /*0034*/ 	.byte	0x00, 0xf0, 0x21, 0x01


	//----- nvinfo : EIATTR_KPARAM_INFO
	.align		4
.L_170:
        /*0038*/ 	.byte	0x04, 0x17
        /*003a*/ 	.short	(.L_172 - .L_171)
.L_171:
        /*003c*/ 	.word	0x00000000
        /*0040*/ 	.short	0x0002
        /*0042*/ 	.short	0x0018
        /*0044*/ 	.byte	0x00, 0xf0, 0x21, 0x00


	//----- nvinfo : EIATTR_KPARAM_INFO
	.align		4
.L_172:
        /*0048*/ 	.byte	0x04, 0x17
        /*004a*/ 	.short	(.L_174 - .L_173)
.L_173:
        /*004c*/ 	.word	0x00000000
        /*0050*/ 	.short	0x0001
        /*0052*/ 	.short	0x0010
        /*0054*/ 	.byte	0x00, 0xf5, 0x21, 0x00


	//----- nvinfo : EIATTR_KPARAM_INFO
	.align		4
.L_174:
        /*0058*/ 	.byte	0x04, 0x17
        /*005a*/ 	.short	(.L_176 - .L_175)
.L_175:
        /*005c*/ 	.word	0x00000000
        /*0060*/ 	.short	0x0000
        /*0062*/ 	.short	0x0000
        /*0064*/ 	.byte	0x00, 0xf0, 0x41, 0x00


	//----- nvinfo : EIATTR_SPARSE_MMA_MASK
	.align		4
.L_176:
        /*0068*/ 	.byte	0x03, 0x50
        /*006a*/ 	.short	0x0000


	//----- nvinfo : EIATTR_MAXREG_COUNT
	.align		4
        /*006c*/ 	.byte	0x03, 0x1b
        /*006e*/ 	.short	0x00ff


	//----- nvinfo : EIATTR_NUM_BARRIERS
	.align		4
        /*0070*/ 	.byte	0x02, 0x4c
        /*0072*/ 	.byte	0x01
	.zero		1


	//----- nvinfo : EIATTR_MERCURY_ISA_VERSION
	.align		4
        /*0074*/ 	.byte	0x03, 0x5f
        /*0076*/ 	.short	0x0101


	//----- nvinfo : EIATTR_COOP_GROUP_MASK_REGIDS
	.align		4
        /*0078*/ 	.byte	0x04, 0x29
        /*007a*/ 	.short	(.L_178 - .L_177)


	//   ....[0]....
.L_177:
        /*007c*/ 	.word	0xffffffff


	//   ....[1]....
        /*0080*/ 	.word	0xffffffff


	//   ....[2]....
        /*0084*/ 	.word	0xffffffff


	//   ....[3]....
        /*0088*/ 	.word	0xffffffff


	//   ....[4]....
        /*008c*/ 	.word	0xffffffff


	//   ....[5]....
        /*0090*/ 	.word	0xffffffff


	//   ....[6]....
        /*0094*/ 	.word	0xffffffff


	//   ....[7]....
        /*0098*/ 	.word	0xffffffff


	//   ....[8]....
        /*009c*/ 	.word	0xffffffff


	//   ....[9]....
        /*00a0*/ 	.word	0xffffffff


	//   ....[10]....
        /*00a4*/ 	.word	0xffffffff


	//   ....[11]....
        /*00a8*/ 	.word	0xffffffff


	//   ....[12]....
        /*00ac*/ 	.word	0xffffffff


	//   ....[13]....
        /*00b0*/ 	.word	0xffffffff


	//   ....[14]....
        /*00b4*/ 	.word	0xffffffff


	//   ....[15]....
        /*00b8*/ 	.word	0xffffffff


	//   ....[16]....
        /*00bc*/ 	.word	0xffffffff


	//   ....[17]....
        /*00c0*/ 	.word	0xffffffff


	//   ....[18]....
        /*00c4*/ 	.word	0xffffffff


	//   ....[19]....
        /*00c8*/ 	.word	0xffffffff


	//   ....[20]....
        /*00cc*/ 	.word	0xffffffff


	//   ....[21]....
        /*00d0*/ 	.word	0xffffffff


	//   ....[22]....
        /*00d4*/ 	.word	0xffffffff


	//   ....[23]....
        /*00d8*/ 	.word	0xffffffff


	//   ....[24]....
        /*00dc*/ 	.word	0xffffffff


	//   ....[25]....
        /*00e0*/ 	.word	0xffffffff


	//   ....[26]....
        /*00e4*/ 	.word	0xffffffff


	//   ....[27]....
        /*00e8*/ 	.word	0xffffffff


	//   ....[28]....
        /*00ec*/ 	.word	0xffffffff


	//   ....[29]....
        /*00f0*/ 	.word	0xffffffff


	//   ....[30]....
        /*00f4*/ 	.word	0xffffffff


	//   ....[31]....
        /*00f8*/ 	.word	0xffffffff


	//   ....[32]....
        /*00fc*/ 	.word	0xffffffff


	//   ....[33]....
        /*0100*/ 	.word	0xffffffff


	//   ....[34]....
        /*0104*/ 	.word	0xffffffff


	//   ....[35]....
        /*0108*/ 	.word	0xffffffff


	//   ....[36]....
        /*010c*/ 	.word	0xffffffff


	//   ....[37]....
        /*0110*/ 	.word	0xffffffff


	//   ....[38]....
        /*0114*/ 	.word	0xffffffff


	//   ....[39]....
        /*0118*/ 	.word	0xffffffff


	//   ....[40]....
        /*011c*/ 	.word	0xffffffff


	//   ....[41]....
        /*0120*/ 	.word	0xffffffff


	//   ....[42]....
        /*0124*/ 	.word	0xffffffff


	//   ....[43]....
        /*0128*/ 	.word	0xffffffff


	//   ....[44]....
        /*012c*/ 	.word	0xffffffff


	//   ....[45]....
        /*0130*/ 	.word	0xffffffff


	//   ....[46]....
        /*0134*/ 	.word	0xffffffff


	//   ....[47]....
        /*0138*/ 	.word	0xffffffff


	//   ....[48]....
        /*013c*/ 	.word	0xffffffff


	//   ....[49]....
        /*0140*/ 	.word	0xffffffff


	//   ....[50]....
        /*0144*/ 	.word	0xffffffff


	//   ....[51]....
        /*0148*/ 	.word	0xffffffff


	//   ....[52]....
        /*014c*/ 	.word	0xffffffff


	//   ....[53]....
        /*0150*/ 	.word	0xffffffff


	//   ....[54]....
        /*0154*/ 	.word	0xffffffff


	//   ....[55]....
        /*0158*/ 	.word	0xffffffff


	//   ....[56]....
        /*015c*/ 	.word	0xffffffff


	//   ....[57]....
        /*0160*/ 	.word	0xffffffff


	//   ....[58]....
        /*0164*/ 	.word	0xffffffff


	//   ....[59]....
        /*0168*/ 	.word	0xffffffff


	//----- nvinfo : EIATTR_COOP_GROUP_INSTR_OFFSETS
	.align		4
.L_178:
        /*016c*/ 	.byte	0x04, 0x28
        /*016e*/ 	.short	(.L_180 - .L_179)


	//   ....[0]....
.L_179:
        /*0170*/ 	.word	0x00000d70


	//   ....[1]....
        /*0174*/ 	.word	0x00000da0


	//   ....[2]....
        /*0178*/ 	.word	0x00000dc0


	//   ....[3]....
        /*017c*/ 	.word	0x00000dd0


	//   ....[4]....
        /*0180*/ 	.word	0x00000f60


	//   ....[5]....
        /*0184*/ 	.word	0x00000f90


	//   ....[6]....
        /*0188*/ 	.word	0x00000fc0


	//   ....[7]....
        /*018c*/ 	.word	0x00000fe0


	//   ....[8]....
        /*0190*/ 	.word	0x00001160


	//   ....[9]....
        /*0194*/ 	.word	0x00001190


	//   ....[10]....
        /*0198*/ 	.word	0x000011c0


	//   ....[11]....
        /*019c*/ 	.word	0x000011e0


	//   ....[12]....
        /*01a0*/ 	.word	0x00001360


	//   ....[13]....
        /*01a4*/ 	.word	0x00001390


	//   ....[14]....
        /*01a8*/ 	.word	0x000013c0


	//   ....[15]....
        /*01ac*/ 	.word	0x000013e0


	//   ....[16]....
        /*01b0*/ 	.word	0x00001560


	//   ....[17]....
        /*01b4*/ 	.word	0x00001590


	//   ....[18]....
        /*01b8*/ 	.word	0x000015c0


	//   ....[19]....
        /*01bc*/ 	.word	0x000015e0


	//   ....[20]....
        /*01c0*/ 	.word	0x00002340


	//   ....[21]....
        /*01c4*/ 	.word	0x00002350


	//   ....[22]....
        /*01c8*/ 	.word	0x00002360


	//   ....[23]....
        /*01cc*/ 	.word	0x00002380


	//   ....[24]....
        /*01d0*/ 	.word	0x00002500


	//   ....[25]....
        /*01d4*/ 	.word	0x00002540


	//   ....[26]....
        /*01d8*/ 	.word	0x00002570


	//   ....[27]....
        /*01dc*/ 	.word	0x00002590


	//   ....[28]....
        /*01e0*/ 	.word	0x00002710


	//   ....[29]....
        /*01e4*/ 	.word	0x00002750


	//   ....[30]....
        /*01e8*/ 	.word	0x00002780


	//   ....[31]....
        /*01ec*/ 	.word	0x000027a0


	//   ....[32]....
        /*01f0*/ 	.word	0x00002920


	//   ....[33]....
        /*01f4*/ 	.word	0x00002960


	//   ....[34]....
        /*01f8*/ 	.word	0x00002990


	//   ....[35]....
        /*01fc*/ 	.word	0x000029b0


	//   ....[36]....
        /*0200*/ 	.word	0x00002b30


	//   ....[37]....
        /*0204*/ 	.word	0x00002b70


	//   ....[38]....
        /*0208*/ 	.word	0x00002ba0


	//   ....[39]....
        /*020c*/ 	.word	0x00002bc0


	//   ....[40]....
        /*0210*/ 	.word	0x000053c0


	//   ....[41]....
        /*0214*/ 	.word	0x000053f0


	//   ....[42]....
        /*0218*/ 	.word	0x00005410


	//   ....[43]....
        /*021c*/ 	.word	0x00005420


	//   ....[44]....
        /*0220*/ 	.word	0x000055b0


	//   ....[45]....
        /*0224*/ 	.word	0x000055e0


	//   ....[46]....
        /*0228*/ 	.word	0x00005610


	//   ....[47]....
        /*022c*/ 	.word	0x00005630


	//   ....[48]....
        /*0230*/ 	.word	0x000057b0


	//   ....[49]....
        /*0234*/ 	.word	0x000057e0


	//   ....[50]....
        /*0238*/ 	.word	0x00005810


	//   ....[51]....
        /*023c*/ 	.word	0x00005830


	//   ....[52]....
        /*0240*/ 	.word	0x000059b0


	//   ....[53]....
        /*0244*/ 	.word	0x000059e0


	//   ....[54]....
        /*0248*/ 	.word	0x00005a10


	//   ....[55]....
        /*024c*/ 	.word	0x00005a30


	//   ....[56]....
        /*0250*/ 	.word	0x00005bb0


	//   ....[57]....
        /*0254*/ 	.word	0x00005be0


	//   ....[58]....
        /*0258*/ 	.word	0x00005c10


	//   ....[59]....
        /*025c*/ 	.word	0x00005c30


	//----- nvinfo : EIATTR_VRC_CTA_INIT_COUNT
	.align		4
.L_180:
        /*0260*/ 	.byte	0x02, 0x4a
	.zero		1
	.zero		1


	//----- nvinfo : EIATTR_EXIT_INSTR_OFFSETS
	.align		4
        /*0264*/ 	.byte	0x04, 0x1c
        /*0266*/ 	.short	(.L_182 - .L_181)


	//   ....[0]....
.L_181:
        /*0268*/ 	.word	0x000068d0


	//   ....[1]....
        /*026c*/ 	.word	0x00006920


	//----- nvinfo : EIATTR_MAX_THREADS
	.align		4
.L_182:
        /*0270*/ 	.byte	0x04, 0x05
        /*0272*/ 	.short	(.L_184 - .L_183)
.L_183:
        /*0274*/ 	.word	0x00000100
        /*0278*/ 	.word	0x00000001
        /*027c*/ 	.word	0x00000001


	//----- nvinfo : EIATTR_CRS_STACK_SIZE
	.align		4
.L_184:
        /*0280*/ 	.byte	0x04, 0x1e
        /*0282*/ 	.short	(.L_186 - .L_185)
.L_185:
        /*0284*/ 	.word	0x00000000


	//----- nvinfo : EIATTR_CBANK_PARAM_SIZE
	.align		4
.L_186:
        /*0288*/ 	.byte	0x03, 0x19
        /*028a*/ 	.short	0x0071


	//----- nvinfo : EIATTR_PARAM_CBANK
	.align		4
        /*028c*/ 	.byte	0x04, 0x0a
        /*028e*/ 	.short	(.L_188 - .L_187)
	.align		4
.L_187:
        /*0290*/ 	.word	index@(.nv.constant0._ZN6thrust24THRUST_300001_SM_1000_NS8cuda_cub4core6detail13_kernel_agentINS1_8__reduce11ReduceAgentINS0_12zip_iteratorIN4cuda3std3__45tupleIJNS0_10device_ptrIdEENS0_17counting_iteratorIlNS0_11use_defaultESF_SF_EEEEEEEPNSB_IJdlEEESJ_lNS1_9__extrema9arg_max_fIdl10comparatorEEEEJSI_SK_lN3cub18CUB_300001_SM_100013GridEvenShareIlEENSR_9GridQueueIyEESO_EEEvDpT0_)
        /*0294*/ 	.short	0x0380
        /*0296*/ 	.short	0x0071


	//----- nvinfo : EIATTR_SW_WAR
	.align		4
.L_188:
        /*0298*/ 	.byte	0x04, 0x36
        /*029a*/ 	.short	(.L_190 - .L_189)
.L_189:
        /*029c*/ 	.word	0x00000008
.L_190:


//--------------------- .nv.info._ZN6thrust24THRUST_300001_SM_1000_NS8cuda_cub4core6detail13_kernel_agentINS1_8__reduce11ReduceAgentINS0_12zip_iteratorIN4cuda3std3__45tupleIJNS0_10device_ptrIdEENS0_17counting_iteratorIlNS0_11use_defaultESF_SF_EEEEEEEPNSB_IJdlEEESJ_lNS1_9__extrema9arg_max_fIdl10comparatorEEEEJSI_SK_lSO_EEEvDpT0_ --------------------------
	.section	.nv.info._ZN6thrust24THRUST_300001_SM_1000_NS8cuda_cub4core6detail13_kernel_agentINS1_8__reduce11ReduceAgentINS0_12zip_iteratorIN4cuda3std3__45tupleIJNS0_10device_ptrIdEENS0_17counting_iteratorIlNS0_11use_defaultESF_SF_EEEEEEEPNSB_IJdlEEESJ_lNS1_9__extrema9arg_max_fIdl10comparatorEEEEJSI_SK_lSO_EEEvDpT0_,"",@"SHT_CUDA_INFO"
	.sectionflags	@""
	.align	4


	//----- nvinfo : EIATTR_CUDA_API_VERSION
	.align		4
        /*0000*/ 	.byte	0x04, 0x37
        /*0002*/ 	.short	(.L_192 - .L_191)
.L_191:
        /*0004*/ 	.word	0x00000082


	//----- nvinfo : EIATTR_KPARAM_INFO
	.align		4
.L_192:
        /*0008*/ 	.byte	0x04, 0x17
        /*000a*/ 	.short	(.L_194 - .L_193)
.L_193:
        /*000c*/ 	.word	0x00000000
        /*0010*/ 	.short	0x0003
        /*0012*/ 	.short	0x0020
        /*0014*/ 	.byte	0x00, 0xf0, 0x05, 0x00


	//----- nvinfo : EIATTR_KPARAM_INFO
	.align		4
.L_194:
        /*0018*/ 	.byte	0x04, 0x17
        /*001a*/ 	.short	(.L_196 - .L_195)
.L_195:
        /*001c*/ 	.word	0x00000000
        /*0020*/ 	.short	0x0002
        /*0022*/ 	.short	0x0018
        /*0024*/ 	.byte	0x00, 0xf0, 0x21, 0x00


	//----- nvinfo : EIATTR_KPARAM_INFO
	.align		4
.L_196:
        /*0028*/ 	.byte	0x04, 0x17
        /*002a*/ 	.short	(.L_198 - .L_197)
.L_197:
        /*002c*/ 	.word	0x00000000
        /*0030*/ 	.short	0x0001
        /*0032*/ 	.short	0x0010
        /*0034*/ 	.byte	0x00, 0xf5, 0x21, 0x00


	//----- nvinfo : EIATTR_KPARAM_INFO
	.align		4
.L_198:
        /*0038*/ 	.byte	0x04, 0x17
        /*003a*/ 	.short	(.L_200 - .L_199)
.L_199:
        /*003c*/ 	.word	0x00000000
        /*0040*/ 	.short	0x0000
        /*0042*/ 	.short	0x0000
        /*0044*/ 	.byte	0x00, 0xf0, 0x41, 0x00


	//----- nvinfo : EIATTR_SPARSE_MMA_MASK
	.align		4
.L_200:
        /*0048*/ 	.byte	0x03, 0x50
        /*004a*/ 	.short	0x0000


	//----- nvinfo : EIATTR_MAXREG_COUNT
	.align		4
        /*004c*/ 	.byte	0x03, 0x1b
        /*004e*/ 	.short	0x00ff


	//----- nvinfo : EIATTR_NUM_BARRIERS
	.align		4
        /*0050*/ 	.byte	0x02, 0x4c
        /*0052*/ 	.byte	0x01
	.zero		1


	//----- nvinfo : EIATTR_MERCURY_ISA_VERSION
	.align		4
        /*0054*/ 	.byte	0x03, 0x5f
        /*0056*/ 	.short	0x0101


	//----- nvinfo : EIATTR_COOP_GROUP_MASK_REGIDS
	.align		4
        /*0058*/ 	.byte	0x04, 0x29
        /*005a*/ 	.short	(.L_202 - .L_201)


	//   ....[0]....
.L_201:
        /*005c*/ 	.word	0xffffffff


	//   ....[1]....
        /*0060*/ 	.word	0xffffffff


	//   ....[2]....
        /*0064*/ 	.word	0xffffffff


	//   ....[3]....
        /*0068*/ 	.word	0xffffffff


	//   ....[4]....
        /*006c*/ 	.word	0xffffffff


	//   ....[5]....
        /*0070*/ 	.word	0xffffffff


	//   ....[6]....
        /*0074*/ 	.word	0xffffffff


	//   ....[7]....
        /*0078*/ 	.word	0xffffffff


	//   ....[8]....
        /*007c*/ 	.word	0xffffffff


	//   ....[9]....
        /*0080*/ 	.word	0xffffffff


	//   ....[10]....
        /*0084*/ 	.word	0xffffffff


	//   ....[11]....
        /*0088*/ 	.word	0xffffffff


	//   ....[12]....
        /*008c*/ 	.word	0xffffffff


	//   ....[13]....
        /*0090*/ 	.word	0xffffffff


	//   ....[14]....
        /*0094*/ 	.word	0xffffffff


	//   ....[15]....
        /*0098*/ 	.word	0xffffffff


	//   ....[16]....
        /*009c*/ 	.word	0xffffffff


	//   ....[17]....
        /*00a0*/ 	.word	0xffffffff


	//   ....[18]....
        /*00a4*/ 	.word	0xffffffff


	//   ....[19]....
        /*00a8*/ 	.word	0xffffffff


	//   ....[20]....
        /*00ac*/ 	.word	0xffffffff


	//   ....[21]....
        /*00b0*/ 	.word	0xffffffff


	//   ....[22]....
        /*00b4*/ 	.word	0xffffffff


	//   ....[23]....
        /*00b8*/ 	.word	0xffffffff


	//   ....[24]....
        /*00bc*/ 	.word	0xffffffff


	//   ....[25]....
        /*00c0*/ 	.word	0xffffffff


	//   ....[26]....
        /*00c4*/ 	.word	0xffffffff


	//   ....[27]....
        /*00c8*/ 	.word	0xffffffff


	//   ....[28]....
        /*00cc*/ 	.word	0xffffffff


	//   ....[29]....
        /*00d0*/ 	.word	0xffffffff


	//   ....[30]....
        /*00d4*/ 	.word	0xffffffff


	//   ....[31]....
        /*00d8*/ 	.word	0xffffffff


	//   ....[32]....
        /*00dc*/ 	.word	0xffffffff


	//   ....[33]....
        /*00e0*/ 	.word	0xffffffff


	//   ....[34]....
        /*00e4*/ 	.word	0xffffffff


	//   ....[35]....
        /*00e8*/ 	.word	0xffffffff


	//   ....[36]....
        /*00ec*/ 	.word	0xffffffff


	//   ....[37]....
        /*00f0*/ 	.word	0xffffffff


	//   ....[38]....
        /*00f4*/ 	.word	0xffffffff


	//   ....[39]....
        /*00f8*/ 	.word	0xffffffff


	//   ....[40]....
        /*00fc*/ 	.word	0xffffffff


	//   ....[41]....
        /*0100*/ 	.word	0xffffffff


	//   ....[42]....
        /*0104*/ 	.word	0xffffffff


	//   ....[43]....
        /*0108*/ 	.word	0xffffffff


	//   ....[44]....
        /*010c*/ 	.word	0xffffffff


	//   ....[45]....
        /*0110*/ 	.word	0xffffffff


	//   ....[46]....
        /*0114*/ 	.word	0xffffffff


	//   ....[47]....
        /*0118*/ 	.word	0xffffffff


	//   ....[48]....
        /*011c*/ 	.word	0xffffffff


	//   ....[49]....
        /*0120*/ 	.word	0xffffffff


	//   ....[50]....
        /*0124*/ 	.word	0xffffffff


	//   ....[51]....
        /*0128*/ 	.word	0xffffffff


	//   ....[52]....
        /*012c*/ 	.word	0xffffffff


	//   ....[53]....
        /*0130*/ 	.word	0xffffffff


	//   ....[54]....
        /*0134*/ 	.word	0xffffffff


	//   ....[55]....
        /*0138*/ 	.word	0xffffffff


	//   ....[56]....
        /*013c*/ 	.word	0xffffffff


	//   ....[57]....
        /*0140*/ 	.word	0xffffffff


	//   ....[58]....
        /*0144*/ 	.word	0xffffffff


	//   ....[59]....
        /*0148*/ 	.word	0xffffffff


	//----- nvinfo : EIATTR_COOP_GROUP_INSTR_OFFSETS
	.align		4
.L_202:
        /*014c*/ 	.byte	0x04, 0x28
        /*014e*/ 	.short	(.L_204 - .L_203)


	//   ....[0]....
.L_203:
        /*0150*/ 	.word	0x00000cb0


	//   ....[1]....
        /*0154*/ 	.word	0x00000ce0


	//   ....[2]....
        /*0158*/ 	.word	0x00000d00


	//   ....[3]....
        /*015c*/ 	.word	0x00000d10


	//   ....[4]....
        /*0160*/ 	.word	0x00000ea0


	//   ....[5]....
        /*0164*/ 	.word	0x00000ed0


	//   ....[6]....
        /*0168*/ 	.word	0x00000f00


	//   ....[7]....
        /*016c*/ 	.word	0x00000f20


	//   ....[8]....
        /*0170*/ 	.word	0x000010a0


	//   ....[9]....
        /*0174*/ 	.word	0x000010d0


	//   ....[10]....
        /*0178*/ 	.word	0x00001100


	//   ....[11]....
        /*017c*/ 	.word	0x00001120


	//   ....[12]....
        /*0180*/ 	.word	0x000012a0


	//   ....[13]....
        /*0184*/ 	.word	0x000012d0


	//   ....[14]....
        /*0188*/ 	.word	0x00001300


	//   ....[15]....
        /*018c*/ 	.word	0x00001320


	//   ....[16]....
        /*0190*/ 	.word	0x000014a0


	//   ....[17]....
        /*0194*/ 	.word	0x000014e0


	//   ....[18]....
        /*0198*/ 	.word	0x00001510


	//   ....[19]....
        /*019c*/ 	.word	0x00001520


	//   ....[20]....
        /*01a0*/ 	.word	0x00002280


	//   ....[21]....
        /*01a4*/ 	.word	0x00002290


	//   ....[22]....
        /*01a8*/ 	.word	0x000022a0


	//   ....[23]....
        /*01ac*/ 	.word	0x000022c0


	//   ....[24]....
        /*01b0*/ 	.word	0x00002440


	//   ....[25]....
        /*01b4*/ 	.word	0x00002480


	//   ....[26]....
        /*01b8*/ 	.word	0x000024b0


	//   ....[27]....
        /*01bc*/ 	.word	0x000024d0


	//   ....[28]....
        /*01c0*/ 	.word	0x00002650


	//   ....[29]....
        /*01c4*/ 	.word	0x00002690


	//   ....[30]....
        /*01c8*/ 	.word	0x000026c0


	//   ....[31]....
        /*01cc*/ 	.word	0x000026e0


	//   ....[32]....
        /*01d0*/ 	.word	0x00002860


	//   ....[33]....
        /*01d4*/ 	.word	0x000028a0


	//   ....[34]....
        /*01d8*/ 	.word	0x000028d0


	//   ....[35]....
        /*01dc*/ 	.word	0x000028f0


	//   ....[36]....
        /*01e0*/ 	.word	0x00002a70


	//   ....[37]....
        /*01e4*/ 	.word	0x00002ab0


	//   ....[38]....
        /*01e8*/ 	.word	0x00002ae0


	//   ....[39]....
        /*01ec*/ 	.word	0x00002b00


	//   ....[40]....
        /*01f0*/ 	.word	0x00004f40


	//   ....[41]....
        /*01f4*/ 	.word	0x00004f70


	//   ....[42]....
        /*01f8*/ 	.word	0x00004f90


	//   ....[43]....
        /*01fc*/ 	.word	0x00004fa0


	//   ....[44]....
        /*0200*/ 	.word	0x00005130


	//   ....[45]....
        /*0204*/ 	.word	0x00005160


	//   ....[46]....
        /*0208*/ 	.word	0x00005190


	//   ....[47]....
        /*020c*/ 	.word	0x000051b0


	//   ....[48]....
        /*0210*/ 	.word	0x00005330


	//   ....[49]....
        /*0214*/ 	.word	0x00005360


	//   ....[50]....
        /*0218*/ 	.word	0x00005390


	//   ....[51]....
        /*021c*/ 	.word	0x000053b0


	//   ....[52]....
        /*0220*/ 	.word	0x00005530


	//   ....[53]....
        /*0224*/ 	.word	0x00005560


	//   ....[54]....
        /*0228*/ 	.word	0x00005590


	//   ....[55]....
        /*022c*/ 	.word	0x000055b0


	//   ....[56]....
        /*0230*/ 	.word	0x00005730


	//   ....[57]....
        /*0234*/ 	.word	0x00005760


	//   ....[58]....
        /*0238*/ 	.word	0x00005790


	//   ....[59]....
        /*023c*/ 	.word	0x000057b0


	//----- nvinfo : EIATTR_VRC_CTA_INIT_COUNT
	.align		4
.L_204:
        /*0240*/ 	.byte	0x02, 0x4a
	.zero		1
	.zero		1


	//----- nvinfo : EIATTR_EXIT_INSTR_OFFSETS
	.align		4
        /*0244*/ 	.byte	0x04, 0x1c
        /*0246*/ 	.short	(.L_206 - .L_205)


	//   ....[0]....
.L_205:
        /*0248*/ 	.word	0x00000040


	//   ....[1]....
        /*024c*/ 	.word	0x00006450


	//   ....[2]....
        /*0250*/ 	.word	0x00006490


	//----- nvinfo : EIATTR_MAX_THREADS
	.align		4
.L_206:
        /*0254*/ 	.byte	0x04, 0x05
        /*0256*/ 	.short	(.L_208 - .L_207)
.L_207:
        /*0258*/ 	.word	0x00000100
        /*025c*/ 	.word	0x00000001
        /*0260*/ 	.word	0x00000001


	//----- nvinfo : EIATTR_CRS_STACK_SIZE
	.align		4
.L_208:
        /*0264*/ 	.byte	0x04, 0x1e
        /*0266*/ 	.short	(.L_210 - .L_209)
.L_209:
        /*0268*/ 	.word	0x00000000


	//----- nvinfo : EIATTR_CBANK_PARAM_SIZE
	.align		4
.L_210:
        /*026c*/ 	.byte	0x03, 0x19
        /*026e*/ 	.short	0x0021


	//----- nvinfo : EIATTR_PARAM_CBANK
	.align		4
        /*0270*/ 	.byte	0x04, 0x0a
        /*0272*/ 	.short	(.L_212 - .L_211)
	.align		4
.L_211:
        /*0274*/ 	.word	index@(.nv.constant0._ZN6thrust24THRUST_300001_SM_1000_NS8cuda_cub4core6detail13_kernel_agentINS1_8__reduce11ReduceAgentINS0_12zip_iteratorIN4cuda3std3__45tupleIJNS0_10device_ptrIdEENS0_17counting_iteratorIlNS0_11use_defaultESF_SF_EEEEEEEPNSB_IJdlEEESJ_lNS1_9__extrema9arg_max_fIdl10comparatorEEEEJSI_SK_lSO_EEEvDpT0_)
        /*0278*/ 	.short	0x0380
        /*027a*/ 	.short	0x0021


	//----- nvinfo : EIATTR_SW_WAR
	.align		4
.L_212:
        /*027c*/ 	.byte	0x04, 0x36
        /*027e*/ 	.short	(.L_214 - .L_213)
.L_213:
        /*0280*/ 	.word	0x00000008
.L_214:


//--------------------- .nv.info._ZN6thrust24THRUST_300001_SM_1000_NS8cuda_cub4core6detail13_kernel_agentINS1_8__reduce11ReduceAgentIPN4cuda3std3__45tupleIJdlEEESC_SB_iNS1_9__extrema9arg_max_fIdl10comparatorEEEEJSC_SC_iSG_EEEvDpT0_ --------------------------
	.section	.nv.info._ZN6thrust24THRUST_300001_SM_1000_NS8cuda_cub4core6detail13_kernel_agentINS1_8__reduce11ReduceAgentIPN4cuda3std3__45tupleIJdlEEESC_SB_iNS1_9__extrema9arg_max_fIdl10comparatorEEEEJSC_SC_iSG_EEEvDpT0_,"",@"SHT_CUDA_INFO"
	.sectionflags	@""
	.align	4


	//----- nvinfo : EIATTR_CUDA_API_VERSION
	.align		4
        /*0000*/ 	.byte	0x04, 0x37
        /*0002*/ 	.short	(.L_216 - .L_215)
.L_215:
        /*0004*/ 	.word	0x00000082


	//----- nvinfo : EIATTR_KPARAM_INFO
	.align		4
.L_216:
        /*0008*/ 	.byte	0x04, 0x17
        /*000a*/ 	.short	(.L_218 - .L_217)
.L_217:
        /*000c*/ 	.word	0x00000000
        /*0010*/ 	.short	0x0003
        /*0012*/ 	.short	0x0014
        /*0014*/ 	.byte	0x00, 0xf0, 0x05, 0x00


	//----- nvinfo : EIATTR_KPARAM_INFO
	.align		4
.L_218:
        /*0018*/ 	.byte	0x04, 0x17
        /*001a*/ 	.short	(.L_220 - .L_219)
.L_219:
        /*001c*/ 	.word	0x00000000
        /*0020*/ 	.short	0x0002
        /*0022*/ 	.short	0x0010
        /*0024*/ 	.byte	0x00, 0xf0, 0x11, 0x00


	//----- nvinfo : EIATTR_KPARAM_INFO
	.align		4
.L_220:
        /*0028*/ 	.byte	0x04, 0x17
        /*002a*/ 	.short	(.L_222 - .L_221)
.L_221:
        /*002c*/ 	.word	0x00000000
        /*0030*/ 	.short	0x0001
        /*0032*/ 	.short	0x0008
        /*0034*/ 	.byte	0x00, 0xf5, 0x21, 0x00


	//----- nvinfo : EIATTR_KPARAM_INFO
	.align		4
.L_222:
        /*0038*/ 	.byte	0x04, 0x17
        /*003a*/ 	.short	(.L_224 - .L_223)
.L_223:
        /*003c*/ 	.word	0x00000000
        /*0040*/ 	.short	0x0000
        /*0042*/ 	.short	0x0000
        /*0044*/ 	.byte	0x00, 0xf5, 0x21, 0x00


	//----- nvinfo : EIATTR_SPARSE_MMA_MASK
	.align		4
.L_224:
        /*0048*/ 	.byte	0x03, 0x50
        /*004a*/ 	.short	0x0000


	//----- nvinfo : EIATTR_MAXREG_COUNT
	.align		4
        /*004c*/ 	.byte	0x03, 0x1b
        /*004e*/ 	.short	0x00ff


	//----- nvinfo : EIATTR_NUM_BARRIERS
	.align		4
        /*0050*/ 	.byte	0x02, 0x4c
        /*0052*/ 	.byte	0x01
	.zero		1


	//----- nvinfo : EIATTR_MERCURY_ISA_VERSION
	.align		4
        /*0054*/ 	.byte	0x03, 0x5f
        /*0056*/ 	.short	0x0101


	//----- nvinfo : EIATTR_COOP_GROUP_MASK_REGIDS
	.align		4
        /*0058*/ 	.byte	0x04, 0x29
        /*005a*/ 	.short	(.L_226 - .L_225)


	//   ....[0]....
.L_225:
        /*005c*/ 	.word	0xffffffff


	//   ....[1]....
        /*0060*/ 	.word	0xffffffff


	//   ....[2]....
        /*0064*/ 	.word	0xffffffff


	//   ....[3]....
        /*0068*/ 	.word	0xffffffff


	//   ....[4]....
        /*006c*/ 	.word	0xffffffff


	//   ....[5]....
        /*0070*/ 	.word	0xffffffff


	//   ....[6]....
        /*0074*/ 	.word	0xffffffff


	//   ....[7]....
        /*0078*/ 	.word	0xffffffff


	//   ....[8]....
        /*007c*/ 	.word	0xffffffff


	//   ....[9]....
        /*0080*/ 	.word	0xffffffff


	//   ....[10]....
        /*0084*/ 	.word	0xffffffff


	//   ....[11]....
        /*0088*/ 	.word	0xffffffff


	//   ....[12]....
        /*008c*/ 	.word	0xffffffff


	//   ....[13]....
        /*0090*/ 	.word	0xffffffff


	//   ....[14]....
        /*0094*/ 	.word	0xffffffff


	//   ....[15]....
        /*0098*/ 	.word	0xffffffff


	//   ....[16]....
        /*009c*/ 	.word	0xffffffff


	//   ....[17]....
        /*00a0*/ 	.word	0xffffffff


	//   ....[18]....
        /*00a4*/ 	.word	0xffffffff


	//   ....[19]....
        /*00a8*/ 	.word	0xffffffff


	//   ....[20]....
        /*00ac*/ 	.word	0xffffffff


	//   ....[21]....
        /*00b0*/ 	.word	0xffffffff


	//   ....[22]....
        /*00b4*/ 	.word	0xffffffff


	//   ....[23]....
        /*00b8*/ 	.word	0xffffffff


	//   ....[24]....
        /*00bc*/ 	.word	0xffffffff


	//   ....[25]....
        /*00c0*/ 	.word	0xffffffff


	//   ....[26]....
        /*00c4*/ 	.word	0xffffffff


	//   ....[27]....
        /*00c8*/ 	.word	0xffffffff


	//   ....[28]....
        /*00cc*/ 	.word	0xffffffff


	//   ....[29]....
        /*00d0*/ 	.word	0xffffffff


	//   ....[30]....
        /*00d4*/ 	.word	0xffffffff


	//   ....[31]....
        /*00d8*/ 	.word	0xffffffff


	//   ....[32]....
        /*00dc*/ 	.word	0xffffffff


	//   ....[33]....
        /*00e0*/ 	.word	0xffffffff


	//   ....[34]....
        /*00e4*/ 	.word	0xffffffff


	//   ....[35]....
        /*00e8*/ 	.word	0xffffffff


	//   ....[36]....
        /*00ec*/ 	.word	0xffffffff


	//   ....[37]....
        /*00f0*/ 	.word	0xffffffff


	//   ....[38]....
        /*00f4*/ 	.word	0xffffffff


	//   ....[39]....
        /*00f8*/ 	.word	0xffffffff


	//   ....[40]....
        /*00fc*/ 	.word	0xffffffff


	//   ....[41]....
        /*0100*/ 	.word	0xffffffff


	//   ....[42]....
        /*0104*/ 	.word	0xffffffff


	//   ....[43]....
        /*0108*/ 	.word	0xffffffff


	//   ....[44]....
        /*010c*/ 	.word	0xffffffff


	//   ....[45]....
        /*0110*/ 	.word	0xffffffff


	//   ....[46]....
        /*0114*/ 	.word	0xffffffff


	//   ....[47]....
        /*0118*/ 	.word	0xffffffff


	//   ....[48]....
        /*011c*/ 	.word	0xffffffff


	//   ....[49]....
        /*0120*/ 	.word	0xffffffff


	//   ....[50]....
        /*0124*/ 	.word	0xffffffff


	//   ....[51]....
        /*0128*/ 	.word	0xffffffff


	//   ....[52]....
        /*012c*/ 	.word	0xffffffff


	//   ....[53]....
        /*0130*/ 	.word	0xffffffff


	//   ....[54]....
        /*0134*/ 	.word	0xffffffff


	//   ....[55]....
        /*0138*/ 	.word	0xffffffff


	//   ....[56]....
        /*013c*/ 	.word	0xffffffff


	//   ....[57]....
        /*0140*/ 	.word	0xffffffff


	//   ....[58]....
        /*0144*/ 	.word	0xffffffff


	//   ....[59]....
        /*0148*/ 	.word	0xffffffff


	//----- nvinfo : EIATTR_COOP_GROUP_INSTR_OFFSETS
	.align		4
.L_226:
        /*014c*/ 	.byte	0x04, 0x28
        /*014e*/ 	.short	(.L_228 - .L_227)


	//   ....[0]....
.L_227:
        /*0150*/ 	.word	0x00000b70


	//   ....[1]....
        /*0154*/ 	.word	0x00000ba0


	//   ....[2]....
        /*0158*/ 	.word	0x00000bc0


	//   ....[3]....
        /*015c*/ 	.word	0x00000bd0


	//   ....[4]....
        /*0160*/ 	.word	0x00000d60


	//   ....[5]....
        /*0164*/ 	.word	0x00000d90


	//   ....[6]....
        /*0168*/ 	.word	0x00000dc0


	//   ....[7]....
        /*016c*/ 	.word	0x00000de0


	//   ....[8]....
        /*0170*/ 	.word	0x00000f60


	//   ....[9]....
        /*0174*/ 	.word	0x00000f90


	//   ....[10]....
        /*0178*/ 	.word	0x00000fc0


	//   ....[11]....
        /*017c*/ 	.word	0x00000fe0


	//   ....[12]....
        /*0180*/ 	.word	0x00001160


	//   ....[13]....
        /*0184*/ 	.word	0x00001190


	//   ....[14]....
        /*0188*/ 	.word	0x000011c0


	//   ....[15]....
        /*018c*/ 	.word	0x000011e0


	//   ....[16]....
        /*0190*/ 	.word	0x00001360


	//   ....[17]....
        /*0194*/ 	.word	0x000013a0


	//   ....[18]....
        /*0198*/ 	.word	0x000013d0


	//   ....[19]....
        /*019c*/ 	.word	0x000013e0


	//   ....[20]....
        /*01a0*/ 	.word	0x00002140


	//   ....[21]....
        /*01a4*/ 	.word	0x00002150


	//   ....[22]....
        /*01a8*/ 	.word	0x00002160


	//   ....[23]....
        /*01ac*/ 	.word	0x00002180


	//   ....[24]....
        /*01b0*/ 	.word	0x00002300


	//   ....[25]....
        /*01b4*/ 	.word	0x00002340


	//   ....[26]....
        /*01b8*/ 	.word	0x00002370


	//   ....[27]....
        /*01bc*/ 	.word	0x00002390


	//   ....[28]....
        /*01c0*/ 	.word	0x00002510


	//   ....[29]....
        /*01c4*/ 	.word	0x00002550


	//   ....[30]....
        /*01c8*/ 	.word	0x00002580


	//   ....[31]....
        /*01cc*/ 	.word	0x000025a0


	//   ....[32]....
        /*01d0*/ 	.word	0x00002720


	//   ....[33]....
        /*01d4*/ 	.word	0x00002760


	//   ....[34]....
        /*01d8*/ 	.word	0x00002790


	//   ....[35]....
        /*01dc*/ 	.word	0x000027b0


	//   ....[36]....
        /*01e0*/ 	.word	0x00002930


	//   ....[37]....
        /*01e4*/ 	.word	0x00002970


	//   ....[38]....
        /*01e8*/ 	.word	0x000029b0


	//   ....[39]....
        /*01ec*/ 	.word	0x000029c0


	//   ....[40]....
        /*01f0*/ 	.word	0x00004d80


	//   ....[41]....
        /*01f4*/ 	.word	0x00004db0


	//   ....[42]....
        /*01f8*/ 	.word	0x00004dd0


	//   ....[43]....
        /*01fc*/ 	.word	0x00004de0


	//   ....[44]....
        /*0200*/ 	.word	0x00004f70


	//   ....[45]....
        /*0204*/ 	.word	0x00004fa0


	//   ....[46]....
        /*0208*/ 	.word	0x00004fd0


	//   ....[47]....
        /*020c*/ 	.word	0x00004ff0


	//   ....[48]....
        /*0210*/ 	.word	0x00005170


	//   ....[49]....
        /*0214*/ 	.word	0x000051a0


	//   ....[50]....
        /*0218*/ 	.word	0x000051d0


	//   ....[51]....
        /*021c*/ 	.word	0x000051f0


	//   ....[52]....
        /*0220*/ 	.word	0x00005370


	//   ....[53]....
        /*0224*/ 	.word	0x000053a0


	//   ....[54]....
        /*0228*/ 	.word	0x000053d0


	//   ....[55]....
        /*022c*/ 	.word	0x000053f0


	//   ....[56]....
        /*0230*/ 	.word	0x00005570


	//   ....[57]....
        /*0234*/ 	.word	0x000055a0


	//   ....[58]....
        /*0238*/ 	.word	0x000055d0


	//   ....[59]....
        /*023c*/ 	.word	0x000055f0


	//----- nvinfo : EIATTR_VRC_CTA_INIT_COUNT
	.align		4
.L_228:
        /*0240*/ 	.byte	0x02, 0x4a
	.zero		1
	.zero		1


	//----- nvinfo : EIATTR_EXIT_INSTR_OFFSETS
	.align		4
        /*0244*/ 	.byte	0x04, 0x1c
        /*0246*/ 	.short	(.L_230 - .L_229)


	//   ....[0]....
.L_229:
        /*0248*/ 	.word	0x00000030


	//   ....[1]....
        /*024c*/ 	.word	0x00006290


	//   ....[2]....
        /*0250*/ 	.word	0x000062d0


	//----- nvinfo : EIATTR_MAX_THREADS
	.align		4
.L_230:
        /*0254*/ 	.byte	0x04, 0x05
        /*0256*/ 	.short	(.L_232 - .L_231)
.L_231:
        /*0258*/ 	.word	0x00000100
        /*025c*/ 	.word	0x00000001
        /*0260*/ 	.word	0x00000001


	//----- nvinfo : EIATTR_CRS_STACK_SIZE
	.align		4
.L_232:
        /*0264*/ 	.byte	0x04, 0x1e
        /*0266*/ 	.short	(.L_234 - .L_233)
.L_233:
        /*0268*/ 	.word	0x00000000


	//----- nvinfo : EIATTR_CBANK_PARAM_SIZE
	.align		4
.L_234:
        /*026c*/ 	.byte	0x03, 0x19
        /*026e*/ 	.short	0x0015


	//----- nvinfo : EIATTR_PARAM_CBANK
	.align		4
        /*0270*/ 	.byte	0x04, 0x0a
        /*0272*/ 	.short	(.L_236 - .L_235)
	.align		4
.L_235:
        /*0274*/ 	.word	index@(.nv.constant0._ZN6thrust24THRUST_300001_SM_1000_NS8cuda_cub4core6detail13_kernel_agentINS1_8__reduce11ReduceAgentIPN4cuda3std3__45tupleIJdlEEESC_SB_iNS1_9__extrema9arg_max_fIdl10comparatorEEEEJSC_SC_iSG_EEEvDpT0_)
        /*0278*/ 	.short	0x0380
        /*027a*/ 	.short	0x0015


	//----- nvinfo : EIATTR_SW_WAR
	.align		4
.L_236:
        /*027c*/ 	.byte	0x04, 0x36
        /*027e*/ 	.short	(.L_238 - .L_237)
.L_237:
        /*0280*/ 	.word	0x00000008
.L_238:


//--------------------- .nv.info._ZN6thrust24THRUST_300001_SM_1000_NS8cuda_cub4core6detail13_kernel_agentINS1_8__reduce10DrainAgentIiEEJN3cub18CUB_300001_SM_10009GridQueueIjEEiEEEvDpT0_ --------------------------
	.section	.nv.info._ZN6thrust24THRUST_300001_SM_1000_NS8cuda_cub4core6detail13_kernel_agentINS1_8__reduce10DrainAgentIiEEJN3cub18CUB_300001_SM_10009GridQueueIjEEiEEEvDpT0_,"",@"SHT_CUDA_INFO"
	.sectionflags	@""
	.align	4


	//----- nvinfo : EIATTR_CUDA_API_VERSION
	.align		4
        /*0000*/ 	.byte	0x04, 0x37
        /*0002*/ 	.short	(.L_240 - .L_239)
.L_239:
        /*0004*/ 	.word	0x00000082


	//----- nvinfo : EIATTR_KPARAM_INFO
	.align		4
.L_240:
        /*0008*/ 	.byte	0x04, 0x17
        /*000a*/ 	.short	(.L_242 - .L_241)
.L_241:
        /*000c*/ 	.word	0x00000000
        /*0010*/ 	.short	0x0001
        /*0012*/ 	.short	0x0008
        /*0014*/ 	.byte	0x00, 0xf0, 0x11, 0x00


	//----- nvinfo : EIATTR_KPARAM_INFO
	.align		4
.L_242:
        /*0018*/ 	.byte	0x04, 0x17
        /*001a*/ 	.short	(.L_244 - .L_243)
.L_243:
        /*001c*/ 	.word	0x00000000
        /*0020*/ 	.short	0x0000
        /*0022*/ 	.short	0x0000
        /*0024*/ 	.byte	0x00, 0xf0, 0x21, 0x00


	//----- nvinfo : EIATTR_SPARSE_MMA_MASK
	.align		4
.L_244:
        /*0028*/ 	.byte	0x03, 0x50
        /*002a*/ 	.short	0x0000


	//----- nvinfo : EIATTR_MAXREG_COUNT
	.align		4
        /*002c*/ 	.byte	0x03, 0x1b
        /*002e*/ 	.short	0x00ff


	//----- nvinfo : EIATTR_MERCURY_ISA_VERSION
	.align		4
        /*0030*/ 	.byte	0x03, 0x5f
        /*0032*/ 	.short	0x0101


	//----- nvinfo : EIATTR_VRC_CTA_INIT_COUNT
	.align		4
        /*0034*/ 	.byte	0x02, 0x4a
	.zero		1
	.zero		1


	//----- nvinfo : EIATTR_EXIT_INSTR_OFFSETS
	.align		4
        /*0038*/ 	.byte	0x04, 0x1c
        /*003a*/ 	.short	(.L_246 - .L_245)


	//   ....[0]....
.L_245:
        /*003c*/ 	.word	0x00000060


	//----- nvinfo : EIATTR_MAX_THREADS
	.align		4
.L_246:
        /*0040*/ 	.byte	0x04, 0x05
        /*0042*/ 	.short	(.L_248 - .L_247)
.L_247:
        /*0044*/ 	.word	0x00000001
        /*0048*/ 	.word	0x00000001
        /*004c*/ 	.word	0x00000001


	//----- nvinfo : EIATTR_CBANK_PARAM_SIZE
	.align		4
.L_248:
        /*0050*/ 	.byte	0x03, 0x19
        /*0052*/ 	.short	0x000c


	//----- nvinfo : EIATTR_PARAM_CBANK
	.align		4
        /*0054*/ 	.byte	0x04, 0x0a
        /*0056*/ 	.short	(.L_250 - .L_249)
	.align		4
.L_249:
        /*0058*/ 	.word	index@(.nv.constant0._ZN6thrust24THRUST_300001_SM_1000_NS8cuda_cub4core6detail13_kernel_agentINS1_8__reduce10DrainAgentIiEEJN3cub18CUB_300001_SM_10009GridQueueIjEEiEEEvDpT0_)
        /*005c*/ 	.short	0x0380
        /*005e*/ 	.short	0x000c


	//----- nvinfo : EIATTR_SW_WAR
	.align		4
.L_250:
        /*0060*/ 	.byte	0x04, 0x36
        /*0062*/ 	.short	(.L_252 - .L_251)
.L_251:
        /*0064*/ 	.word	0x00000008
.L_252:


//--------------------- .nv.info._ZN6thrust24THRUST_300001_SM_1000_NS8cuda_cub4core6detail13_kernel_agentINS1_8__reduce11ReduceAgentINS0_12zip_iteratorIN4cuda3std3__45tupleIJNS0_10device_ptrIdEENS0_17counting_iteratorIlNS0_11use_defaultESF_SF_EEEEEEEPNSB_IJdlEEESJ_iNS1_9__extrema9arg_max_fIdl10comparatorEEEEJSI_SK_iN3cub18CUB_300001_SM_100013GridEvenShareIiEENSR_9GridQueueIjEESO_EEEvDpT0_ --------------------------
	.section	.nv.info._ZN6thrust24THRUST_300001_SM_1000_NS8cuda_cub4core6detail13_kernel_agentINS1_8__reduce11ReduceAgentINS0_12zip_iteratorIN4cuda3std3__45tupleIJNS0_10device_ptrIdEENS0_17counting_iteratorIlNS0_11use_defaultESF_SF_EEEEEEEPNSB_IJdlEEESJ_iNS1_9__extrema9arg_max_fIdl10comparatorEEEEJSI_SK_iN3cub18CUB_300001_SM_100013GridEvenShareIiEENSR_9GridQueueIjEESO_EEEvDpT0_,"",@"SHT_CUDA_INFO"
	.sectionflags	@""
	.align	4


	//----- nvinfo : EIATTR_CUDA_API_VERSION
	.align		4
        /*0000*/ 	.byte	0x04, 0x37
        /*0002*/ 	.short	(.L_254 - .L_253)
.L_253:
        /*0004*/ 	.word	0x00000082


	//----- nvinfo : EIATTR_KPARAM_INFO
	.align		4
.L_254:
        /*0008*/ 	.byte	0x04, 0x17
        /*000a*/ 	.short	(.L_256 - .L_255)
.L_255:
        /*000c*/ 	.word	0x00000000
        /*0010*/ 	.short	0x0005
        /*0012*/ 	.short	0x0050
        /*0014*/ 	.byte	0x00, 0xf0, 0x05, 0x00


	//----- nvinfo : EIATTR_KPARAM_INFO
	.align		4
.L_256:
        /*0018*/ 	.byte	0x04, 0x17
        /*001a*/ 	.short	(.L_258 - .L_257)
.L_257:
        /*001c*/ 	.word	0x00000000
        /*0020*/ 	.short	0x0004
        /*0022*/ 	.short	0x0048
        /*0024*/ 	.byte	0x00, 0xf0, 0x21, 0x00


	//----- nvinfo : EIATTR_KPARAM_INFO
	.align		4
.L_258:
        /*0028*/ 	.byte	0x04, 0x17
        /*002a*/ 	.short	(.L_260 - .L_259)
.L_259:
        /*002c*/ 	.word	0x00000000
        /*0030*/ 	.short	0x0003
        /*0032*/ 	.short	0x001c
        /*0034*/ 	.byte	0x00, 0xf0, 0xa1, 0x00


	//----- nvinfo : EIATTR_KPARAM_INFO
	.align		4
.L_260:
        /*0038*/ 	.byte	0x04, 0x17
        /*003a*/ 	.short	(.L_262 - .L_261)
.L_261:
        /*003c*/ 	.word	0x00000000
        /*0040*/ 	.short	0x0002
        /*0042*/ 	.short	0x0018
        /*0044*/ 	.byte	0x00, 0xf0, 0x11, 0x00


	//----- nvinfo : EIATTR_KPARAM_INFO
	.align		4
.L_262:
        /*0048*/ 	.byte	0x04, 0x17
        /*004a*/ 	.short	(.L_264 - .L_263)
.L_263:
        /*004c*/ 	.word	0x00000000
        /*0050*/ 	.short	0x0001
        /*0052*/ 	.short	0x0010
        /*0054*/ 	.byte	0x00, 0xf5, 0x21, 0x00


	//----- nvinfo : EIATTR_KPARAM_INFO
	.align		4
.L_264:
        /*0058*/ 	.byte	0x04, 0x17
        /*005a*/ 	.short	(.L_266 - .L_265)
.L_265:
        /*005c*/ 	.word	0x00000000
        /*0060*/ 	.short	0x0000
        /*0062*/ 	.short	0x0000
        /*0064*/ 	.byte	0x00, 0xf0, 0x41, 0x00


	//----- nvinfo : EIATTR_SPARSE_MMA_MASK
	.align		4
.L_266:
        /*0068*/ 	.byte	0x03, 0x50
        /*006a*/ 	.short	0x0000


	//----- nvinfo : EIATTR_MAXREG_COUNT
	.align		4
        /*006c*/ 	.byte	0x03, 0x1b
        /*006e*/ 	.short	0x00ff


	//----- nvinfo : EIATTR_NUM_BARRIERS
	.align		4
        /*0070*/ 	.byte	0x02, 0x4c
        /*0072*/ 	.byte	0x01
	.zero		1


	//----- nvinfo : EIATTR_MERCURY_ISA_VERSION
	.align		4
        /*0074*/ 	.byte	0x03, 0x5f
        /*0076*/ 	.short	0x0101


	//----- nvinfo : EIATTR_COOP_GROUP_MASK_REGIDS
	.align		4
        /*0078*/ 	.byte	0x04, 0x29
        /*007a*/ 	.short	(.L_268 - .L_267)


	//   ....[0]....
.L_267:
        /*007c*/ 	.word	0xffffffff


	//   ....[1]....
        /*0080*/ 	.word	0xffffffff


	//   ....[2]....
        /*0084*/ 	.word	0xffffffff


	//   ....[3]....
        /*0088*/ 	.word	0xffffffff


	//   ....[4]....
        /*008c*/ 	.word	0xffffffff


	//   ....[5]....
        /*0090*/ 	.word	0xffffffff


	//   ....[6]....
        /*0094*/ 	.word	0xffffffff


	//   ....[7]....
        /*0098*/ 	.word	0xffffffff


	//   ....[8]....
        /*009c*/ 	.word	0xffffffff


	//   ....[9]....
        /*00a0*/ 	.word	0xffffffff


	//   ....[10]....
        /*00a4*/ 	.word	0xffffffff


	//   ....[11]....
        /*00a8*/ 	.word	0xffffffff


	//   ....[12]....
        /*00ac*/ 	.word	0xffffffff


	//   ....[13]....
        /*00b0*/ 	.word	0xffffffff


	//   ....[14]....
        /*00b4*/ 	.word	0xffffffff


	//   ....[15]....
        /*00b8*/ 	.word	0xffffffff


	//   ....[16]....
        /*00bc*/ 	.word	0xffffffff


	//   ....[17]....
        /*00c0*/ 	.word	0xffffffff


	//   ....[18]....
        /*00c4*/ 	.word	0xffffffff


	//   ....[19]....
        /*00c8*/ 	.word	0xffffffff


	//   ....[20]....
        /*00cc*/ 	.word	0xffffffff


	//   ....[21]....
        /*00d0*/ 	.word	0xffffffff


	//   ....[22]....
        /*00d4*/ 	.word	0xffffffff


	//   ....[23]....
        /*00d8*/ 	.word	0xffffffff


	//   ....[24]....
        /*00dc*/ 	.word	0xffffffff


	//   ....[25]....
        /*00e0*/ 	.word	0xffffffff


	//   ....[26]....
        /*00e4*/ 	.word	0xffffffff


	//   ....[27]....
        /*00e8*/ 	.word	0xffffffff


	//   ....[28]....
        /*00ec*/ 	.word	0xffffffff


	//   ....[29]....
        /*00f0*/ 	.word	0xffffffff


	//   ....[30]....
        /*00f4*/ 	.word	0xffffffff


	//   ....[31]....
        /*00f8*/ 	.word	0xffffffff


	//   ....[32]....
        /*00fc*/ 	.word	0xffffffff


	//   ....[33]....
        /*0100*/ 	.word	0xffffffff


	//   ....[34]....
        /*0104*/ 	.word	0xffffffff


	//   ....[35]....
        /*0108*/ 	.word	0xffffffff


	//   ....[36]....
        /*010c*/ 	.word	0xffffffff


	//   ....[37]....
        /*0110*/ 	.word	0xffffffff


	//   ....[38]....
        /*0114*/ 	.word	0xffffffff


	//   ....[39]....
        /*0118*/ 	.word	0xffffffff


	//   ....[40]....
        /*011c*/ 	.word	0xffffffff


	//   ....[41]....
        /*0120*/ 	.word	0xffffffff


	//   ....[42]....
        /*0124*/ 	.word	0xffffffff


	//   ....[43]....
        /*0128*/ 	.word	0xffffffff


	//   ....[44]....
        /*012c*/ 	.word	0xffffffff


	//   ....[45]....
        /*0130*/ 	.word	0xffffffff


	//   ....[46]....
        /*0134*/ 	.word	0xffffffff


	//   ....[47]....
        /*0138*/ 	.word	0xffffffff


	//   ....[48]....
        /*013c*/ 	.word	0xffffffff


	//   ....[49]....
        /*0140*/ 	.word	0xffffffff


	//   ....[50]....
        /*0144*/ 	.word	0xffffffff


	//   ....[51]....
        /*0148*/ 	.word	0xffffffff


	//   ....[52]....
        /*014c*/ 	.word	0xffffffff


	//   ....[53]....
        /*0150*/ 	.word	0xffffffff


	//   ....[54]....
        /*0154*/ 	.word	0xffffffff


	//   ....[55]....
        /*0158*/ 	.word	0xffffffff


	//   ....[56]....
        /*015c*/ 	.word	0xffffffff


	//   ....[57]....
        /*0160*/ 	.word	0xffffffff


	//   ....[58]....
        /*0164*/ 	.word	0xffffffff


	//   ....[59]....
        /*0168*/ 	.word	0xffffffff


	//----- nvinfo : EIATTR_COOP_GROUP_INSTR_OFFSETS
	.align		4
.L_268:
        /*016c*/ 	.byte	0x04, 0x28
        /*016e*/ 	.short	(.L_270 - .L_269)


	//   ....[0]....
.L_269:
        /*0170*/ 	.word	0x00000cd0


	//   ....[1]....
        /*0174*/ 	.word	0x00000d00


	//   ....[2]....
        /*0178*/ 	.word	0x00000d20


	//   ....[3]....
        /*017c*/ 	.word	0x00000d30


	//   ....[4]....
        /*0180*/ 	.word	0x00000ec0


	//   ....[5]....
        /*0184*/ 	.word	0x00000ef0


	//   ....[6]....
        /*0188*/ 	.word	0x00000f20


	//   ....[7]....
        /*018c*/ 	.word	0x00000f40


	//   ....[8]....
        /*0190*/ 	.word	0x000010c0


	//   ....[9]....
        /*0194*/ 	.word	0x00001100


	//   ....[10]....
        /*0198*/ 	.word	0x00001130


	//   ....[11]....
        /*019c*/ 	.word	0x00001140


	//   ....[12]....
        /*01a0*/ 	.word	0x000012c0


	//   ....[13]....
        /*01a4*/ 	.word	0x000012f0


	//   ....[14]....
        /*01a8*/ 	.word	0x00001320


	//   ....[15]....
        /*01ac*/ 	.word	0x00001340


	//   ....[16]....
        /*01b0*/ 	.word	0x000014c0


	//   ....[17]....
        /*01b4*/ 	.word	0x000014f0


	//   ....[18]....
        /*01b8*/ 	.word	0x00001520


	//   ....[19]....
        /*01bc*/ 	.word	0x00001540


	//   ....[20]....
        /*01c0*/ 	.word	0x000022b0


	//   ....[21]....
        /*01c4*/ 	.word	0x000022c0


	//   ....[22]....
        /*01c8*/ 	.word	0x000022d0


	//   ....[23]....
        /*01cc*/ 	.word	0x000022f0


	//   ....[24]....
        /*01d0*/ 	.word	0x00002470


	//   ....[25]....
        /*01d4*/ 	.word	0x000024b0


	//   ....[26]....
        /*01d8*/ 	.word	0x000024e0


	//   ....[27]....
        /*01dc*/ 	.word	0x00002500


	//   ....[28]....
        /*01e0*/ 	.word	0x00002680


	//   ....[29]....
        /*01e4*/ 	.word	0x000026c0


	//   ....[30]....
        /*01e8*/ 	.word	0x000026f0


	//   ....[31]....
        /*01ec*/ 	.word	0x00002710


	//   ....[32]....
        /*01f0*/ 	.word	0x00002890


	//   ....[33]....
        /*01f4*/ 	.word	0x000028d0


	//   ....[34]....
        /*01f8*/ 	.word	0x00002900


	//   ....[35]....
        /*01fc*/ 	.word	0x00002920


	//   ....[36]....
        /*0200*/ 	.word	0x00002aa0


	//   ....[37]....
        /*0204*/ 	.word	0x00002ae0


	//   ....[38]....
        /*0208*/ 	.word	0x00002b10


	//   ....[39]....
        /*020c*/ 	.word	0x00002b30


	//   ....[40]....
        /*0210*/ 	.word	0x000051f0


	//   ....[41]....
        /*0214*/ 	.word	0x00005220


	//   ....[42]....
        /*0218*/ 	.word	0x00005240


	//   ....[43]....
        /*021c*/ 	.word	0x00005250


	//   ....[44]....
        /*0220*/ 	.word	0x000053e0


	//   ....[45]....
        /*0224*/ 	.word	0x00005410


	//   ....[46]....
        /*0228*/ 	.word	0x00005440


	//   ....[47]....
        /*022c*/ 	.word	0x00005460


	//   ....[48]....
        /*0230*/ 	.word	0x000055e0


	//   ....[49]....
        /*0234*/ 	.word	0x00005610


	//   ....[50]....
        /*0238*/ 	.word	0x00005640


	//   ....[51]....
        /*023c*/ 	.word	0x00005660


	//   ....[52]....
        /*0240*/ 	.word	0x000057e0


	//   ....[53]....
        /*0244*/ 	.word	0x00005810


	//   ....[54]....
        /*0248*/ 	.word	0x00005840


	//   ....[55]....
        /*024c*/ 	.word	0x00005860


	//   ....[56]....
        /*0250*/ 	.word	0x000059e0


	//   ....[57]....
        /*0254*/ 	.word	0x00005a10


	//   ....[58]....
        /*0258*/ 	.word	0x00005a40


	//   ....[59]....
        /*025c*/ 	.word	0x00005a60


	//----- nvinfo : EIATTR_VRC_CTA_INIT_COUNT
	.align		4
.L_270:
        /*0260*/ 	.byte	0x02, 0x4a
	.zero		1
	.zero		1


	//----- nvinfo : EIATTR_EXIT_INSTR_OFFSETS
	.align		4
        /*0264*/ 	.byte	0x04, 0x1c
        /*0266*/ 	.short	(.L_272 - .L_271)


	//   ....[0]....
.L_271:
        /*0268*/ 	.word	0x00006710


	//   ....[1]....
        /*026c*/ 	.word	0x00006770


	//----- nvinfo : EIATTR_MAX_THREADS
	.align		4
.L_272:
        /*0270*/ 	.byte	0x04, 0x05
        /*0272*/ 	.short	(.L_274 - .L_273)
.L_273:
        /*0274*/ 	.word	0x00000100
        /*0278*/ 	.word	0x00000001
        /*027c*/ 	.word	0x00000001


	//----- nvinfo : EIATTR_CRS_STACK_SIZE
	.align		4
.L_274:
        /*0280*/ 	.byte	0x04, 0x1e
        /*0282*/ 	.short	(.L_276 - .L_275)
.L_275:
        /*0284*/ 	.word	0x00000000


	//----- nvinfo : EIATTR_CBANK_PARAM_SIZE
	.align		4
.L_276:
        /*0288*/ 	.byte	0x03, 0x19
        /*028a*/ 	.short	0x0051


	//----- nvinfo : EIATTR_PARAM_CBANK
	.align		4
        /*028c*/ 	.byte	0x04, 0x0a
        /*028e*/ 	.short	(.L_278 - .L_277)
	.align		4
.L_277:
        /*0290*/ 	.word	index@(.nv.constant0._ZN6thrust24THRUST_300001_SM_1000_NS8cuda_cub4core6detail13_kernel_agentINS1_8__reduce11ReduceAgentINS0_12zip_iteratorIN4cuda3std3__45tupleIJNS0_10device_ptrIdEENS0_17counting_iteratorIlNS0_11use_defaultESF_SF_EEEEEEEPNSB_IJdlEEESJ_iNS1_9__extrema9arg_max_fIdl10comparatorEEEEJSI_SK_iN3cub18CUB_300001_SM_100013GridEvenShareIiEENSR_9GridQueueIjEESO_EEEvDpT0_)
        /*0294*/ 	.short	0x0380
        /*0296*/ 	.short	0x0051


	//----- nvinfo : EIATTR_SW_WAR
	.align		4
.L_278:
        /*0298*/ 	.byte	0x04, 0x36
        /*029a*/ 	.short	(.L_280 - .L_279)
.L_279:
        /*029c*/ 	.word	0x00000008
.L_280:


//--------------------- .nv.info._ZN6thrust24THRUST_300001_SM_1000_NS8cuda_cub4core6detail13_kernel_agentINS1_8__reduce11ReduceAgentINS0_12zip_iteratorIN4cuda3std3__45tupleIJNS0_10device_ptrIdEENS0_17counting_iteratorIlNS0_11use_defaultESF_SF_EEEEEEEPNSB_IJdlEEESJ_iNS1_9__extrema9arg_max_fIdl10comparatorEEEEJSI_SK_iSO_EEEvDpT0_ --------------------------
	.section	.nv.info._ZN6thrust24THRUST_300001_SM_1000_NS8cuda_cub4core6detail13_kernel_agentINS1_8__reduce11ReduceAgentINS0_12zip_iteratorIN4cuda3std3__45tupleIJNS0_10device_ptrIdEENS0_17counting_iteratorIlNS0_11use_defaultESF_SF_EEEEEEEPNSB_IJdlEEESJ_iNS1_9__extrema9arg_max_fIdl10comparatorEEEEJSI_SK_iSO_EEEvDpT0_,"",@"SHT_CUDA_INFO"
	.sectionflags	@""
	.align	4


	//----- nvinfo : EIATTR_CUDA_API_VERSION
	.align		4
        /*0000*/ 	.byte	0x04, 0x37
        /*0002*/ 	.short	(.L_282 - .L_281)
.L_281:
        /*0004*/ 	.word	0x00000082


	//----- nvinfo : EIATTR_KPARAM_INFO
	.align		4
.L_282:
        /*0008*/ 	.byte	0x04, 0x17
        /*000a*/ 	.short	(.L_284 - .L_283)
.L_283:
        /*000c*/ 	.word	0x00000000
        /*0010*/ 	.short	0x0003
        /*0012*/ 	.short	0x001c
        /*0014*/ 	.byte	0x00, 0xf0, 0x05, 0x00


	//----- nvinfo : EIATTR_KPARAM_INFO
	.align		4
.L_284:
        /*0018*/ 	.byte	0x04, 0x17
        /*001a*/ 	.short	(.L_286 - .L_285)
.L_285:
        /*001c*/ 	.word	0x00000000
        /*0020*/ 	.short	0x0002
        /*0022*/ 	.short	0x0018
        /*0024*/ 	.byte	0x00, 0xf0, 0x11, 0x00


	//----- nvinfo : EIATTR_KPARAM_INFO
	.align		4
.L_286:
        /*0028*/ 	.byte	0x04, 0x17
        /*002a*/ 	.short	(.L_288 - .L_287)
.L_287:
        /*002c*/ 	.word	0x00000000
        /*0030*/ 	.short	0x0001
        /*0032*/ 	.short	0x0010
        /*0034*/ 	.byte	0x00, 0xf5, 0x21, 0x00


	//----- nvinfo : EIATTR_KPARAM_INFO
	.align		4
.L_288:
        /*0038*/ 	.byte	0x04, 0x17
        /*003a*/ 	.short	(.L_290 - .L_289)
.L_289:
        /*003c*/ 	.word	0x00000000
        /*0040*/ 	.short	0x0000
        /*0042*/ 	.short	0x0000
        /*0044*/ 	.byte	0x00, 0xf0, 0x41, 0x00


	//----- nvinfo : EIATTR_SPARSE_MMA_MASK
	.align		4
.L_290:
        /*0048*/ 	.byte	0x03, 0x50
        /*004a*/ 	.short	0x0000


	//----- nvinfo : EIATTR_MAXREG_COUNT
	.align		4
        /*004c*/ 	.byte	0x03, 0x1b
        /*004e*/ 	.short	0x00ff


	//----- nvinfo : EIATTR_NUM_BARRIERS
	.align		4
        /*0050*/ 	.byte	0x02, 0x4c
        /*0052*/ 	.byte	0x01
	.zero		1


	//----- nvinfo : EIATTR_MERCURY_ISA_VERSION
	.align		4
        /*0054*/ 	.byte	0x03, 0x5f
        /*0056*/ 	.short	0x0101


	//----- nvinfo : EIATTR_COOP_GROUP_MASK_REGIDS
	.align		4
        /*0058*/ 	.byte	0x04, 0x29
        /*005a*/ 	.short	(.L_292 - .L_291)


	//   ....[0]....
.L_291:
        /*005c*/ 	.word	0xffffffff


	//   ....[1]....
        /*0060*/ 	.word	0xffffffff


	//   ....[2]....
        /*0064*/ 	.word	0xffffffff


	//   ....[3]....
        /*0068*/ 	.word	0xffffffff


	//   ....[4]....
        /*006c*/ 	.word	0xffffffff


	//   ....[5]....
        /*0070*/ 	.word	0xffffffff


	//   ....[6]....
        /*0074*/ 	.word	0xffffffff


	//   ....[7]....
        /*0078*/ 	.word	0xffffffff


	//   ....[8]....
        /*007c*/ 	.word	0xffffffff


	//   ....[9]....
        /*0080*/ 	.word	0xffffffff


	//   ....[10]....
        /*0084*/ 	.word	0xffffffff


	//   ....[11]....
        /*0088*/ 	.word	0xffffffff


	//   ....[12]....
        /*008c*/ 	.word	0xffffffff


	//   ....[13]....
        /*0090*/ 	.word	0xffffffff


	//   ....[14]....
        /*0094*/ 	.word	0xffffffff


	//   ....[15]....
        /*0098*/ 	.word	0xffffffff


	//   ....[16]....
        /*009c*/ 	.word	0xffffffff


	//   ....[17]....
        /*00a0*/ 	.word	0xffffffff


	//   ....[18]....
        /*00a4*/ 	.word	0xffffffff


	//   ....[19]....
        /*00a8*/ 	.word	0xffffffff


	//   ....[20]....
        /*00ac*/ 	.word	0xffffffff


	//   ....[21]....
        /*00b0*/ 	.word	0xffffffff


	//   ....[22]....
        /*00b4*/ 	.word	0xffffffff


	//   ....[23]....
        /*00b8*/ 	.word	0xffffffff


	//   ....[24]....
        /*00bc*/ 	.word	0xffffffff


	//   ....[25]....
        /*00c0*/ 	.word	0xffffffff


	//   ....[26]....
        /*00c4*/ 	.word	0xffffffff


	//   ....[27]....
        /*00c8*/ 	.word	0xffffffff


	//   ....[28]....
        /*00cc*/ 	.word	0xffffffff


	//   ....[29]....
        /*00d0*/ 	.word	0xffffffff


	//   ....[30]....
        /*00d4*/ 	.word	0xffffffff


	//   ....[31]....
        /*00d8*/ 	.word	0xffffffff


	//   ....[32]....
        /*00dc*/ 	.word	0xffffffff


	//   ....[33]....
        /*00e0*/ 	.word	0xffffffff


	//   ....[34]....
        /*00e4*/ 	.word	0xffffffff


	//   ....[35]....
        /*00e8*/ 	.word	0xffffffff


	//   ....[36]....
        /*00ec*/ 	.word	0xffffffff


	//   ....[37]....
        /*00f0*/ 	.word	0xffffffff


	//   ....[38]....
        /*00f4*/ 	.word	0xffffffff


	//   ....[39]....
        /*00f8*/ 	.word	0xffffffff


	//   ....[40]....
        /*00fc*/ 	.word	0xffffffff


	//   ....[41]....
        /*0100*/ 	.word	0xffffffff


	//   ....[42]....
        /*0104*/ 	.word	0xffffffff


	//   ....[43]....
        /*0108*/ 	.word	0xffffffff


	//   ....[44]....
        /*010c*/ 	.word	0xffffffff


	//   ....[45]....
        /*0110*/ 	.word	0xffffffff


	//   ....[46]....
        /*0114*/ 	.word	0xffffffff


	//   ....[47]....
        /*0118*/ 	.word	0xffffffff


	//   ....[48]....
        /*011c*/ 	.word	0xffffffff


	//   ....[49]....
        /*0120*/ 	.word	0xffffffff


	//   ....[50]....
        /*0124*/ 	.word	0xffffffff


	//   ....[51]....
        /*0128*/ 	.word	0xffffffff


	//   ....[52]....
        /*012c*/ 	.word	0xffffffff


	//   ....[53]....
        /*0130*/ 	.word	0xffffffff


	//   ....[54]....
        /*0134*/ 	.word	0xffffffff


	//   ....[55]....
        /*0138*/ 	.word	0xffffffff


	//   ....[56]....
        /*013c*/ 	.word	0xffffffff


	//   ....[57]....
        /*0140*/ 	.word	0xffffffff


	//   ....[58]....
        /*0144*/ 	.word	0xffffffff


	//   ....[59]....
        /*0148*/ 	.word	0xffffffff


	//----- nvinfo : EIATTR_COOP_GROUP_INSTR_OFFSETS
	.align		4
.L_292:
        /*014c*/ 	.byte	0x04, 0x28
        /*014e*/ 	.short	(.L_294 - .L_293)


	//   ....[0]....
.L_293:
        /*0150*/ 	.word	0x00000c90


	//   ....[1]....
        /*0154*/ 	.word	0x00000cc0


	//   ....[2]....
        /*0158*/ 	.word	0x00000ce0


	//   ....[3]....
        /*015c*/ 	.word	0x00000cf0


	//   ....[4]....
        /*0160*/ 	.word	0x00000e80


	//   ....[5]....
        /*0164*/ 	.word	0x00000eb0


	//   ....[6]....
        /*0168*/ 	.word	0x00000ee0


	//   ....[7]....
        /*016c*/ 	.word	0x00000f00


	//   ....[8]....
        /*0170*/ 	.word	0x00001080


	//   ....[9]....
        /*0174*/ 	.word	0x000010b0


	//   ....[10]....
        /*0178*/ 	.word	0x000010e0


	//   ....[11]....
        /*017c*/ 	.word	0x00001100


	//   ....[12]....
        /*0180*/ 	.word	0x00001280


	//   ....[13]....
        /*0184*/ 	.word	0x000012b0


	//   ....[14]....
        /*0188*/ 	.word	0x000012e0


	//   ....[15]....
        /*018c*/ 	.word	0x00001300


	//   ....[16]....
        /*0190*/ 	.word	0x00001480


	//   ....[17]....
        /*0194*/ 	.word	0x000014b0


	//   ....[18]....
        /*0198*/ 	.word	0x000014e0


	//   ....[19]....
        /*019c*/ 	.word	0x00001500


	//   ....[20]....
        /*01a0*/ 	.word	0x00002260


	//   ....[21]....
        /*01a4*/ 	.word	0x00002270


	//   ....[22]....
        /*01a8*/ 	.word	0x00002280


	//   ....[23]....
        /*01ac*/ 	.word	0x000022a0


	//   ....[24]....
        /*01b0*/ 	.word	0x00002420


	//   ....[25]....
        /*01b4*/ 	.word	0x00002460


	//   ....[26]....
        /*01b8*/ 	.word	0x00002490


	//   ....[27]....
        /*01bc*/ 	.word	0x000024b0


	//   ....[28]....
        /*01c0*/ 	.word	0x00002630


	//   ....[29]....
        /*01c4*/ 	.word	0x00002670


	//   ....[30]....
        /*01c8*/ 	.word	0x000026a0


	//   ....[31]....
        /*01cc*/ 	.word	0x000026c0


	//   ....[32]....
        /*01d0*/ 	.word	0x00002840


	//   ....[33]....
        /*01d4*/ 	.word	0x00002880


	//   ....[34]....
        /*01d8*/ 	.word	0x000028b0


	//   ....[35]....
        /*01dc*/ 	.word	0x000028d0


	//   ....[36]....
        /*01e0*/ 	.word	0x00002a50


	//   ....[37]....
        /*01e4*/ 	.word	0x00002a90


	//   ....[38]....
        /*01e8*/ 	.word	0x00002ac0


	//   ....[39]....
        /*01ec*/ 	.word	0x00002ae0


	//   ....[40]....
        /*01f0*/ 	.word	0x00004f90


	//   ....[41]....
        /*01f4*/ 	.word	0x00004fc0


	//   ....[42]....
        /*01f8*/ 	.word	0x00004fe0


	//   ....[43]....
        /*01fc*/ 	.word	0x00004ff0


	//   ....[44]....
        /*0200*/ 	.word	0x00005180


	//   ....[45]....
        /*0204*/ 	.word	0x000051b0


	//   ....[46]....
        /*0208*/ 	.word	0x000051e0


	//   ....[47]....
        /*020c*/ 	.word	0x00005200


	//   ....[48]....
        /*0210*/ 	.word	0x00005380


	//   ....[49]....
        /*0214*/ 	.word	0x000053b0


	//   ....[50]....
        /*0218*/ 	.word	0x000053e0


	//   ....[51]....
        /*021c*/ 	.word	0x00005400


	//   ....[52]....
        /*0220*/ 	.word	0x00005580


	//   ....[53]....
        /*0224*/ 	.word	0x000055c0


	//   ....[54]....
        /*0228*/ 	.word	0x000055f0


	//   ....[55]....
        /*022c*/ 	.word	0x00005600


	//   ....[56]....
        /*0230*/ 	.word	0x00005780


	//   ....[57]....
        /*0234*/ 	.word	0x000057b0


	//   ....[58]....
        /*0238*/ 	.word	0x000057e0


	//   ....[59]....
        /*023c*/ 	.word	0x00005800


	//----- nvinfo : EIATTR_VRC_CTA_INIT_COUNT
	.align		4
.L_294:
        /*0240*/ 	.byte	0x02, 0x4a
	.zero		1
	.zero		1


	//----- nvinfo : EIATTR_EXIT_INSTR_OFFSETS
	.align		4
        /*0244*/ 	.byte	0x04, 0x1c
        /*0246*/ 	.short	(.L_296 - .L_295)


	//   ....[0]....
.L_295:
        /*0248*/ 	.word	0x00000030


	//   ....[1]....
        /*024c*/ 	.word	0x000064a0


	//   ....[2]....
        /*0250*/ 	.word	0x000064e0


	//----- nvinfo : EIATTR_MAX_THREADS
	.align		4
.L_296:
        /*0254*/ 	.byte	0x04, 0x05
        /*0256*/ 	.short	(.L_298 - .L_297)
.L_297:
        /*0258*/ 	.word	0x00000100
        /*025c*/ 	.word	0x00000001
        /*0260*/ 	.word	0x00000001


	//----- nvinfo : EIATTR_CRS_STACK_SIZE
	.align		4
.L_298:
        /*0264*/ 	.byte	0x04, 0x1e
        /*0266*/ 	.short	(.L_300 - .L_299)
.L_299:
        /*0268*/ 	.word	0x00000000


	//----- nvinfo : EIATTR_CBANK_PARAM_SIZE
	.align		4
.L_300:
        /*026c*/ 	.byte	0x03, 0x19
        /*026e*/ 	.short	0x001d


	//----- nvinfo : EIATTR_PARAM_CBANK
	.align		4
        /*0270*/ 	.byte	0x04, 0x0a
        /*0272*/ 	.short	(.L_302 - .L_301)
	.align		4
.L_301:
        /*0274*/ 	.word	index@(.nv.constant0._ZN6thrust24THRUST_300001_SM_1000_NS8cuda_cub4core6detail13_kernel_agentINS1_8__reduce11ReduceAgentINS0_12zip_iteratorIN4cuda3std3__45tupleIJNS0_10device_ptrIdEENS0_17counting_iteratorIlNS0_11use_defaultESF_SF_EEEEEEEPNSB_IJdlEEESJ_iNS1_9__extrema9arg_max_fIdl10comparatorEEEEJSI_SK_iSO_EEEvDpT0_)
        /*0278*/ 	.short	0x0380
        /*027a*/ 	.short	0x001d


	//----- nvinfo : EIATTR_SW_WAR
	.align		4
.L_302:
        /*027c*/ 	.byte	0x04, 0x36
        /*027e*/ 	.short	(.L_304 - .L_303)
.L_303:
        /*0280*/ 	.word	0x00000008
.L_304:


//--------------------- .nv.info._Z8kernel_2Pdii  --------------------------
	.section	.nv.info._Z8kernel_2Pdii,"",@"SHT_CUDA_INFO"
	.sectionflags	@""
	.align	4


	//----- nvinfo : EIATTR_CUDA_API_VERSION
	.align		4
        /*0000*/ 	.byte	0x04, 0x37
        /*0002*/ 	.short	(.L_306 - .L_305)
.L_305:
        /*0004*/ 	.word	0x00000082


	//----- nvinfo : EIATTR_KPARAM_INFO
	.align		4
.L_306:
        /*0008*/ 	.byte	0x04, 0x17
        /*000a*/ 	.short	(.L_308 - .L_307)
.L_307:
        /*000c*/ 	.word	0x00000000
        /*0010*/ 	.short	0x0002
        /*0012*/ 	.short	0x000c
        /*0014*/ 	.byte	0x00, 0xf0, 0x11, 0x00


	//----- nvinfo : EIATTR_KPARAM_INFO
	.align		4
.L_308:
        /*0018*/ 	.byte	0x04, 0x17
        /*001a*/ 	.short	(.L_310 - .L_309)
.L_309:
        /*001c*/ 	.word	0x00000000
        /*0020*/ 	.short	0x0001
        /*0022*/ 	.short	0x0008
        /*0024*/ 	.byte	0x00, 0xf0, 0x11, 0x00


	//----- nvinfo : EIATTR_KPARAM_INFO
	.align		4
.L_310:
        /*0028*/ 	.byte	0x04, 0x17
        /*002a*/ 	.short	(.L_312 - .L_311)
.L_311:
        /*002c*/ 	.word	0x00000000
        /*0030*/ 	.short	0x0000
        /*0032*/ 	.short	0x0000
        /*0034*/ 	.byte	0x00, 0xf5, 0x21, 0x00


	//----- nvinfo : EIATTR_SPARSE_MMA_MASK
	.align		4
.L_312:
        /*0038*/ 	.byte	0x03, 0x50
        /*003a*/ 	.short	0x0000


	//----- nvinfo : EIATTR_MAXREG_COUNT
	.align		4
        /*003c*/ 	.byte	0x03, 0x1b
        /*003e*/ 	.short	0x00ff


	//----- nvinfo : EIATTR_MERCURY_ISA_VERSION
	.align		4
        /*0040*/ 	.byte	0x03, 0x5f
        /*0042*/ 	.short	0x0101


	//----- nvinfo : EIATTR_VRC_CTA_INIT_COUNT
	.align		4
        /*0044*/ 	.byte	0x02, 0x4a
	.zero		1
	.zero		1


	//----- nvinfo : EIATTR_EXIT_INSTR_OFFSETS
	.align		4
        /*0048*/ 	.byte	0x04, 0x1c
        /*004a*/ 	.short	(.L_314 - .L_313)


	//   ....[0]....
.L_313:
        /*004c*/ 	.word	0x000000b0


	//   ....[1]....
        /*0050*/ 	.word	0x00000930


	//----- nvinfo : EIATTR_CRS_STACK_SIZE
	.align		4
.L_314:
        /*0054*/ 	.byte	0x04, 0x1e
        /*0056*/ 	.short	(.L_316 - .L_315)
.L_315:
        /*0058*/ 	.word	0x00000000


	//----- nvinfo : EIATTR_CBANK_PARAM_SIZE
	.align		4
.L_316:
        /*005c*/ 	.byte	0x03, 0x19
        /*005e*/ 	.short	0x0010


	//----- nvinfo : EIATTR_PARAM_CBANK
	.align		4
        /*0060*/ 	.byte	0x04, 0x0a
        /*0062*/ 	.short	(.L_318 - .L_317)
	.align		4
.L_317:
        /*0064*/ 	.word	index@(.nv.constant0._Z8kernel_2Pdii)
        /*0068*/ 	.short	0x0380
        /*006a*/ 	.short	0x0010


	//----- nvinfo : EIATTR_SW_WAR
	.align		4
.L_318:
        /*006c*/ 	.byte	0x04, 0x36
        /*006e*/ 	.short	(.L_320 - .L_319)
.L_319:
        /*0070*/ 	.word	0x00000008
.L_320:


//--------------------- .nv.info._Z8kernel_1Pdii  --------------------------
	.section	.nv.info._Z8kernel_1Pdii,"",@"SHT_CUDA_INFO"
	.sectionflags	@""
	.align	4


	//----- nvinfo : EIATTR_CUDA_API_VERSION
	.align		4
        /*0000*/ 	.byte	0x04, 0x37
        /*0002*/ 	.short	(.L_322 - .L_321)
.L_321:
        /*0004*/ 	.word	0x00000082


	//----- nvinfo : EIATTR_KPARAM_INFO
	.align		4
.L_322:
        /*0008*/ 	.byte	0x04, 0x17
        /*000a*/ 	.short	(.L_324 - .L_323)
.L_323:
        /*000c*/ 	.word	0x00000000
        /*0010*/ 	.short	0x0002
        /*0012*/ 	.short	0x000c
        /*0014*/ 	.byte	0x00, 0xf0, 0x11, 0x00


	//----- nvinfo : EIATTR_KPARAM_INFO
	.align		4
.L_324:
        /*0018*/ 	.byte	0x04, 0x17
        /*001a*/ 	.short	(.L_326 - .L_325)
.L_325:
        /*001c*/ 	.word	0x00000000
        /*0020*/ 	.short	0x0001
        /*0022*/ 	.short	0x0008
        /*0024*/ 	.byte	0x00, 0xf0, 0x11, 0x00


	//----- nvinfo : EIATTR_KPARAM_INFO
	.align		4
.L_326:
        /*0028*/ 	.byte	0x04, 0x17
        /*002a*/ 	.short	(.L_328 - .L_327)
.L_327:
        /*002c*/ 	.word	0x00000000
        /*0030*/ 	.short	0x0000
        /*0032*/ 	.short	0x0000
        /*0034*/ 	.byte	0x00, 0xf5, 0x21, 0x00


	//----- nvinfo : EIATTR_SPARSE_MMA_MASK
	.align		4
.L_328:
        /*0038*/ 	.byte	0x03, 0x50
        /*003a*/ 	.short	0x0000


	//----- nvinfo : EIATTR_MAXREG_COUNT
	.align		4
        /*003c*/ 	.byte	0x03, 0x1b
        /*003e*/ 	.short	0x00ff


	//----- nvinfo : EIATTR_MERCURY_ISA_VERSION
	.align		4
        /*0040*/ 	.byte	0x03, 0x5f
        /*0042*/ 	.short	0x0101


	//----- nvinfo : EIATTR_VRC_CTA_INIT_COUNT
	.align		4
        /*0044*/ 	.byte	0x02, 0x4a
	.zero		1
	.zero		1


	//----- nvinfo : EIATTR_EXIT_INSTR_OFFSETS
	.align		4
        /*0048*/ 	.byte	0x04, 0x1c
        /*004a*/ 	.short	(.L_330 - .L_329)


	//   ....[0]....
.L_329:
        /*004c*/ 	.word	0x000000a0


	//   ....[1]....
        /*0050*/ 	.word	0x000005b0


	//   ....[2]....
        /*0054*/ 	.word	0x00000b80


	//----- nvinfo : EIATTR_CRS_STACK_SIZE
	.align		4
.L_330:
        /*0058*/ 	.byte	0x04, 0x1e
        /*005a*/ 	.short	(.L_332 - .L_331)
.L_331:
        /*005c*/ 	.word	0x00000000


	//----- nvinfo : EIATTR_CBANK_PARAM_SIZE
	.align		4
.L_332:
        /*0060*/ 	.byte	0x03, 0x19
        /*0062*/ 	.short	0x0010


	//----- nvinfo : EIATTR_PARAM_CBANK
	.align		4
        /*0064*/ 	.byte	0x04, 0x0a
        /*0066*/ 	.short	(.L_334 - .L_333)
	.align		4
.L_333:
        /*0068*/ 	.word	index@(.nv.constant0._Z8kernel_1Pdii)
        /*006c*/ 	.short	0x0380
        /*006e*/ 	.short	0x0010


	//----- nvinfo : EIATTR_SW_WAR
	.align		4
.L_334:
        /*0070*/ 	.byte	0x04, 0x36
        /*0072*/ 	.short	(.L_336 - .L_335)
.L_335:
        /*0074*/ 	.word	0x00000008
.L_336:


//--------------------- .nv.info._Z8swap_strPdiii --------------------------
	.section	.nv.info._Z8swap_strPdiii,"",@"SHT_CUDA_INFO"
	.sectionflags	@""
	.align	4


	//----- nvinfo : EIATTR_CUDA_API_VERSION
	.align		4
        /*0000*/ 	.byte	0x04, 0x37
        /*0002*/ 	.short	(.L_338 - .L_337)
.L_337:
        /*0004*/ 	.word	0x00000082


	//----- nvinfo : EIATTR_KPARAM_INFO
	.align		4
.L_338:
        /*0008*/ 	.byte	0x04, 0x17
        /*000a*/ 	.short	(.L_340 - .L_339)
.L_339:
        /*000c*/ 	.word	0x00000000
        /*0010*/ 	.short	0x0003
        /*0012*/ 	.short	0x0010
        /*0014*/ 	.byte	0x00, 0xf0, 0x11, 0x00


	//----- nvinfo : EIATTR_KPARAM_INFO
	.align		4
.L_340:
        /*0018*/ 	.byte	0x04, 0x17
        /*001a*/ 	.short	(.L_342 - .L_341)
.L_341:
        /*001c*/ 	.word	0x00000000
        /*0020*/ 	.short	0x0002
        /*0022*/ 	.short	0x000c
        /*0024*/ 	.byte	0x00, 0xf0, 0x11, 0x00


	//----- nvinfo : EIATTR_KPARAM_INFO
	.align		4
.L_342:
        /*0028*/ 	.byte	0x04, 0x17
        /*002a*/ 	.short	(.L_344 - .L_343)
.L_343:
        /*002c*/ 	.word	0x00000000
        /*0030*/ 	.short	0x0001
        /*0032*/ 	.short	0x0008
        /*0034*/ 	.byte	0x00, 0xf0, 0x11, 0x00


	//----- nvinfo : EIATTR_KPARAM_INFO
	.align		4
.L_344:
        /*0038*/ 	.byte	0x04, 0x17
        /*003a*/ 	.short	(.L_346 - .L_345)
.L_345:
        /*003c*/ 	.word	0x00000000
        /*0040*/ 	.short	0x0000
        /*0042*/ 	.short	0x0000
        /*0044*/ 	.byte	0x00, 0xf5, 0x21, 0x00


	//----- nvinfo : EIATTR_SPARSE_MMA_MASK
	.align		4
.L_346:
        /*0048*/ 	.byte	0x03, 0x50
        /*004a*/ 	.short	0x0000


	//----- nvinfo : EIATTR_MAXREG_COUNT
	.align		4
        /*004c*/ 	.byte	0x03, 0x1b
        /*004e*/ 	.short	0x00ff


	//----- nvinfo : EIATTR_MERCURY_ISA_VERSION
	.align		4
        /*0050*/ 	.byte	0x03, 0x5f
        /*0052*/ 	.short	0x0101


	//----- nvinfo : EIATTR_VRC_CTA_INIT_COUNT
	.align		4
        /*0054*/ 	.byte	0x02, 0x4a
	.zero		1
	.zero		1


	//----- nvinfo : EIATTR_EXIT_INSTR_OFFSETS
	.align		4
        /*0058*/ 	.byte	0x04, 0x1c
        /*005a*/ 	.short	(.L_348 - .L_347)


	//   ....[0]....
.L_347:
        /*005c*/ 	.word	0x00000090


	//   ....[1]....
        /*0060*/ 	.word	0x000003e0


	//   ....[2]....
        /*0064*/ 	.word	0x00000650


	//----- nvinfo : EIATTR_CRS_STACK_SIZE
	.align		4
.L_348:
        /*0068*/ 	.byte	0x04, 0x1e
        /*006a*/ 	.short	(.L_350 - .L_349)
.L_349:
        /*006c*/ 	.word	0x00000000


	//----- nvinfo : EIATTR_CBANK_PARAM_SIZE
	.align		4
.L_350:
        /*0070*/ 	.byte	0x03, 0x19
        /*0072*/ 	.short	0x0014


	//----- nvinfo : EIATTR_PARAM_CBANK
	.align		4
        /*0074*/ 	.byte	0x04, 0x0a
        /*0076*/ 	.short	(.L_352 - .L_351)
	.align		4
.L_351:
        /*0078*/ 	.word	index@(.nv.constant0._Z8swap_strPdiii)
        /*007c*/ 	.short	0x0380
        /*007e*/ 	.short	0x0014


	//----- nvinfo : EIATTR_SW_WAR
	.align		4
.L_352:
        /*0080*/ 	.byte	0x04, 0x36
        /*0082*/ 	.short	(.L_354 - .L_353)
.L_353:
        /*0084*/ 	.word	0x00000008
.L_354:


//--------------------- .nv.callgraph             --------------------------
	.section	.nv.callgraph,"",@"SHT_CUDA_CALLGRAPH"
	.align	4
	.sectionentsize	8
	.align		4
        /*0000*/ 	.word	0x00000000
	.align		4
        /*0004*/ 	.word	0xffffffff
	.align		4
        /*0008*/ 	.word	0x00000000
	.align		4
        /*000c*/ 	.word	0xfffffffe
	.align		4
        /*0010*/ 	.word	0x00000000
	.align		4
        /*0014*/ 	.word	0xfffffffd
	.align		4
        /*0018*/ 	.word	0x00000000
	.align		4
        /*001c*/ 	.word	0xfffffffc


//--------------------- .nv.constant4             --------------------------
	.section	.nv.constant4,"a",@progbits
	.align	8
	.align		8
.nv.constant4:
        /*0000*/ 	.dword	_ZN34_INTERNAL_c8da1746_4_k_cu_711785f84cuda3std3__45__cpo5beginE
	.align		8
        /*0008*/ 	.dword	_ZN34_INTERNAL_c8da1746_4_k_cu_711785f84cuda3std3__45__cpo3endE
	.align		8
        /*0010*/ 	.dword	_ZN34_INTERNAL_c8da1746_4_k_cu_711785f84cuda3std3__45__cpo6cbeginE
	.align		8
        /*0018*/ 	.dword	_ZN34_INTERNAL_c8da1746_4_k_cu_711785f84cuda3std3__45__cpo4cendE
	.align		8
        /*0020*/ 	.dword	_ZN34_INTERNAL_c8da1746_4_k_cu_711785f84cuda3std3__45__cpo6rbeginE
	.align		8
        /*0028*/ 	.dword	_ZN34_INTERNAL_c8da1746_4_k_cu_711785f84cuda3std3__45__cpo4rendE
	.align		8
        /*0030*/ 	.dword	_ZN34_INTERNAL_c8da1746_4_k_cu_711785f84cuda3std3__45__cpo7crbeginE
	.align		8
        /*0038*/ 	.dword	_ZN34_INTERNAL_c8da1746_4_k_cu_711785f84cuda3std3__45__cpo5crendE
	.align		8
        /*0040*/ 	.dword	_ZN34_INTERNAL_c8da1746_4_k_cu_711785f84cuda3std3__436_GLOBAL__N__c8da1746_4_k_cu_711785f86ignoreE
	.align		8
        /*0048*/ 	.dword	_ZN34_INTERNAL_c8da1746_4_k_cu_711785f84cuda3std3__419piecewise_constructE
	.align		8
        /*0050*/ 	.dword	_ZN34_INTERNAL_c8da1746_4_k_cu_711785f84cuda3std3__48in_placeE
	.align		8
        /*0058*/ 	.dword	_ZN34_INTERNAL_c8da1746_4_k_cu_711785f84cuda3std3__420unreachable_sentinelE
	.align		8
        /*0060*/ 	.dword	_ZN34_INTERNAL_c8da1746_4_k_cu_711785f84cuda3std3__47nulloptE
	.align		8
        /*0068*/ 	.dword	_ZN34_INTERNAL_c8da1746_4_k_cu_711785f84cuda3std3__48unexpectE
	.align		8
        /*0070*/ 	.dword	_ZN34_INTERNAL_c8da1746_4_k_cu_711785f84cuda3std6ranges3__45__cpo4swapE
	.align		8
        /*0078*/ 	.dword	_ZN34_INTERNAL_c8da1746_4_k_cu_711785f84cuda3std6ranges3__45__cpo9iter_moveE
	.align		8
        /*0080*/ 	.dword	_ZN34_INTERNAL_c8da1746_4_k_cu_711785f84cuda3std6ranges3__45__cpo5beginE
	.align		8
        /*0088*/ 	.dword	_ZN34_INTERNAL_c8da1746_4_k_cu_711785f84cuda3std6ranges3__45__cpo3endE
	.align		8
        /*0090*/ 	.dword	_ZN34_INTERNAL_c8da1746_4_k_cu_711785f84cuda3std6ranges3__45__cpo6cbeginE
	.align		8
        /*0098*/ 	.dword	_ZN34_INTERNAL_c8da1746_4_k_cu_711785f84cuda3std6ranges3__45__cpo4cendE
	.align		8
        /*00a0*/ 	.dword	_ZN34_INTERNAL_c8da1746_4_k_cu_711785f84cuda3std6ranges3__45__cpo7advanceE
	.align		8
        /*00a8*/ 	.dword	_ZN34_INTERNAL_c8da1746_4_k_cu_711785f84cuda3std6ranges3__45__cpo9iter_swapE
	.align		8
        /*00b0*/ 	.dword	_ZN34_INTERNAL_c8da1746_4_k_cu_711785f84cuda3std6ranges3__45__cpo4nextE
	.align		8
        /*00b8*/ 	.dword	_ZN34_INTERNAL_c8da1746_4_k_cu_711785f84cuda3std6ranges3__45__cpo4prevE
	.align		8
        /*00c0*/ 	.dword	_ZN34_INTERNAL_c8da1746_4_k_cu_711785f84cuda3std6ranges3__45__cpo4dataE
	.align		8
        /*00c8*/ 	.dword	_ZN34_INTERNAL_c8da1746_4_k_cu_711785f84cuda3std6ranges3__45__cpo5cdataE
	.align		8
        /*00d0*/ 	.dword	_ZN34_INTERNAL_c8da1746_4_k_cu_711785f84cuda3std6ranges3__45__cpo4sizeE
	.align		8
        /*00d8*/ 	.dword	_ZN34_INTERNAL_c8da1746_4_k_cu_711785f84cuda3std6ranges3__45__cpo5ssizeE
	.align		8
        /*00e0*/ 	.dword	_ZN34_INTERNAL_c8da1746_4_k_cu_711785f84cuda3std6ranges3__45__cpo8distanceE
	.align		8
        /*00e8*/ 	.dword	_ZN34_INTERNAL_c8da1746_4_k_cu_711785f86thrust24THRUST_300001_SM_1000_NS8cuda_cub3parE
	.align		8
        /*00f0*/ 	.dword	_ZN34_INTERNAL_c8da1746_4_k_cu_711785f86thrust24THRUST_300001_SM_1000_NS8cuda_cub10par_nosyncE
	.align		8
        /*00f8*/ 	.dword	_ZN34_INTERNAL_c8da1746_4_k_cu_711785f86thrust24THRUST_300001_SM_1000_NS6system6detail10sequential3seqE
	.align		8
        /*0100*/ 	.dword	_ZN34_INTERNAL_c8da1746_4_k_cu_711785f86thrust24THRUST_300001_SM_1000_NS6system3cpp3parE
	.align		8
        /*0108*/ 	.dword	_ZN34_INTERNAL_c8da1746_4_k_cu_711785f86thrust24THRUST_300001_SM_1000_NS12placeholders2_1E
	.align		8
        /*0110*/ 	.dword	_ZN34_INTERNAL_c8da1746_4_k_cu_711785f86thrust24THRUST_300001_SM_1000_NS12placeholders2_2E
	.align		8
        /*0118*/ 	.dword	_ZN34_INTERNAL_c8da1746_4_k_cu_711785f86thrust24THRUST_300001_SM_1000_NS12placeholders2_3E
	.align		8
        /*0120*/ 	.dword	_ZN34_INTERNAL_c8da1746_4_k_cu_711785f86thrust24THRUST_300001_SM_1000_NS12placeholders2_4E
	.align		8
        /*0128*/ 	.dword	_ZN34_INTERNAL_c8da1746_4_k_cu_711785f86thrust24THRUST_300001_SM_1000_NS12placeholders2_5E
	.align		8
        /*0130*/ 	.dword	_ZN34_INTERNAL_c8da1746_4_k_cu_711785f86thrust24THRUST_300001_SM_1000_NS12placeholders2_6E
	.align		8
        /*0138*/ 	.dword	_ZN34_INTERNAL_c8da1746_4_k_cu_711785f86thrust24THRUST_300001_SM_1000_NS12placeholders2_7E
	.align		8
        /*0140*/ 	.dword	_ZN34_INTERNAL_c8da1746_4_k_cu_711785f86thrust24THRUST_300001_SM_1000_NS12placeholders2_8E
	.align		8
        /*0148*/ 	.dword	_ZN34_INTERNAL_c8da1746_4_k_cu_711785f86thrust24THRUST_300001_SM_1000_NS12placeholders2_9E
	.align		8
        /*0150*/ 	.dword	_ZN34_INTERNAL_c8da1746_4_k_cu_711785f86thrust24THRUST_300001_SM_1000_NS12placeholders3_10E
	.align		8
        /*0158*/ 	.dword	_ZN34_INTERNAL_c8da1746_4_k_cu_711785f86thrust24THRUST_300001_SM_1000_NS3seqE
	.align		8
        /*0160*/ 	.dword	_ZN34_INTERNAL_c8da1746_4_k_cu_711785f86thrust24THRUST_300001_SM_1000_NS6deviceE


//--------------------- .text._ZN3cub18CUB_300001_SM_10006detail11EmptyKernelIvEEvv --------------------------
	.section	.text._ZN3cub18CUB_300001_SM_10006detail11EmptyKernelIvEEvv,"ax",@progbits
	.align	128
        .global         _ZN3cub18CUB_300001_SM_10006detail11EmptyKernelIvEEvv
        .type           _ZN3cub18CUB_300001_SM_10006detail11EmptyKernelIvEEvv,@function
        .size           _ZN3cub18CUB_300001_SM_10006detail11EmptyKernelIvEEvv,(.L_x_732 - _ZN3cub18CUB_300001_SM_10006detail11EmptyKernelIvEEvv)
        .other          _ZN3cub18CUB_300001_SM_10006detail11EmptyKernelIvEEvv,@"STO_CUDA_ENTRY STV_DEFAULT"
_ZN3cub18CUB_300001_SM_10006detail11EmptyKernelIvEEvv:
.text._ZN3cub18CUB_300001_SM_10006detail11EmptyKernelIvEEvv:
[----:B------:R-:W-:Y:S01]  /*0000*/  LDC R1, c[0x0][0x37c] ;  /* 0x0000df00ff017b82 */ /* 0x000fe20000000800 */
[----:B------:R-:W-:Y:S05]  /*0010*/  EXIT ;  /* 0x000000000000794d */ /* 0x000fea0003800000 */
.L_x_0:
[----:B------:R-:W-:-:S00]  /*0020*/  BRA `(.L_x_0) ;  /* 0xfffffffc00fc7947 */ /* 0x000fc0000383ffff */
[----:B------:R-:W-:-:S00]  /*0030*/  NOP ;  /* 0x0000000000007918 */ /* 0x000fc00000000000 */
        /* <DEDUP_REMOVED lines=12> */
.L_x_732:


//--------------------- .text._ZN6thrust24THRUST_300001_SM_1000_NS8cuda_cub4core6detail13_kernel_agentINS1_8__reduce11ReduceAgentIPN4cuda3std3__45tupleIJdlEEESC_SB_lNS1_9__extrema9arg_max_fIdl10comparatorEEEEJSC_SC_iSG_EEEvDpT0_ --------------------------
	.section	.text._ZN6thrust24THRUST_300001_SM_1000_NS8cuda_cub4core6detail13_kernel_agentINS1_8__reduce11ReduceAgentIPN4cuda3std3__45tupleIJdlEEESC_SB_lNS1_9__extrema9arg_max_fIdl10comparatorEEEEJSC_SC_iSG_EEEvDpT0_,"ax",@progbits
	.align	128
        .global         _ZN6thrust24THRUST_300001_SM_1000_NS8cuda_cub4core6detail13_kernel_agentINS1_8__reduce11ReduceAgentIPN4cuda3std3__45tupleIJdlEEESC_SB_lNS1_9__extrema9arg_max_fIdl10comparatorEEEEJSC_SC_iSG_EEEvDpT0_
        .type           _ZN6thrust24THRUST_300001_SM_1000_NS8cuda_cub4core6detail13_kernel_agentINS1_8__reduce11ReduceAgentIPN4cuda3std3__45tupleIJdlEEESC_SB_lNS1_9__extrema9arg_max_fIdl10comparatorEEEEJSC_SC_iSG_EEEvDpT0_,@function
        .size           _ZN6thrust24THRUST_300001_SM_1000_NS8cuda_cub4core6detail13_kernel_agentINS1_8__reduce11ReduceAgentIPN4cuda3std3__45tupleIJdlEEESC_SB_lNS1_9__extrema9arg_max_fIdl10comparatorEEEEJSC_SC_iSG_EEEvDpT0_,(.L_x_733 - _ZN6thrust24THRUST_300001_SM_1000_NS8cuda_cub4core6detail13_kernel_agentINS1_8__reduce11ReduceAgentIPN4cuda3std3__45tupleIJdlEEESC_SB_lNS1_9__extrema9arg_max_fIdl10comparatorEEEEJSC_SC_iSG_EEEvDpT0_)
        .other          _ZN6thrust24THRUST_300001_SM_1000_NS8cuda_cub4core6detail13_kernel_agentINS1_8__reduce11ReduceAgentIPN4cuda3std3__45tupleIJdlEEESC_SB_lNS1_9__extrema9arg_max_fIdl10comparatorEEEEJSC_SC_iSG_EEEvDpT0_,@"STO_CUDA_ENTRY STV_DEFAULT"
_ZN6thrust24THRUST_300001_SM_1000_NS8cuda_cub4core6detail13_kernel_agentINS1_8__reduce11ReduceAgentIPN4cuda3std3__45tupleIJdlEEESC_SB_lNS1_9__extrema9arg_max_fIdl10comparatorEEEEJSC_SC_iSG_EEEvDpT0_:
.text._ZN6thrust24THRUST_300001_SM_1000_NS8cuda_cub4core6detail13_kernel_agentINS1_8__reduce11ReduceAgentIPN4cuda3std3__45tupleIJdlEEESC_SB_lNS1_9__extrema9arg_max_fIdl10comparatorEEEEJSC_SC_iSG_EEEvDpT0_:
[----:B------:R-:W-:Y:S01]  /*0000*/  LDC R1, c[0x0][0x37c] ;  /* 0x0000df00ff017b82 */ /* 0x000fe20000000800 */
[----:B------:R-:W0:Y:S02]  /*0010*/  LDCU UR8, c[0x0][0x390] ;  /* 0x00007200ff0877ac */ /* 0x000e240008000800 */
[----:B0-----:R-:W-:-:S13]  /*0020*/  ISETP.NE.AND P0, PT, RZ, UR8, PT ;  /* 0x00000008ff007c0c */ /* 0x001fda000bf05270 */
[----:B------:R-:W-:Y:S05]  /*0030*/  @!P0 EXIT ;  /* 0x000000000000894d */ /* 0x000fea0003800000 */
[----:B------:R-:W-:Y:S01]  /*0040*/  UISETP.GT.AND UP0, UPT, UR8, 0x4ff, UPT ;  /* 0x000004ff0800788c */ /* 0x000fe2000bf04270 */
[----:B------:R-:W-:Y:S01]  /*0050*/  BSSY.RECONVERGENT B0, `(.L_x_1) ;  /* 0x00006c1000007945 */ /* 0x000fe20003800200 */
[----:B------:R-:W0:Y:S07]  /*0060*/  LDCU.64 UR10, c[0x0][0x358] ;  /* 0x00006b00ff0a77ac */ /* 0x000e2e0008000a00 */
[----:B------:R-:W-:Y:S05]  /*0070*/  BRA.U UP0, `(.L_x_2) ;  /* 0x0000003900807547 */ /* 0x000fea000b800000 */
[----:B------:R-:W1:Y:S01]  /*0080*/  S2R R0, SR_TID.X ;  /* 0x0000000000007919 */ /* 0x000e620000002100 */
[----:B------:R-:W2:Y:S01]  /*0090*/  LDCU UR4, c[0x0][0x390] ;  /* 0x00007200ff0477ac */ /* 0x000ea20008000800 */
[----:B------:R-:W-:Y:S01]  /*00a0*/  BSSY.RECONVERGENT B1, `(.L_x_3) ;  /* 0x000000b000017945 */ /* 0x000fe20003800200 */
[----:B------:R-:W-:Y:S02]  /*00b0*/  CS2R R14, SRZ ;  /* 0x00000000000e7805 */ /* 0x000fe4000001ff00 */
[----:B------:R-:W-:Y:S02]  /*00c0*/  CS2R R12, SRZ ;  /* 0x00000000000c7805 */ /* 0x000fe4000001ff00 */
[----:B-1----:R-:W-:Y:S01]  /*00d0*/  ISETP.GE.AND P0, PT, R0, UR8, PT ;  /* 0x0000000800007c0c */ /* 0x002fe2000bf06270 */
[----:B------:R-:W-:-:S12]  /*00e0*/  IMAD.MOV.U32 R19, RZ, RZ, R0 ;  /* 0x000000ffff137224 */ /* 0x000fd800078e0000 */
[----:B--2---:R-:W-:Y:S05]  /*00f0*/  @P0 BRA `(.L_x_4) ;  /* 0x0000000000140947 */ /* 0x004fea0003800000 */
[----:B------:R-:W1:Y:S02]  /*0100*/  LDC.64 R2, c[0x0][0x380] ;  /* 0x0000e000ff027b82 */ /* 0x000e640000000a00 */
[----:B-1----:R-:W-:-:S05]  /*0110*/  IMAD.WIDE.U32 R2, R0, 0x10, R2 ;  /* 0x0000001000027825 */ /* 0x002fca00078e0002 */
[----:B0-----:R1:W5:Y:S04]  /*0120*/  LDG.E.64.CONSTANT R14, desc[UR10][R2.64] ;  /* 0x0000000a020e7981 */ /* 0x001368000c1e9b00 */
[----:B------:R1:W5:Y:S01]  /*0130*/  LDG.E.64.CONSTANT R12, desc[UR10][R2.64+0x8] ;  /* 0x0000080a020c7981 */ /* 0x000362000c1e9b00 */
[----:B------:R-:W-:-:S07]  /*0140*/  VIADD R19, R0, 0x100 ;  /* 0x0000010000137836 */ /* 0x000fce0000000000 */
.L_x_4:
[----:B0-----:R-:W-:Y:S05]  /*0150*/  BSYNC.RECONVERGENT B1 ;  /* 0x0000000000017941 */ /* 0x001fea0003800200 */
.L_x_3:
[----:B------:R-:W-:Y:S01]  /*0160*/  ISETP.GE.AND P0, PT, R19, UR8, PT ;  /* 0x0000000813007c0c */ /* 0x000fe2000bf06270 */
[----:B------:R-:W-:-:S12]  /*0170*/  BSSY.RECONVERGENT B1, `(.L_x_5) ;  /* 0x0000099000017945 */ /* 0x000fd80003800200 */
[----:B------:R-:W-:Y:S05]  /*0180*/  @P0 BRA `(.L_x_6) ;  /* 0x00000008005c0947 */ /* 0x000fea0003800000 */
[----:B------:R-:W-:Y:S01]  /*0190*/  LOP3.LUT R4, RZ, R19, RZ, 0x33, !PT ;  /* 0x00000013ff047212 */ /* 0x000fe200078e33ff */
[----:B------:R-:W-:Y:S04]  /*01a0*/  BSSY.RECONVERGENT B2, `(.L_x_7) ;  /* 0x000002e000027945 */ /* 0x000fe80003800200 */
[----:B------:R-:W-:-:S05]  /*01b0*/  VIADD R4, R4, UR8 ;  /* 0x0000000804047c36 */ /* 0x000fca0008000000 */
[----:B-1----:R-:W-:-:S04]  /*01c0*/  LOP3.LUT R2, R4, 0x300, RZ, 0xc0, !PT ;  /* 0x0000030004027812 */ /* 0x002fc800078ec0ff */
[----:B------:R-:W-:-:S13]  /*01d0*/  ISETP.NE.AND P0, PT, R2, 0x300, PT ;  /* 0x000003000200780c */ /* 0x000fda0003f05270 */
[----:B------:R-:W-:Y:S05]  /*01e0*/  @!P0 BRA `(.L_x_8) ;  /* 0x0000000000a48947 */ /* 0x000fea0003800000 */
[----:B------:R-:W0:Y:S01]  /*01f0*/  LDC.64 R2, c[0x0][0x380] ;  /* 0x0000e000ff027b82 */ /* 0x000e220000000a00 */
[----:B------:R-:W-:-:S04]  /*0200*/  LEA.HI R5, R4, 0x1, RZ, 0x18 ;  /* 0x0000000104057811 */ /* 0x000fc800078fc0ff */
[----:B------:R-:W-:-:S05]  /*0210*/  LOP3.LUT R5, R5, 0x3, RZ, 0xc0, !PT ;  /* 0x0000000305057812 */ /* 0x000fca00078ec0ff */
[----:B------:R-:W-:Y:S02]  /*0220*/  IMAD.MOV R5, RZ, RZ, -R5 ;  /* 0x000000ffff057224 */ /* 0x000fe400078e0a05 */
[----:B0-----:R-:W-:-:S04]  /*0230*/  IMAD.WIDE.U32 R2, R19, 0x10, R2 ;  /* 0x0000001013027825 */ /* 0x001fc800078e0002 */
[----:B------:R-:W-:-:S07]  /*0240*/  IMAD.MOV.U32 R16, RZ, RZ, R2 ;  /* 0x000000ffff107224 */ /* 0x000fce00078e0002 */
.L_x_11:
[----:B------:R-:W-:-:S05]  /*0250*/  IMAD.MOV.U32 R2, RZ, RZ, R16 ;  /* 0x000000ffff027224 */ /* 0x000fca00078e0010 */
[----:B------:R-:W2:Y:S04]  /*0260*/  LDG.E.64.CONSTANT R8, desc[UR10][R2.64] ;  /* 0x0000000a02087981 */ /* 0x000ea8000c1e9b00 */
[----:B------:R-:W3:Y:S01]  /*0270*/  LDG.E.64.CONSTANT R10, desc[UR10][R2.64+0x8] ;  /* 0x0000080a020a7981 */ /* 0x000ee2000c1e9b00 */
[----:B------:R-:W-:Y:S01]  /*0280*/  VIADD R5, R5, 0x1 ;  /* 0x0000000105057836 */ /* 0x000fe20000000000 */
[----:B------:R-:W-:Y:S01]  /*0290*/  BSSY.RECONVERGENT B3, `(.L_x_9) ;  /* 0x000001b000037945 */ /* 0x000fe20003800200 */
[----:B-----5:R-:W-:Y:S01]  /*02a0*/  IMAD.MOV.U32 R21, RZ, RZ, R13 ;  /* 0x000000ffff157224 */ /* 0x020fe200078e000d */
[----:B------:R-:W-:Y:S01]  /*02b0*/  IADD3 R16, P3, PT, R2, 0x1000, RZ ;  /* 0x0000100002107810 */ /* 0x000fe20007f7e0ff */
[----:B------:R-:W-:Y:S01]  /*02c0*/  IMAD.MOV.U32 R17, RZ, RZ, R12 ;  /* 0x000000ffff117224 */ /* 0x000fe200078e000c */
[----:B------:R-:W-:Y:S01]  /*02d0*/  ISETP.NE.AND P2, PT, R5, RZ, PT ;  /* 0x000000ff0500720c */ /* 0x000fe20003f45270 */
[----:B------:R-:W-:-:S02]  /*02e0*/  IMAD.MOV.U32 R6, RZ, RZ, R14 ;  /* 0x000000ffff067224 */ /* 0x000fc400078e000e */
[----:B------:R-:W-:Y:S01]  /*02f0*/  IMAD.MOV.U32 R7, RZ, RZ, R15 ;  /* 0x000000ffff077224 */ /* 0x000fe200078e000f */
[----:B--2---:R-:W-:Y:S01]  /*0300*/  DSETP.GEU.AND P0, PT, |R14|, |R8|, PT ;  /* 0x400000080e00722a */ /* 0x004fe20003f0e200 */
[----:B------:R-:W-:Y:S02]  /*0310*/  IMAD.MOV.U32 R14, RZ, RZ, R8 ;  /* 0x000000ffff0e7224 */ /* 0x000fe400078e0008 */
[----:B---3--:R-:W-:Y:S02]  /*0320*/  IMAD.MOV.U32 R12, RZ, RZ, R10 ;  /* 0x000000ffff0c7224 */ /* 0x008fe400078e000a */
[----:B------:R-:W-:Y:S02]  /*0330*/  IMAD.MOV.U32 R13, RZ, RZ, R11 ;  /* 0x000000ffff0d7224 */ /* 0x000fe400078e000b */
[----:B------:R-:W-:-:S07]  /*0340*/  IMAD.MOV.U32 R15, RZ, RZ, R9 ;  /* 0x000000ffff0f7224 */ /* 0x000fce00078e0009 */
[----:B------:R-:W-:Y:S05]  /*0350*/  @!P0 BRA `(.L_x_10) ;  /* 0x0000000000388947 */ /* 0x000fea0003800000 */
[----:B------:R-:W-:Y:S01]  /*0360*/  DSETP.GEU.AND P0, PT, |R8|, |R6|, PT ;  /* 0x400000060800722a */ /* 0x000fe20003f0e200 */
[----:B------:R-:W-:Y:S02]  /*0370*/  IMAD.MOV.U32 R14, RZ, RZ, R6 ;  /* 0x000000ffff0e7224 */ /* 0x000fe400078e0006 */
[----:B------:R-:W-:Y:S02]  /*0380*/  IMAD.MOV.U32 R15, RZ, RZ, R7 ;  /* 0x000000ffff0f7224 */ /* 0x000fe400078e0007 */
[----:B------:R-:W-:Y:S02]  /*0390*/  IMAD.MOV.U32 R12, RZ, RZ, R17 ;  /* 0x000000ffff0c7224 */ /* 0x000fe400078e0011 */
[----:B------:R-:W-:-:S07]  /*03a0*/  IMAD.MOV.U32 R13, RZ, RZ, R21 ;  /* 0x000000ffff0d7224 */ /* 0x000fce00078e0015 */
[----:B------:R-:W-:Y:S05]  /*03b0*/  @!P0 BRA `(.L_x_10) ;  /* 0x0000000000208947 */ /* 0x000fea0003800000 */
[CC--:B------:R-:W-:Y:S02]  /*03c0*/  ISETP.GE.U32.AND P1, PT, R17.reuse, R10.reuse, PT ;  /* 0x0000000a1100720c */ /* 0x0c0fe40003f26070 */
[----:B------:R-:W-:Y:S02]  /*03d0*/  ISETP.LT.U32.AND P0, PT, R17, R10, PT ;  /* 0x0000000a1100720c */ /* 0x000fe40003f01070 */
[CC--:B------:R-:W-:Y:S02]  /*03e0*/  ISETP.GE.AND.EX P1, PT, R21.reuse, R11.reuse, PT, P1 ;  /* 0x0000000b1500720c */ /* 0x0c0fe40003f26310 */
[----:B------:R-:W-:Y:S02]  /*03f0*/  ISETP.LT.AND.EX P0, PT, R21, R11, PT, P0 ;  /* 0x0000000b1500720c */ /* 0x000fe40003f01300 */
[----:B------:R-:W-:Y:S02]  /*0400*/  FSEL R14, R6, R8, !P1 ;  /* 0x00000008060e7208 */ /* 0x000fe40004800000 */
[----:B------:R-:W-:-:S02]  /*0410*/  FSEL R15, R7, R9, !P1 ;  /* 0x00000009070f7208 */ /* 0x000fc40004800000 */
[----:B------:R-:W-:Y:S02]  /*0420*/  SEL R12, R17, R10, P0 ;  /* 0x0000000a110c7207 */ /* 0x000fe40000000000 */
[----:B------:R-:W-:-:S07]  /*0430*/  SEL R13, R21, R11, P0 ;  /* 0x0000000b150d7207 */ /* 0x000fce0000000000 */
.L_x_10:
[----:B------:R-:W-:Y:S05]  /*0440*/  BSYNC.RECONVERGENT B3 ;  /* 0x0000000000037941 */ /* 0x000fea0003800200 */
.L_x_9:
[----:B------:R-:W-:Y:S02]  /*0450*/  IMAD.X R3, RZ, RZ, R3, P3 ;  /* 0x000000ffff037224 */ /* 0x000fe400018e0603 */
[----:B------:R-:W-:Y:S01]  /*0460*/  VIADD R19, R19, 0x100 ;  /* 0x0000010013137836 */ /* 0x000fe20000000000 */
[----:B------:R-:W-:Y:S06]  /*0470*/  @P2 BRA `(.L_x_11) ;  /* 0xfffffffc00742947 */ /* 0x000fec000383ffff */
.L_x_8:
[----:B------:R-:W-:Y:S05]  /*0480*/  BSYNC.RECONVERGENT B2 ;  /* 0x0000000000027941 */ /* 0x000fea0003800200 */
.L_x_7:
[----:B------:R-:W0:Y:S01]  /*0490*/  LDC.64 R8, c[0x0][0x380] ;  /* 0x0000e000ff087b82 */ /* 0x000e220000000a00 */
[----:B------:R-:W-:-:S13]  /*04a0*/  ISETP.GE.U32.AND P0, PT, R4, 0x300, PT ;  /* 0x000003000400780c */ /* 0x000fda0003f06070 */
[----:B------:R-:W-:Y:S05]  /*04b0*/  @!P0 BRA `(.L_x_6) ;  /* 0x0000000400908947 */ /* 0x000fea0003800000 */
.L_x_20:
[----:B0-----:R-:W-:-:S05]  /*04c0*/  IMAD.WIDE R20, R19, 0x10, R8 ;  /* 0x0000001013147825 */ /* 0x001fca00078e0208 */
[----:B------:R-:W2:Y:S04]  /*04d0*/  LDG.E.64.CONSTANT R10, desc[UR10][R20.64] ;  /* 0x0000000a140a7981 */ /* 0x000ea8000c1e9b00 */
[----:B------:R-:W3:Y:S04]  /*04e0*/  LDG.E.64.CONSTANT R16, desc[UR10][R20.64+0x8] ;  /* 0x0000080a14107981 */ /* 0x000ee8000c1e9b00 */
[----:B-----5:R0:W5:Y:S04]  /*04f0*/  LDG.E.64.CONSTANT R6, desc[UR10][R20.64+0x1000] ;  /* 0x0010000a14067981 */ /* 0x020168000c1e9b00 */
[----:B------:R0:W5:Y:S01]  /*0500*/  LDG.E.64.CONSTANT R4, desc[UR10][R20.64+0x1008] ;  /* 0x0010080a14047981 */ /* 0x000162000c1e9b00 */
[----:B------:R-:W-:Y:S01]  /*0510*/  BSSY.RECONVERGENT B2, `(.L_x_12) ;  /* 0x0000015000027945 */ /* 0x000fe20003800200 */
[----:B--2---:R-:W-:Y:S01]  /*0520*/  DSETP.GEU.AND P0, PT, |R14|, |R10|, PT ;  /* 0x4000000a0e00722a */ /* 0x004fe20003f0e200 */
[----:B------:R-:W-:-:S02]  /*0530*/  IMAD.MOV.U32 R2, RZ, RZ, R10 ;  /* 0x000000ffff027224 */ /* 0x000fc400078e000a */
[----:B------:R-:W-:Y:S02]  /*0540*/  IMAD.MOV.U32 R3, RZ, RZ, R11 ;  /* 0x000000ffff037224 */ /* 0x000fe400078e000b */
[----:B---3--:R-:W-:Y:S02]  /*0550*/  IMAD.MOV.U32 R23, RZ, RZ, R16 ;  /* 0x000000ffff177224 */ /* 0x008fe400078e0010 */
[----:B------:R-:W-:-:S07]  /*0560*/  IMAD.MOV.U32 R25, RZ, RZ, R17 ;  /* 0x000000ffff197224 */ /* 0x000fce00078e0011 */
[----:B0-----:R-:W-:Y:S05]  /*0570*/  @!P0 BRA `(.L_x_13) ;  /* 0x0000000000388947 */ /* 0x001fea0003800000 */
[----:B------:R-:W-:Y:S01]  /*0580*/  DSETP.GEU.AND P0, PT, |R10|, |R14|, PT ;  /* 0x4000000e0a00722a */ /* 0x000fe20003f0e200 */
[----:B------:R-:W-:Y:S02]  /*0590*/  IMAD.MOV.U32 R23, RZ, RZ, R12 ;  /* 0x000000ffff177224 */ /* 0x000fe400078e000c */
[----:B------:R-:W-:Y:S02]  /*05a0*/  IMAD.MOV.U32 R25, RZ, RZ, R13 ;  /* 0x000000ffff197224 */ /* 0x000fe400078e000d */
[----:B------:R-:W-:Y:S02]  /*05b0*/  IMAD.MOV.U32 R2, RZ, RZ, R14 ;  /* 0x000000ffff027224 */ /* 0x000fe400078e000e */
[----:B------:R-:W-:-:S07]  /*05c0*/  IMAD.MOV.U32 R3, RZ, RZ, R15 ;  /* 0x000000ffff037224 */ /* 0x000fce00078e000f */
[----:B------:R-:W-:Y:S05]  /*05d0*/  @!P0 BRA `(.L_x_13) ;  /* 0x0000000000208947 */ /* 0x000fea0003800000 */
[CC--:B------:R-:W-:Y:S02]  /*05e0*/  ISETP.LT.U32.AND P1, PT, R12.reuse, R16.reuse, PT ;  /* 0x000000100c00720c */ /* 0x0c0fe40003f21070 */
[CC--:B------:R-:W-:Y:S02]  /*05f0*/  ISETP.GE.U32.AND P0, PT, R12.reuse, R16.reuse, PT ;  /* 0x000000100c00720c */ /* 0x0c0fe40003f06070 */
[CC--:B------:R-:W-:Y:S02]  /*0600*/  ISETP.LT.AND.EX P1, PT, R13.reuse, R17.reuse, PT, P1 ;  /* 0x000000110d00720c */ /* 0x0c0fe40003f21310 */
[CC--:B------:R-:W-:Y:S02]  /*0610*/  ISETP.GE.AND.EX P0, PT, R13.reuse, R17.reuse, PT, P0 ;  /* 0x000000110d00720c */ /* 0x0c0fe40003f06300 */
[----:B------:R-:W-:Y:S02]  /*0620*/  SEL R23, R12, R16, P1 ;  /* 0x000000100c177207 */ /* 0x000fe40000800000 */
[----:B------:R-:W-:-:S02]  /*0630*/  SEL R25, R13, R17, P1 ;  /* 0x000000110d197207 */ /* 0x000fc40000800000 */
[----:B------:R-:W-:Y:S02]  /*0640*/  FSEL R2, R14, R10, !P0 ;  /* 0x0000000a0e027208 */ /* 0x000fe40004000000 */
[----:B------:R-:W-:-:S07]  /*0650*/  FSEL R3, R15, R11, !P0 ;  /* 0x0000000b0f037208 */ /* 0x000fce0004000000 */
.L_x_13:
[----:B------:R-:W-:Y:S05]  /*0660*/  BSYNC.RECONVERGENT B2 ;  /* 0x0000000000027941 */ /* 0x000fea0003800200 */
.L_x_12:
[----:B------:R0:W5:Y:S04]  /*0670*/  LDG.E.64.CONSTANT R14, desc[UR10][R20.64+0x2000] ;  /* 0x0020000a140e7981 */ /* 0x000168000c1e9b00 */
[----:B------:R0:W5:Y:S04]  /*0680*/  LDG.E.64.CONSTANT R12, desc[UR10][R20.64+0x2008] ;  /* 0x0020080a140c7981 */ /* 0x000168000c1e9b00 */
[----:B------:R0:W5:Y:S04]  /*0690*/  LDG.E.64.CONSTANT R10, desc[UR10][R20.64+0x3000] ;  /* 0x0030000a140a7981 */ /* 0x000168000c1e9b00 */
[----:B------:R0:W5:Y:S02]  /*06a0*/  LDG.E.64.CONSTANT R16, desc[UR10][R20.64+0x3008] ;  /* 0x0030080a14107981 */ /* 0x000164000c1e9b00 */
[----:B-----5:R-:W-:Y:S01]  /*06b0*/  DSETP.GEU.AND P0, PT, |R2|, |R6|, PT ;  /* 0x400000060200722a */ /* 0x020fe20003f0e200 */
[----:B------:R-:W-:Y:S01]  /*06c0*/  BSSY.RECONVERGENT B2, `(.L_x_14) ;  /* 0x0000014000027945 */ /* 0x000fe20003800200 */
[----:B------:R-:W-:-:S02]  /*06d0*/  IMAD.MOV.U32 R26, RZ, RZ, R6 ;  /* 0x000000ffff1a7224 */ /* 0x000fc400078e0006 */
[----:B------:R-:W-:Y:S02]  /*06e0*/  IMAD.MOV.U32 R27, RZ, RZ, R7 ;  /* 0x000000ffff1b7224 */ /* 0x000fe400078e0007 */
[----:B------:R-:W-:Y:S02]  /*06f0*/  IMAD.MOV.U32 R29, RZ, RZ, R4 ;  /* 0x000000ffff1d7224 */ /* 0x000fe400078e0004 */
[----:B------:R-:W-:-:S06]  /*0700*/  IMAD.MOV.U32 R18, RZ, RZ, R5 ;  /* 0x000000ffff127224 */ /* 0x000fcc00078e0005 */
[----:B0-----:R-:W-:Y:S05]  /*0710*/  @!P0 BRA `(.L_x_15) ;  /* 0x0000000000388947 */ /* 0x001fea0003800000 */
        /* <DEDUP_REMOVED lines=14> */
.L_x_15:
[----:B------:R-:W-:Y:S05]  /*0800*/  BSYNC.RECONVERGENT B2 ;  /* 0x0000000000027941 */ /* 0x000fea0003800200 */
.L_x_14:
[----:B------:R-:W-:Y:S01]  /*0810*/  DSETP.GEU.AND P0, PT, |R26|, |R14|, PT ;  /* 0x4000000e1a00722a */ /* 0x000fe20003f0e200 */
[----:B------:R-:W-:Y:S01]  /*0820*/  BSSY.RECONVERGENT B2, `(.L_x_16) ;  /* 0x0000014000027945 */ /* 0x000fe20003800200 */
[----:B------:R-:W-:Y:S02]  /*0830*/  IMAD.MOV.U32 R2, RZ, RZ, R14 ;  /* 0x000000ffff027224 */ /* 0x000fe400078e000e */
[----:B------:R-:W-:Y:S02]  /*0840*/  IMAD.MOV.U32 R3, RZ, RZ, R15 ;  /* 0x000000ffff037224 */ /* 0x000fe400078e000f */
[----:B------:R-:W-:Y:S02]  /*0850*/  IMAD.MOV.U32 R5, RZ, RZ, R12 ;  /* 0x000000ffff057224 */ /* 0x000fe400078e000c */
[----:B------:R-:W-:-:S06]  /*0860*/  IMAD.MOV.U32 R7, RZ, RZ, R13 ;  /* 0x000000ffff077224 */ /* 0x000fcc00078e000d */
        /* <DEDUP_REMOVED lines=15> */
.L_x_17:
[----:B------:R-:W-:Y:S05]  /*0960*/  BSYNC.RECONVERGENT B2 ;  /* 0x0000000000027941 */ /* 0x000fea0003800200 */
.L_x_16:
        /* <DEDUP_REMOVED lines=21> */
.L_x_19:
[----:B------:R-:W-:Y:S05]  /*0ac0*/  BSYNC.RECONVERGENT B2 ;  /* 0x0000000000027941 */ /* 0x000fea0003800200 */
.L_x_18:
[----:B------:R-:W-:-:S05]  /*0ad0*/  VIADD R19, R19, 0x400 ;  /* 0x0000040013137836 */ /* 0x000fca0000000000 */
[----:B------:R-:W-:-:S13]  /*0ae0*/  ISETP.GE.AND P0, PT, R19, UR4, PT ;  /* 0x0000000413007c0c */ /* 0x000fda000bf06270 */
[----:B------:R-:W-:Y:S05]  /*0af0*/  @!P0 BRA `(.L_x_20) ;  /* 0xfffffff800708947 */ /* 0x000fea000383ffff */
.L_x_6:
[----:B------:R-:W-:Y:S05]  /*0b00*/  BSYNC.RECONVERGENT B1 ;  /* 0x0000000000017941 */ /* 0x000fea0003800200 */
.L_x_5:
[----:B------:R-:W2:Y:S02]  /*0b10*/  LDCU UR6, c[0x0][0x390] ;  /* 0x00007200ff0677ac */ /* 0x000ea40008000800 */
[----:B--2---:R-:W-:-:S09]  /*0b20*/  UISETP.GE.AND UP0, UPT, UR6, 0x100, UPT ;  /* 0x000001000600788c */ /* 0x004fd2000bf06270 */
[----:B------:R-:W-:Y:S05]  /*0b30*/  BRA.U !UP0, `(.L_x_21) ;  /* 0x0000001508507547 */ /* 0x000fea000b800000 */
[----:B0-----:R-:W0:Y:S01]  /*0b40*/  S2R R9, SR_LANEID ;  /* 0x0000000000097919 */ /* 0x001e220000000000 */
[----:B------:R-:W-:Y:S01]  /*0b50*/  BSSY.RECONVERGENT B1, `(.L_x_22) ;  /* 0x000001f000017945 */ /* 0x000fe20003800200 */
[----:B-----5:R-:W-:Y:S01]  /*0b60*/  IMAD.MOV.U32 R11, RZ, RZ, R12 ;  /* 0x000000ffff0b7224 */ /* 0x020fe200078e000c */
[----:B------:R2:W3:Y:S01]  /*0b70*/  SHFL.DOWN PT, R4, R14, 0x1, 0x1f ;  /* 0x08201f000e047f89 */ /* 0x0004e200000e0000 */
[----:B------:R-:W-:Y:S02]  /*0b80*/  IMAD.MOV.U32 R16, RZ, RZ, R13 ;  /* 0x000000ffff107224 */ /* 0x000fe400078e000d */
[----:B-1----:R-:W-:Y:S01]  /*0b90*/  IMAD.MOV.U32 R2, RZ, RZ, R14 ;  /* 0x000000ffff027224 */ /* 0x002fe200078e000e */
[----:B------:R2:W1:Y:S01]  /*0ba0*/  SHFL.DOWN PT, R5, R15, 0x1, 0x1f ;  /* 0x08201f000f057f89 */ /* 0x00046200000e0000 */
[----:B------:R-:W-:-:S03]  /*0bb0*/  IMAD.MOV.U32 R3, RZ, RZ, R15 ;  /* 0x000000ffff037224 */ /* 0x000fc600078e000f */
[----:B------:R2:W4:Y:S04]  /*0bc0*/  SHFL.DOWN PT, R7, R12, 0x1, 0x1f ;  /* 0x08201f000c077f89 */ /* 0x00052800000e0000 */
[----:B------:R2:W1:Y:S01]  /*0bd0*/  SHFL.DOWN PT, R17, R13, 0x1, 0x1f ;  /* 0x08201f000d117f89 */ /* 0x00046200000e0000 */
[----:B0-----:R-:W-:-:S13]  /*0be0*/  ISETP.GT.AND P0, PT, R9, 0x1e, PT ;  /* 0x0000001e0900780c */ /* 0x001fda0003f04270 */
[----:B-1234-:R-:W-:Y:S05]  /*0bf0*/  @P0 BRA `(.L_x_23) ;  /* 0x0000000000500947 */ /* 0x01efea0003800000 */
[----:B------:R-:W-:Y:S01]  /*0c00*/  DSETP.GEU.AND P0, PT, |R14|, |R4|, PT ;  /* 0x400000040e00722a */ /* 0x000fe20003f0e200 */
[----:B------:R-:W-:Y:S02]  /*0c10*/  IMAD.MOV.U32 R11, RZ, RZ, R7 ;  /* 0x000000ffff0b7224 */ /* 0x000fe400078e0007 */
[----:B------:R-:W-:Y:S02]  /*0c20*/  IMAD.MOV.U32 R16, RZ, RZ, R17 ;  /* 0x000000ffff107224 */ /* 0x000fe400078e0011 */
        /* <DEDUP_REMOVED lines=9> */
[CC--:B------:R-:W-:Y:S02]  /*0cc0*/  ISETP.LT.U32.AND P1, PT, R12.reuse, R7.reuse, PT ;  /* 0x000000070c00720c */ /* 0x0c0fe40003f21070 */
[C---:B------:R-:W-:Y:S02]  /*0cd0*/  ISETP.GE.U32.AND P0, PT, R12.reuse, R7, PT ;  /* 0x000000070c00720c */ /* 0x040fe40003f06070 */
[CC--:B------:R-:W-:Y:S02]  /*0ce0*/  ISETP.LT.AND.EX P1, PT, R13.reuse, R17.reuse, PT, P1 ;  /* 0x000000110d00720c */ /* 0x0c0fe40003f21310 */
[C---:B------:R-:W-:Y:S02]  /*0cf0*/  ISETP.GE.AND.EX P0, PT, R13.reuse, R17, PT, P0 ;  /* 0x000000110d00720c */ /* 0x040fe40003f06300 */
[----:B------:R-:W-:Y:S02]  /*0d00*/  SEL R11, R12, R7, P1 ;  /* 0x000000070c0b7207 */ /* 0x000fe40000800000 */
[----:B------:R-:W-:-:S02]  /*0d10*/  SEL R16, R13, R17, P1 ;  /* 0x000000110d107207 */ /* 0x000fc40000800000 */
[----:B------:R-:W-:Y:S02]  /*0d20*/  FSEL R2, R14, R4, !P0 ;  /* 0x000000040e027208 */ /* 0x000fe40004000000 */
[----:B------:R-:W-:-:S07]  /*0d30*/  FSEL R3, R15, R5, !P0 ;  /* 0x000000050f037208 */ /* 0x000fce0004000000 */
.L_x_23:
[----:B------:R-:W-:Y:S05]  /*0d40*/  BSYNC.RECONVERGENT B1 ;  /* 0x0000000000017941 */ /* 0x000fea0003800200 */
.L_x_22:
[----:B------:R-:W-:Y:S01]  /*0d50*/  ISETP.GT.AND P0, PT, R9, 0x1d, PT ;  /* 0x0000001d0900780c */ /* 0x000fe20003f04270 */
[----:B------:R0:W1:Y:S01]  /*0d60*/  SHFL.DOWN PT, R6, R2, 0x2, 0x1f ;  /* 0x08401f0002067f89 */ /* 0x00006200000e0000 */
[----:B------:R-:W-:Y:S01]  /*0d70*/  BSSY.RECONVERGENT B1, `(.L_x_24) ;  /* 0x000001d000017945 */ /* 0x000fe20003800200 */
[----:B------:R-:W-:Y:S02]  /*0d80*/  IMAD.MOV.U32 R8, RZ, RZ, R11 ;  /* 0x000000ffff087224 */ /* 0x000fe400078e000b */
[----:B------:R0:W2:Y:S01]  /*0d90*/  SHFL.DOWN PT, R7, R3, 0x2, 0x1f ;  /* 0x08401f0003077f89 */ /* 0x0000a200000e0000 */
[----:B------:R-:W-:Y:S02]  /*0da0*/  IMAD.MOV.U32 R10, RZ, RZ, R16 ;  /* 0x000000ffff0a7224 */ /* 0x000fe400078e0010 */
[----:B------:R-:W-:Y:S01]  /*0db0*/  IMAD.MOV.U32 R4, RZ, RZ, R2 ;  /* 0x000000ffff047224 */ /* 0x000fe200078e0002 */
[----:B------:R0:W3:Y:S01]  /*0dc0*/  SHFL.DOWN PT, R12, R11, 0x2, 0x1f ;  /* 0x08401f000b0c7f89 */ /* 0x0000e200000e0000 */
[----:B------:R-:W-:-:S03]  /*0dd0*/  IMAD.MOV.U32 R5, RZ, RZ, R3 ;  /* 0x000000ffff057224 */ /* 0x000fc600078e0003 */
[----:B------:R0:W4:Y:S01]  /*0de0*/  SHFL.DOWN PT, R13, R16, 0x2, 0x1f ;  /* 0x08401f00100d7f89 */ /* 0x00012200000e0000 */
[----:B------:R-:W-:Y:S05]  /*0df0*/  @P0 BRA `(.L_x_25) ;  /* 0x0000000000500947 */ /* 0x000fea0003800000 */
[----:B-12---:R-:W-:Y:S01]  /*0e00*/  DSETP.GEU.AND P0, PT, |R2|, |R6|, PT ;  /* 0x400000060200722a */ /* 0x006fe20003f0e200 */
[----:B---3--:R-:W-:Y:S02]  /*0e10*/  IMAD.MOV.U32 R8, RZ, RZ, R12 ;  /* 0x000000ffff087224 */ /* 0x008fe400078e000c */
[----:B----4-:R-:W-:Y:S02]  /*0e20*/  IMAD.MOV.U32 R10, RZ, RZ, R13 ;  /* 0x000000ffff0a7224 */ /* 0x010fe400078e000d */
        /* <DEDUP_REMOVED lines=17> */
.L_x_25:
[----:B------:R-:W-:Y:S05]  /*0f40*/  BSYNC.RECONVERGENT B1 ;  /* 0x0000000000017941 */ /* 0x000fea0003800200 */
.L_x_24:
[----:B------:R-:W-:Y:S01]  /*0f50*/  ISETP.GT.AND P0, PT, R9, 0x1b, PT ;  /* 0x0000001b0900780c */ /* 0x000fe20003f04270 */
[----:B-1----:R1:W1:Y:S01]  /*0f60*/  SHFL.DOWN PT, R6, R4, 0x4, 0x1f ;  /* 0x08801f0004067f89 */ /* 0x00226200000e0000 */
[----:B------:R-:W-:Y:S01]  /*0f70*/  BSSY.RECONVERGENT B1, `(.L_x_26) ;  /* 0x000001d000017945 */ /* 0x000fe20003800200 */
[----:B0-----:R-:W-:Y:S02]  /*0f80*/  IMAD.MOV.U32 R11, RZ, RZ, R8 ;  /* 0x000000ffff0b7224 */ /* 0x001fe400078e0008 */
[----:B--2---:R0:W2:Y:S01]  /*0f90*/  SHFL.DOWN PT, R7, R5, 0x4, 0x1f ;  /* 0x08801f0005077f89 */ /* 0x0040a200000e0000 */
[----:B---3--:R-:W-:Y:S02]  /*0fa0*/  IMAD.MOV.U32 R12, RZ, RZ, R10 ;  /* 0x000000ffff0c7224 */ /* 0x008fe400078e000a */
[----:B------:R-:W-:Y:S01]  /*0fb0*/  IMAD.MOV.U32 R2, RZ, RZ, R4 ;  /* 0x000000ffff027224 */ /* 0x000fe200078e0004 */
[----:B----4-:R0:W3:Y:S01]  /*0fc0*/  SHFL.DOWN PT, R13, R8, 0x4, 0x1f ;  /* 0x08801f00080d7f89 */ /* 0x0100e200000e0000 */
        /* <DEDUP_REMOVED lines=23> */
.L_x_27:
[----:B------:R-:W-:Y:S05]  /*1140*/  BSYNC.RECONVERGENT B1 ;  /* 0x0000000000017941 */ /* 0x000fea0003800200 */
.L_x_26:
[----:B------:R-:W-:Y:S01]  /*1150*/  ISETP.GT.AND P0, PT, R9, 0x17, PT ;  /* 0x000000170900780c */ /* 0x000fe20003f04270 */
[----:B-1----:R1:W1:Y:S01]  /*1160*/  SHFL.DOWN PT, R6, R2, 0x8, 0x1f ;  /* 0x09001f0002067f89 */ /* 0x00226200000e0000 */
[----:B------:R-:W-:Y:S01]  /*1170*/  BSSY.RECONVERGENT B1, `(.L_x_28) ;  /* 0x000001d000017945 */ /* 0x000fe20003800200 */
[----:B0-----:R-:W-:Y:S02]  /*1180*/  IMAD.MOV.U32 R8, RZ, RZ, R11 ;  /* 0x000000ffff087224 */ /* 0x001fe400078e000b */
[----:B--2---:R0:W2:Y:S01]  /*1190*/  SHFL.DOWN PT, R7, R3, 0x8, 0x1f ;  /* 0x09001f0003077f89 */ /* 0x0040a200000e0000 */
[----:B------:R-:W-:Y:S02]  /*11a0*/  IMAD.MOV.U32 R10, RZ, RZ, R12 ;  /* 0x000000ffff0a7224 */ /* 0x000fe400078e000c */
[----:B------:R-:W-:Y:S01]  /*11b0*/  IMAD.MOV.U32 R4, RZ, RZ, R2 ;  /* 0x000000ffff047224 */ /* 0x000fe200078e0002 */
[----:B------:R0:W0:Y:S01]  /*11c0*/  SHFL.DOWN PT, R14, R11, 0x8, 0x1f ;  /* 0x09001f000b0e7f89 */ /* 0x00002200000e0000 */
[----:B------:R-:W-:-:S03]  /*11d0*/  IMAD.MOV.U32 R5, RZ, RZ, R3 ;  /* 0x000000ffff057224 */ /* 0x000fc600078e0003 */
[----:B---3--:R3:W0:Y:S01]  /*11e0*/  SHFL.DOWN PT, R13, R12, 0x8, 0x1f ;  /* 0x09001f000c0d7f89 */ /* 0x00862200000e0000 */
[----:B------:R-:W-:Y:S05]  /*11f0*/  @P0 BRA `(.L_x_29) ;  /* 0x0000000000500947 */ /* 0x000fea0003800000 */
[----:B-12---:R-:W-:Y:S01]  /*1200*/  DSETP.GEU.AND P0, PT, |R2|, |R6|, PT ;  /* 0x400000060200722a */ /* 0x006fe20003f0e200 */
[----:B0-----:R-:W-:Y:S02]  /*1210*/  IMAD.MOV.U32 R8, RZ, RZ, R14 ;  /* 0x000000ffff087224 */ /* 0x001fe400078e000e */
        /* <DEDUP_REMOVED lines=18> */
.L_x_29:
[----:B------:R-:W-:Y:S05]  /*1340*/  BSYNC.RECONVERGENT B1 ;  /* 0x0000000000017941 */ /* 0x000fea0003800200 */
.L_x_28:
[----:B------:R-:W-:Y:S01]  /*1350*/  ISETP.GT.AND P0, PT, R9, 0xf, PT ;  /* 0x0000000f0900780c */ /* 0x000fe20003f04270 */
[----:B-1----:R1:W1:Y:S01]  /*1360*/  SHFL.DOWN PT, R6, R4, 0x10, 0x1f ;  /* 0x0a001f0004067f89 */ /* 0x00226200000e0000 */
[----:B------:R-:W-:Y:S01]  /*1370*/  BSSY.RECONVERGENT B1, `(.L_x_30) ;  /* 0x000001d000017945 */ /* 0x000fe20003800200 */
[----:B0-----:R-:W-:Y:S02]  /*1380*/  IMAD.MOV.U32 R14, RZ, RZ, R8 ;  /* 0x000000ffff0e7224 */ /* 0x001fe400078e0008 */
[----:B--2---:R0:W2:Y:S01]  /*1390*/  SHFL.DOWN PT, R7, R5, 0x10, 0x1f ;  /* 0x0a001f0005077f89 */ /* 0x0040a200000e0000 */
[----:B----4-:R-:W-:Y:S02]  /*13a0*/  IMAD.MOV.U32 R15, RZ, RZ, R10 ;  /* 0x000000ffff0f7224 */ /* 0x010fe400078e000a */
[----:B------:R-:W-:Y:S01]  /*13b0*/  IMAD.MOV.U32 R2, RZ, RZ, R4 ;  /* 0x000000ffff027224 */ /* 0x000fe200078e0004 */
[----:B------:R0:W4:Y:S01]  /*13c0*/  SHFL.DOWN PT, R11, R8, 0x10, 0x1f ;  /* 0x0a001f00080b7f89 */ /* 0x00012200000e0000 */
[----:B------:R-:W-:-:S03]  /*13d0*/  IMAD.MOV.U32 R3, RZ, RZ, R5 ;  /* 0x000000ffff037224 */ /* 0x000fc600078e0005 */
[----:B------:R0:W0:Y:S01]  /*13e0*/  SHFL.DOWN PT, R13, R10, 0x10, 0x1f ;  /* 0x0a001f000a0d7f89 */ /* 0x00002200000e0000 */
[----:B------:R-:W-:Y:S05]  /*13f0*/  @P0 BRA `(.L_x_31) ;  /* 0x0000000000500947 */ /* 0x000fea0003800000 */
[----:B-12---:R-:W-:Y:S01]  /*1400*/  DSETP.GEU.AND P0, PT, |R4|, |R6|, PT ;  /* 0x400000060400722a */ /* 0x006fe20003f0e200 */
[----:B----4-:R-:W-:Y:S02]  /*1410*/  IMAD.MOV.U32 R14, RZ, RZ, R11 ;  /* 0x000000ffff0e7224 */ /* 0x010fe400078e000b */
[----:B0-----:R-:W-:Y:S02]  /*1420*/  IMAD.MOV.U32 R15, RZ, RZ, R13 ;  /* 0x000000ffff0f7224 */ /* 0x001fe400078e000d */
        /* <DEDUP_REMOVED lines=17> */
.L_x_31:
[----:B------:R-:W-:Y:S05]  /*1540*/  BSYNC.RECONVERGENT B1 ;  /* 0x0000000000017941 */ /* 0x000fea0003800200 */
.L_x_30:
[----:B------:R-:W-:Y:S01]  /*1550*/  ISETP.NE.AND P0, PT, R9, RZ, PT ;  /* 0x000000ff0900720c */ /* 0x000fe20003f05270 */
[----:B------:R-:W-:-:S12]  /*1560*/  BSSY.RECONVERGENT B1, `(.L_x_32) ;  /* 0x000000a000017945 */ /* 0x000fd80003800200 */
[----:B------:R-:W-:Y:S05]  /*1570*/  @P0 BRA `(.L_x_33) ;  /* 0x0000000000200947 */ /* 0x000fea0003800000 */
[----:B-1----:R-:W1:Y:S01]  /*1580*/  S2R R6, SR_CgaCtaId ;  /* 0x0000000000067919 */ /* 0x002e620000008800 */
[----:B0-----:R-:W-:Y:S02]  /*1590*/  MOV R5, 0x400 ;  /* 0x0000040000057802 */ /* 0x001fe40000000f00 */
[----:B------:R-:W-:-:S04]  /*15a0*/  SHF.R.U32.HI R4, RZ, 0x1, R0 ;  /* 0x00000001ff047819 */ /* 0x000fc80000011600 */
[----:B------:R-:W-:Y:S02]  /*15b0*/  LOP3.LUT R4, R4, 0x1f0, RZ, 0xc0, !PT ;  /* 0x000001f004047812 */ /* 0x000fe400078ec0ff */
[----:B-1----:R-:W-:-:S05]  /*15c0*/  LEA R5, R6, R5, 0x18 ;  /* 0x0000000506057211 */ /* 0x002fca00078ec0ff */
[----:B------:R-:W-:-:S05]  /*15d0*/  IMAD.IADD R5, R4, 0x1, R5 ;  /* 0x0000000104057824 */ /* 0x000fca00078e0205 */
[----:B------:R0:W-:Y:S04]  /*15e0*/  STS.64 [R5+0x10], R14 ;  /* 0x0000100e05007388 */ /* 0x0001e80000000a00 */
[----:B------:R0:W-:Y:S02]  /*15f0*/  STS.64 [R5+0x8], R2 ;  /* 0x0000080205007388 */ /* 0x0001e40000000a00 */
.L_x_33:
[----:B------:R-:W-:Y:S05]  /*1600*/  BSYNC.RECONVERGENT B1 ;  /* 0x0000000000017941 */ /* 0x000fea0003800200 */
.L_x_32:
[----:B------:R-:W-:Y:S01]  /*1610*/  BAR.SYNC.DEFER_BLOCKING 0x0 ;  /* 0x0000000000007b1d */ /* 0x000fe20000010000 */
[----:B------:R-:W-:-:S13]  /*1620*/  ISETP.NE.AND P1, PT, R0, RZ, PT ;  /* 0x000000ff0000720c */ /* 0x000fda0003f25270 */
[----:B------:R-:W-:Y:S05]  /*1630*/  @P1 BRA `(.L_x_34) ;  /* 0x0000005400881947 */ /* 0x000fea0003800000 */
[----:B0-----:R-:W0:Y:S01]  /*1640*/  S2R R5, SR_CgaCtaId ;  /* 0x0000000000057919 */ /* 0x001e220000008800 */
[----:B------:R-:W-:Y:S01]  /*1650*/  MOV R0, 0x400 ;  /* 0x0000040000007802 */ /* 0x000fe20000000f00 */
[----:B------:R-:W-:Y:S03]  /*1660*/  BSSY.RECONVERGENT B1, `(.L_x_35) ;  /* 0x000001a000017945 */ /* 0x000fe60003800200 */
[----:B0-----:R-:W-:-:S05]  /*1670*/  LEA R0, R5, R0, 0x18 ;  /* 0x0000000005007211 */ /* 0x001fca00078ec0ff */
[----:B------:R-:W0:Y:S04]  /*1680*/  LDS.64 R16, [R0+0x18] ;  /* 0x0000180000107984 */ /* 0x000e280000000a00 */
[----:B-12---:R-:W1:Y:S04]  /*1690*/  LDS.128 R4, [R0+0x20] ;  /* 0x0000200000047984 */ /* 0x006e680000000c00 */
[----:B---3--:R2:W3:Y:S04]  /*16a0*/  LDS.64 R12, [R0+0x80] ;  /* 0x00008000000c7984 */ /* 0x0084e80000000a00 */
[----:B----4-:R2:W4:Y:S01]  /*16b0*/  LDS.128 R8, [R0+0x30] ;  /* 0x0000300000087984 */ /* 0x0105220000000c00 */
[----:B0-----:R-:W-:Y:S01]  /*16c0*/  DSETP.GEU.AND P0, PT, |R2|, |R16|, PT ;  /* 0x400000100200722a */ /* 0x001fe20003f0e200 */
[----:B------:R-:W-:-:S02]  /*16d0*/  IMAD.MOV.U32 R24, RZ, RZ, R16 ;  /* 0x000000ffff187224 */ /* 0x000fc400078e0010 */
[----:B------:R-:W-:Y:S02]  /*16e0*/  IMAD.MOV.U32 R25, RZ, RZ, R17 ;  /* 0x000000ffff197224 */ /* 0x000fe400078e0011 */
[----:B-1----:R-:W-:Y:S02]  /*16f0*/  IMAD.MOV.U32 R26, RZ, RZ, R4 ;  /* 0x000000ffff1a7224 */ /* 0x002fe400078e0004 */
[----:B------:R-:W-:-:S07]  /*1700*/  IMAD.MOV.U32 R27, RZ, RZ, R5 ;  /* 0x000000ffff1b7224 */ /* 0x000fce00078e0005 */
[----:B--234-:R-:W-:Y:S05]  /*1710*/  @!P0 BRA `(.L_x_36) ;  /* 0x0000000000388947 */ /* 0x01cfea0003800000 */
        /* <DEDUP_REMOVED lines=14> */
.L_x_36:
[----:B------:R-:W-:Y:S05]  /*1800*/  BSYNC.RECONVERGENT B1 ;  /* 0x0000000000017941 */ /* 0x000fea0003800200 */
.L_x_35:
[----:B------:R0:W1:Y:S01]  /*1810*/  LDS.128 R16, [R0+0x40] ;  /* 0x0000400000107984 */ /* 0x0000620000000c00 */
[----:B------:R-:W-:Y:S01]  /*1820*/  DSETP.GEU.AND P0, PT, |R24|, |R6|, PT ;  /* 0x400000061800722a */ /* 0x000fe20003f0e200 */
[----:B------:R-:W-:Y:S01]  /*1830*/  BSSY.RECONVERGENT B1, `(.L_x_37) ;  /* 0x0000015000017945 */ /* 0x000fe20003800200 */
[----:B------:R-:W-:Y:S01]  /*1840*/  IMAD.MOV.U32 R4, RZ, RZ, R6 ;  /* 0x000000ffff047224 */ /* 0x000fe200078e0006 */
[----:B------:R0:W2:Y:S01]  /*1850*/  LDS.128 R20, [R0+0x50] ;  /* 0x0000500000147984 */ /* 0x0000a20000000c00 */
        /* <DEDUP_REMOVED lines=18> */
.L_x_38:
[----:B------:R-:W-:Y:S05]  /*1980*/  BSYNC.RECONVERGENT B1 ;  /* 0x0000000000017941 */ /* 0x000fea0003800200 */
.L_x_37:
[----:B------:R-:W-:Y:S01]  /*1990*/  DSETP.GEU.AND P0, PT, |R4|, |R10|, PT ;  /* 0x4000000a0400722a */ /* 0x000fe20003f0e200 */
[----:B------:R-:W-:Y:S01]  /*19a0*/  BSSY.RECONVERGENT B1, `(.L_x_39) ;  /* 0x0000014000017945 */ /* 0x000fe20003800200 */
[----:B------:R-:W-:Y:S02]  /*19b0*/  IMAD.MOV.U32 R2, RZ, RZ, R10 ;  /* 0x000000ffff027224 */ /* 0x000fe400078e000a */
[----:B------:R-:W-:Y:S02]  /*19c0*/  IMAD.MOV.U32 R3, RZ, RZ, R11 ;  /* 0x000000ffff037224 */ /* 0x000fe400078e000b */
[----:B-1----:R-:W-:Y:S02]  /*19d0*/  IMAD.MOV.U32 R27, RZ, RZ, R16 ;  /* 0x000000ffff1b7224 */ /* 0x002fe400078e0010 */
        /* <DEDUP_REMOVED lines=16> */
.L_x_40:
[----:B------:R-:W-:Y:S05]  /*1ae0*/  BSYNC.RECONVERGENT B1 ;  /* 0x0000000000017941 */ /* 0x000fea0003800200 */
.L_x_39:
[----:B------:R0:W1:Y:S01]  /*1af0*/  LDS.128 R8, [R0+0x60] ;  /* 0x0000600000087984 */ /* 0x0000620000000c00 */
[----:B------:R-:W-:Y:S01]  /*1b00*/  DSETP.GEU.AND P0, PT, |R2|, |R18|, PT ;  /* 0x400000120200722a */ /* 0x000fe20003f0e200 */
[----:B------:R-:W-:Y:S01]  /*1b10*/  BSSY.RECONVERGENT B1, `(.L_x_41) ;  /* 0x0000015000017945 */ /* 0x000fe20003800200 */
[----:B------:R-:W-:Y:S01]  /*1b20*/  IMAD.MOV.U32 R14, RZ, RZ, R18 ;  /* 0x000000ffff0e7224 */ /* 0x000fe200078e0012 */
[----:B------:R0:W3:Y:S01]  /*1b30*/  LDS.128 R4, [R0+0x70] ;  /* 0x0000700000047984 */ /* 0x0000e20000000c00 */
[----:B------:R-:W-:Y:S02]  /*1b40*/  IMAD.MOV.U32 R15, RZ, RZ, R19 ;  /* 0x000000ffff0f7224 */ /* 0x000fe400078e0013 */
[----:B--2---:R-:W-:Y:S02]  /*1b50*/  IMAD.MOV.U32 R17, RZ, RZ, R20 ;  /* 0x000000ffff117224 */ /* 0x004fe400078e0014 */
        /* <DEDUP_REMOVED lines=16> */
.L_x_42:
[----:B------:R-:W-:Y:S05]  /*1c60*/  BSYNC.RECONVERGENT B1 ;  /* 0x0000000000017941 */ /* 0x000fea0003800200 */
.L_x_41:
        /* <DEDUP_REMOVED lines=21> */
.L_x_44:
[----:B------:R-:W-:Y:S05]  /*1dc0*/  BSYNC.RECONVERGENT B1 ;  /* 0x0000000000017941 */ /* 0x000fea0003800200 */
.L_x_43:
[----:B------:R-:W-:Y:S01]  /*1dd0*/  DSETP.GEU.AND P0, PT, |R2|, |R10|, PT ;  /* 0x4000000a0200722a */ /* 0x000fe20003f0e200 */
[----:B------:R-:W-:Y:S01]  /*1de0*/  BSSY.RECONVERGENT B1, `(.L_x_45) ;  /* 0x0000014000017945 */ /* 0x000fe20003800200 */
[----:B------:R-:W-:Y:S02]  /*1df0*/  IMAD.MOV.U32 R8, RZ, RZ, R10 ;  /* 0x000000ffff087224 */ /* 0x000fe400078e000a */
[----:B------:R-:W-:Y:S02]  /*1e00*/  IMAD.MOV.U32 R9, RZ, RZ, R11 ;  /* 0x000000ffff097224 */ /* 0x000fe400078e000b */
[----:B---3--:R-:W-:Y:S02]  /*1e10*/  IMAD.MOV.U32 R17, RZ, RZ, R4 ;  /* 0x000000ffff117224 */ /* 0x008fe400078e0004 */
        /* <DEDUP_REMOVED lines=16> */
.L_x_46:
[----:B------:R-:W-:Y:S05]  /*1f20*/  BSYNC.RECONVERGENT B1 ;  /* 0x0000000000017941 */ /* 0x000fea0003800200 */
.L_x_45:
        /* <DEDUP_REMOVED lines=19> */
[----:B------:R-:W-:Y:S01]  /*2060*/  SEL R15, R0, R13, P2 ;  /* 0x0000000d000f7207 */ /* 0x000fe20001000000 */
[----:B------:R-:W-:Y:S06]  /*2070*/  BRA `(.L_x_34) ;  /* 0x0000004800f87947 */ /* 0x000fec0003800000 */
.L_x_21:
[----:B------:R-:W2:Y:S01]  /*2080*/  S2R R4, SR_LANEID ;  /* 0x0000000000047919 */ /* 0x000ea20000000000 */
[----:B-1----:R-:W-:Y:S01]  /*2090*/  LOP3.LUT R2, R0, 0x3e0, RZ, 0xc0, !PT ;  /* 0x000003e000027812 */ /* 0x002fe200078ec0ff */
[----:B------:R-:W-:Y:S01]  /*20a0*/  BSSY.RECONVERGENT B1, `(.L_x_47) ;  /* 0x0000024000017945 */ /* 0x000fe20003800200 */
[----:B-----5:R-:W-:Y:S02]  /*20b0*/  IMAD.MOV.U32 R16, RZ, RZ, R12 ;  /* 0x000000ffff107224 */ /* 0x020fe400078e000c */
[----:B------:R-:W-:Y:S02]  /*20c0*/  IMAD.MOV.U32 R18, RZ, RZ, R13 ;  /* 0x000000ffff127224 */ /* 0x000fe400078e000d */
[----:B------:R-:W-:Y:S01]  /*20d0*/  VIADD R3, R2, 0x20 ;  /* 0x0000002002037836 */ /* 0x000fe20000000000 */
[----:B------:R-:W-:-:S04]  /*20e0*/  LOP3.LUT R2, RZ, R2, RZ, 0x33, !PT ;  /* 0x00000002ff027212 */ /* 0x000fc800078e33ff */
[----:B------:R-:W-:Y:S01]  /*20f0*/  ISETP.GT.AND P0, PT, R3, UR6, PT ;  /* 0x0000000603007c0c */ /* 0x000fe2000bf04270 */
[----:B------:R-:W-:Y:S02]  /*2100*/  VIADD R2, R2, UR6 ;  /* 0x0000000602027c36 */ /* 0x000fe40008000000 */
[----:B------:R-:W-:-:S03]  /*2110*/  IMAD.MOV.U32 R3, RZ, RZ, R15 ;  /* 0x000000ffff037224 */ /* 0x000fc600078e000f */
[----:B------:R-:W-:Y:S01]  /*2120*/  SEL R5, R2, 0x1f, P0 ;  /* 0x0000001f02057807 */ /* 0x000fe20000000000 */
[----:B------:R-:W-:-:S04]  /*2130*/  IMAD.MOV.U32 R2, RZ, RZ, R14 ;  /* 0x000000ffff027224 */ /* 0x000fc800078e000e */
[----:B------:R1:W3:Y:S04]  /*2140*/  SHFL.DOWN PT, R6, R14, 0x1, R5 ;  /* 0x082000000e067989 */ /* 0x0002e800000e0005 */
[----:B------:R1:W4:Y:S04]  /*2150*/  SHFL.DOWN PT, R7, R15, 0x1, R5 ;  /* 0x082000000f077989 */ /* 0x00032800000e0005 */
[----:B0-----:R1:W0:Y:S01]  /*2160*/  SHFL.DOWN PT, R9, R12, 0x1, R5 ;  /* 0x082000000c097989 */ /* 0x00122200000e0005 */
[----:B--2---:R-:W-:-:S03]  /*2170*/  ISETP.GE.AND P0, PT, R4, R5, PT ;  /* 0x000000050400720c */ /* 0x004fc60003f06270 */
[----:B------:R1:W2:Y:S10]  /*2180*/  SHFL.DOWN PT, R11, R13, 0x1, R5 ;  /* 0x082000000d0b7989 */ /* 0x0002b400000e0005 */
[----:B-1----:R-:W-:Y:S05]  /*2190*/  @P0 BRA `(.L_x_48) ;  /* 0x0000000000500947 */ /* 0x002fea0003800000 */
[----:B---34-:R-:W-:Y:S01]  /*21a0*/  DSETP.GEU.AND P0, PT, |R14|, |R6|, PT ;  /* 0x400000060e00722a */ /* 0x018fe20003f0e200 */
[----:B0-----:R-:W-:Y:S02]  /*21b0*/  IMAD.MOV.U32 R16, RZ, RZ, R9 ;  /* 0x000000ffff107224 */ /* 0x001fe400078e0009 */
[----:B--2---:R-:W-:Y:S02]  /*21c0*/  IMAD.MOV.U32 R18, RZ, RZ, R11 ;  /* 0x000000ffff127224 */ /* 0x004fe400078e000b */
        /* <DEDUP_REMOVED lines=17> */
.L_x_48:
[----:B------:R-:W-:Y:S05]  /*22e0*/  BSYNC.RECONVERGENT B1 ;  /* 0x0000000000017941 */ /* 0x000fea0003800200 */
.L_x_47:
[----:B---3--:R-:W-:Y:S01]  /*22f0*/  VIADD R6, R4, 0x2 ;  /* 0x0000000204067836 */ /* 0x008fe20000000000 */
[----:B------:R1:W3:Y:S01]  /*2300*/  SHFL.DOWN PT, R8, R2, 0x2, R5 ;  /* 0x0840000002087989 */ /* 0x0002e200000e0005 */
[----:B------:R-:W-:Y:S01]  /*2310*/  BSSY.RECONVERGENT B1, `(.L_x_49) ;  /* 0x000001e000017945 */ /* 0x000fe20003800200 */
[----:B------:R-:W-:Y:S02]  /*2320*/  IMAD.MOV.U32 R10, RZ, RZ, R16 ;  /* 0x000000ffff0a7224 */ /* 0x000fe400078e0010 */
[----:B------:R-:W-:Y:S01]  /*2330*/  ISETP.GT.AND P0, PT, R6, R5, PT ;  /* 0x000000050600720c */ /* 0x000fe20003f04270 */
[----:B0-----:R1:W0:Y:S01]  /*2340*/  SHFL.DOWN PT, R9, R3, 0x2, R5 ;  /* 0x0840000003097989 */ /* 0x00122200000e0005 */
[----:B------:R-:W-:Y:S02]  /*2350*/  IMAD.MOV.U32 R12, RZ, RZ, R18 ;  /* 0x000000ffff0c7224 */ /* 0x000fe400078e0012 */
[----:B------:R-:W-:Y:S01]  /*2360*/  IMAD.MOV.U32 R6, RZ, RZ, R2 ;  /* 0x000000ffff067224 */ /* 0x000fe200078e0002 */
[----:B--2---:R1:W2:Y:S01]  /*2370*/  SHFL.DOWN PT, R11, R16, 0x2, R5 ;  /* 0x08400000100b7989 */ /* 0x0042a200000e0005 */
[----:B----4-:R-:W-:-:S03]  /*2380*/  IMAD.MOV.U32 R7, RZ, RZ, R3 ;  /* 0x000000ffff077224 */ /* 0x010fc600078e0003 */
[----:B------:R1:W4:Y:S04]  /*2390*/  SHFL.DOWN PT, R13, R18, 0x2, R5 ;  /* 0x08400000120d7989 */ /* 0x00032800000e0005 */
[----:B------:R-:W-:Y:S05]  /*23a0*/  @P0 BRA `(.L_x_50) ;  /* 0x0000000000500947 */ /* 0x000fea0003800000 */
[----:B0--3--:R-:W-:Y:S01]  /*23b0*/  DSETP.GEU.AND P0, PT, |R2|, |R8|, PT ;  /* 0x400000080200722a */ /* 0x009fe20003f0e200 */
[----:B--2---:R-:W-:Y:S02]  /*23c0*/  IMAD.MOV.U32 R10, RZ, RZ, R11 ;  /* 0x000000ffff0a7224 */ /* 0x004fe400078e000b */
        /* <DEDUP_REMOVED lines=18> */
.L_x_50:
[----:B------:R-:W-:Y:S05]  /*24f0*/  BSYNC.RECONVERGENT B1 ;  /* 0x0000000000017941 */ /* 0x000fea0003800200 */
.L_x_49:
[----:B-1----:R-:W-:Y:S01]  /*2500*/  VIADD R2, R4, 0x4 ;  /* 0x0000000404027836 */ /* 0x002fe20000000000 */
[----:B---3--:R1:W3:Y:S01]  /*2510*/  SHFL.DOWN PT, R8, R6, 0x4, R5 ;  /* 0x0880000006087989 */ /* 0x0082e200000e0005 */
[----:B------:R-:W-:Y:S01]  /*2520*/  BSSY.RECONVERGENT B1, `(.L_x_51) ;  /* 0x000001e000017945 */ /* 0x000fe20003800200 */
[----:B------:R-:W-:Y:S02]  /*2530*/  IMAD.MOV.U32 R14, RZ, RZ, R10 ;  /* 0x000000ffff0e7224 */ /* 0x000fe400078e000a */
[----:B------:R-:W-:Y:S01]  /*2540*/  ISETP.GT.AND P0, PT, R2, R5, PT ;  /* 0x000000050200720c */ /* 0x000fe20003f04270 */
[----:B0-----:R1:W0:Y:S01]  /*2550*/  SHFL.DOWN PT, R9, R7, 0x4, R5 ;  /* 0x0880000007097989 */ /* 0x00122200000e0005 */
[----:B------:R-:W-:Y:S02]  /*2560*/  IMAD.MOV.U32 R16, RZ, RZ, R12 ;  /* 0x000000ffff107224 */ /* 0x000fe400078e000c */
[----:B------:R-:W-:Y:S01]  /*2570*/  IMAD.MOV.U32 R2, RZ, RZ, R6 ;  /* 0x000000ffff027224 */ /* 0x000fe200078e0006 */
[----:B--2---:R1:W2:Y:S01]  /*2580*/  SHFL.DOWN PT, R11, R10, 0x4, R5 ;  /* 0x088000000a0b7989 */ /* 0x0042a200000e0005 */
[----:B------:R-:W-:-:S03]  /*2590*/  IMAD.MOV.U32 R3, RZ, RZ, R7 ;  /* 0x000000ffff037224 */ /* 0x000fc600078e0007 */
[----:B----4-:R1:W4:Y:S04]  /*25a0*/  SHFL.DOWN PT, R13, R12, 0x4, R5 ;  /* 0x088000000c0d7989 */ /* 0x01032800000e0005 */
        /* <DEDUP_REMOVED lines=21> */
.L_x_52:
[----:B------:R-:W-:Y:S05]  /*2700*/  BSYNC.RECONVERGENT B1 ;  /* 0x0000000000017941 */ /* 0x000fea0003800200 */
.L_x_51:
        /* <DEDUP_REMOVED lines=32> */
.L_x_54:
[----:B------:R-:W-:Y:S05]  /*2910*/  BSYNC.RECONVERGENT B1 ;  /* 0x0000000000017941 */ /* 0x000fea0003800200 */
.L_x_53:
        /* <DEDUP_REMOVED lines=32> */
.L_x_56:
[----:B------:R-:W-:Y:S05]  /*2b20*/  BSYNC.RECONVERGENT B1 ;  /* 0x0000000000017941 */ /* 0x000fea0003800200 */
.L_x_55:
[----:B------:R-:W-:Y:S01]  /*2b30*/  ISETP.NE.AND P0, PT, R4, RZ, PT ;  /* 0x000000ff0400720c */ /* 0x000fe20003f05270 */
[----:B------:R-:W-:-:S12]  /*2b40*/  BSSY.RECONVERGENT B1, `(.L_x_57) ;  /* 0x000000a000017945 */ /* 0x000fd80003800200 */
[----:B------:R-:W-:Y:S05]  /*2b50*/  @P0 BRA `(.L_x_58) ;  /* 0x0000000000200947 */ /* 0x000fea0003800000 */
[----:B-1----:R-:W1:Y:S01]  /*2b60*/  S2R R6, SR_CgaCtaId ;  /* 0x0000000000067919 */ /* 0x002e620000008800 */
[----:B------:R-:W-:Y:S02]  /*2b70*/  MOV R5, 0x400 ;  /* 0x0000040000057802 */ /* 0x000fe40000000f00 */
[----:B------:R-:W-:-:S04]  /*2b80*/  SHF.R.U32.HI R4, RZ, 0x1, R0 ;  /* 0x00000001ff047819 */ /* 0x000fc80000011600 */
[----:B------:R-:W-:Y:S02]  /*2b90*/  LOP3.LUT R4, R4, 0x1f0, RZ, 0xc0, !PT ;  /* 0x000001f004047812 */ /* 0x000fe400078ec0ff */
[----:B-1----:R-:W-:-:S05]  /*2ba0*/  LEA R5, R6, R5, 0x18 ;  /* 0x0000000506057211 */ /* 0x002fca00078ec0ff */
[----:B------:R-:W-:-:S05]  /*2bb0*/  IMAD.IADD R5, R4, 0x1, R5 ;  /* 0x0000000104057824 */ /* 0x000fca00078e0205 */
[----:B------:R1:W-:Y:S04]  /*2bc0*/  STS.64 [R5+0x10], R14 ;  /* 0x0000100e05007388 */ /* 0x0003e80000000a00 */
[----:B------:R1:W-:Y:S02]  /*2bd0*/  STS.64 [R5+0x8], R2 ;  /* 0x0000080205007388 */ /* 0x0003e40000000a00 */
.L_x_58:
[----:B------:R-:W-:Y:S05]  /*2be0*/  BSYNC.RECONVERGENT B1 ;  /* 0x0000000000017941 */ /* 0x000fea0003800200 */
.L_x_57:
[----:B------:R-:W-:Y:S01]  /*2bf0*/  BAR.SYNC.DEFER_BLOCKING 0x0 ;  /* 0x0000000000007b1d */ /* 0x000fe20000010000 */
[----:B------:R-:W-:-:S13]  /*2c00*/  ISETP.NE.AND P1, PT, R0, RZ, PT ;  /* 0x000000ff0000720c */ /* 0x000fda0003f25270 */
[----:B------:R-:W-:Y:S05]  /*2c10*/  @P1 BRA `(.L_x_34) ;  /* 0x0000004000101947 */ /* 0x000fea0003800000 */
[----:B------:R-:W-:Y:S01]  /*2c20*/  UISETP.GE.AND UP0, UPT, UR6, 0x21, UPT ;  /* 0x000000210600788c */ /* 0x000fe2000bf06270 */
[----:B--2---:R-:W-:Y:S02]  /*2c30*/  IMAD.MOV.U32 R11, RZ, RZ, R14 ;  /* 0x000000ffff0b7224 */ /* 0x004fe400078e000e */
[----:B---3--:R-:W-:Y:S02]  /*2c40*/  IMAD.MOV.U32 R8, RZ, RZ, R15 ;  /* 0x000000ffff087224 */ /* 0x008fe400078e000f */
[----:B------:R-:W-:Y:S02]  /*2c50*/  IMAD.MOV.U32 R4, RZ, RZ, R2 ;  /* 0x000000ffff047224 */ /* 0x000fe400078e0002 */
[----:B-1----:R-:W-:Y:S02]  /*2c60*/  IMAD.MOV.U32 R5, RZ, RZ, R3 ;  /* 0x000000ffff057224 */ /* 0x002fe400078e0003 */
[----:B------:R-:W-:Y:S05]  /*2c70*/  BRA.U !UP0, `(.L_x_59) ;  /* 0x00000001086c7547 */ /* 0x000fea000b800000 */
[----:B------:R-:W1:Y:S01]  /*2c80*/  S2UR UR5, SR_CgaCtaId ;  /* 0x00000000000579c3 */ /* 0x000e620000008800 */
[----:B------:R-:W-:Y:S01]  /*2c90*/  UMOV UR4, 0x400 ;  /* 0x0000040000047882 */ /* 0x000fe20000000000 */
[----:B------:R-:W-:Y:S01]  /*2ca0*/  BSSY.RECONVERGENT B1, `(.L_x_59) ;  /* 0x0000018000017945 */ /* 0x000fe20003800200 */
[----:B-1----:R-:W-:-:S09]  /*2cb0*/  ULEA UR4, UR5, UR4, 0x18 ;  /* 0x0000000405047291 */ /* 0x002fd2000f8ec0ff */
[----:B------:R-:W1:Y:S04]  /*2cc0*/  LDS.64 R6, [UR4+0x18] ;  /* 0x00001804ff067984 */ /* 0x000e680008000a00 */
[----:B----4-:R-:W2:Y:S01]  /*2cd0*/  LDS.64 R12, [UR4+0x20] ;  /* 0x00002004ff0c7984 */ /* 0x010ea20008000a00 */
[----:B-1----:R-:W-:Y:S01]  /*2ce0*/  DSETP.GEU.AND P0, PT, |R2|, |R6|, PT ;  /* 0x400000060200722a */ /* 0x002fe20003f0e200 */
[----:B------:R-:W-:Y:S02]  /*2cf0*/  IMAD.MOV.U32 R4, RZ, RZ, R6 ;  /* 0x000000ffff047224 */ /* 0x000fe400078e0006 */
[----:B------:R-:W-:Y:S02]  /*2d00*/  IMAD.MOV.U32 R5, RZ, RZ, R7 ;  /* 0x000000ffff057224 */ /* 0x000fe400078e0007 */
[----:B--2---:R-:W-:-:S02]  /*2d10*/  IMAD.MOV.U32 R11, RZ, RZ, R12 ;  /* 0x000000ffff0b7224 */ /* 0x004fc400078e000c */
        /* <DEDUP_REMOVED lines=16> */
.L_x_60:
[----:B------:R-:W-:Y:S05]  /*2e20*/  BSYNC.RECONVERGENT B1 ;  /* 0x0000000000017941 */ /* 0x000fea0003800200 */
.L_x_59:
[----:B------:R-:W-:Y:S01]  /*2e30*/  UISETP.GE.AND UP0, UPT, UR6, 0x41, UPT ;  /* 0x000000410600788c */ /* 0x000fe2000bf06270 */
[----:B0-----:R-:W-:Y:S02]  /*2e40*/  IMAD.MOV.U32 R9, RZ, RZ, R11 ;  /* 0x000000ffff097224 */ /* 0x001fe400078e000b */
[----:B------:R-:W-:Y:S02]  /*2e50*/  IMAD.MOV.U32 R0, RZ, RZ, R8 ;  /* 0x000000ffff007224 */ /* 0x000fe400078e0008 */
[----:B------:R-:W-:Y:S02]  /*2e60*/  IMAD.MOV.U32 R2, RZ, RZ, R4 ;  /* 0x000000ffff027224 */ /* 0x000fe400078e0004 */
[----:B------:R-:W-:Y:S02]  /*2e70*/  IMAD.MOV.U32 R3, RZ, RZ, R5 ;  /* 0x000000ffff037224 */ /* 0x000fe400078e0005 */
[----:B------:R-:W-:Y:S05]  /*2e80*/  BRA.U !UP0, `(.L_x_61) ;  /* 0x00000001086c7547 */ /* 0x000fea000b800000 */
[----:B------:R-:W0:Y:S01]  /*2e90*/  S2UR UR5, SR_CgaCtaId ;  /* 0x00000000000579c3 */ /* 0x000e220000008800 */
[----:B------:R-:W-:Y:S01]  /*2ea0*/  UMOV UR4, 0x400 ;  /* 0x0000040000047882 */ /* 0x000fe20000000000 */
[----:B------:R-:W-:Y:S01]  /*2eb0*/  BSSY.RECONVERGENT B1, `(.L_x_61) ;  /* 0x0000018000017945 */ /* 0x000fe20003800200 */
[----:B0-----:R-:W-:-:S09]  /*2ec0*/  ULEA UR4, UR5, UR4, 0x18 ;  /* 0x0000000405047291 */ /* 0x001fd2000f8ec0ff */
[----:B------:R-:W0:Y:S04]  /*2ed0*/  LDS.64 R6, [UR4+0x28] ;  /* 0x00002804ff067984 */ /* 0x000e280008000a00 */
[----:B----4-:R-:W1:Y:S01]  /*2ee0*/  LDS.64 R12, [UR4+0x30] ;  /* 0x00003004ff0c7984 */ /* 0x010e620008000a00 */
[----:B0-----:R-:W-:Y:S01]  /*2ef0*/  DSETP.GEU.AND P0, PT, |R4|, |R6|, PT ;  /* 0x400000060400722a */ /* 0x001fe20003f0e200 */
[----:B------:R-:W-:Y:S02]  /*2f00*/  IMAD.MOV.U32 R2, RZ, RZ, R6 ;  /* 0x000000ffff027224 */ /* 0x000fe400078e0006 */
[----:B------:R-:W-:Y:S02]  /*2f10*/  IMAD.MOV.U32 R3, RZ, RZ, R7 ;  /* 0x000000ffff037224 */ /* 0x000fe400078e0007 */
[----:B-1----:R-:W-:-:S02]  /*2f20*/  IMAD.MOV.U32 R9, RZ, RZ, R12 ;  /* 0x000000ffff097224 */ /* 0x002fc400078e000c */
        /* <DEDUP_REMOVED lines=16> */
.L_x_62:
[----:B------:R-:W-:Y:S05]  /*3030*/  BSYNC.RECONVERGENT B1 ;  /* 0x0000000000017941 */ /* 0x000fea0003800200 */
.L_x_61:
[----:B------:R-:W-:Y:S01]  /*3040*/  UISETP.GE.AND UP0, UPT, UR6, 0x61, UPT ;  /* 0x000000610600788c */ /* 0x000fe2000bf06270 */
[----:B------:R-:W-:Y:S02]  /*3050*/  IMAD.MOV.U32 R11, RZ, RZ, R9 ;  /* 0x000000ffff0b7224 */ /* 0x000fe400078e0009 */
        /* <DEDUP_REMOVED lines=30> */
.L_x_64:
[----:B------:R-:W-:Y:S05]  /*3240*/  BSYNC.RECONVERGENT B1 ;  /* 0x0000000000017941 */ /* 0x000fea0003800200 */
.L_x_63:
        /* <DEDUP_REMOVED lines=32> */
.L_x_66:
[----:B------:R-:W-:Y:S05]  /*3450*/  BSYNC.RECONVERGENT B1 ;  /* 0x0000000000017941 */ /* 0x000fea0003800200 */
.L_x_65:
        /* <DEDUP_REMOVED lines=32> */
.L_x_68:
[----:B------:R-:W-:Y:S05]  /*3660*/  BSYNC.RECONVERGENT B1 ;  /* 0x0000000000017941 */ /* 0x000fea0003800200 */
.L_x_67:
        /* <DEDUP_REMOVED lines=32> */
.L_x_70:
[----:B------:R-:W-:Y:S05]  /*3870*/  BSYNC.RECONVERGENT B1 ;  /* 0x0000000000017941 */ /* 0x000fea0003800200 */
.L_x_69:
[----:B------:R-:W-:Y:S01]  /*3880*/  UISETP.GE.AND UP0, UPT, UR6, 0xe1, UPT ;  /* 0x000000e10600788c */ /* 0x000fe2000bf06270 */
[----:B------:R-:W-:Y:S02]  /*3890*/  IMAD.MOV.U32 R14, RZ, RZ, R9 ;  /* 0x000000ffff0e7224 */ /* 0x000fe400078e0009 */
[----:B------:R-:W-:Y:S02]  /*38a0*/  IMAD.MOV.U32 R15, RZ, RZ, R0 ;  /* 0x000000ffff0f7224 */ /* 0x000fe400078e0000 */
[----:B------:R-:W-:Y:S02]  /*38b0*/  IMAD.MOV.U32 R2, RZ, RZ, R6 ;  /* 0x000000ffff027224 */ /* 0x000fe400078e0006 */
[----:B------:R-:W-:Y:S02]  /*38c0*/  IMAD.MOV.U32 R3, RZ, RZ, R7 ;  /* 0x000000ffff037224 */ /* 0x000fe400078e0007 */
[----:B------:R-:W-:Y:S05]  /*38d0*/  BRA.U !UP0, `(.L_x_34) ;  /* 0x0000003108e07547 */ /* 0x000fea000b800000 */
[----:B------:R-:W0:Y:S01]  /*38e0*/  S2UR UR5, SR_CgaCtaId ;  /* 0x00000000000579c3 */ /* 0x000e220000008800 */
[----:B------:R-:W-:Y:S02]  /*38f0*/  UMOV UR4, 0x400 ;  /* 0x0000040000047882 */ /* 0x000fe40000000000 */
[----:B0-----:R-:W-:-:S09]  /*3900*/  ULEA UR4, UR5, UR4, 0x18 ;  /* 0x0000000405047291 */ /* 0x001fd2000f8ec0ff */
[----:B------:R-:W0:Y:S04]  /*3910*/  LDS.64 R4, [UR4+0x78] ;  /* 0x00007804ff047984 */ /* 0x000e280008000a00 */
[----:B------:R-:W1:Y:S01]  /*3920*/  LDS.64 R10, [UR4+0x80] ;  /* 0x00008004ff0a7984 */ /* 0x000e620008000a00 */
        /* <DEDUP_REMOVED lines=21> */
.L_x_2:
[----:B------:R-:W1:Y:S01]  /*3a80*/  S2R R0, SR_TID.X ;  /* 0x0000000000007919 */ /* 0x000e620000002100 */
[----:B------:R-:W1:Y:S02]  /*3a90*/  LDC.64 R2, c[0x0][0x380] ;  /* 0x0000e000ff027b82 */ /* 0x000e640000000a00 */
[----:B-1----:R-:W-:-:S05]  /*3aa0*/  IMAD.WIDE.U32 R18, R0, 0x10, R2 ;  /* 0x0000001000127825 */ /* 0x002fca00078e0002 */
[----:B0-----:R-:W2:Y:S04]  /*3ab0*/  LDG.E.64.CONSTANT R20, desc[UR10][R18.64] ;  /* 0x0000000a12147981 */ /* 0x001ea8000c1e9b00 */
[----:B------:R-:W2:Y:S04]  /*3ac0*/  LDG.E.64.CONSTANT R14, desc[UR10][R18.64+0x1000] ;  /* 0x0010000a120e7981 */ /* 0x000ea8000c1e9b00 */
[----:B------:R-:W3:Y:S04]  /*3ad0*/  LDG.E.64.CONSTANT R12, desc[UR10][R18.64+0x8] ;  /* 0x0000080a120c7981 */ /* 0x000ee8000c1e9b00 */
[----:B------:R-:W3:Y:S04]  /*3ae0*/  LDG.E.64.CONSTANT R10, desc[UR10][R18.64+0x1008] ;  /* 0x0010080a120a7981 */ /* 0x000ee8000c1e9b00 */
[----:B------:R-:W4:Y:S04]  /*3af0*/  LDG.E.64.CONSTANT R8, desc[UR10][R18.64+0x2000] ;  /* 0x0020000a12087981 */ /* 0x000f28000c1e9b00 */
[----:B------:R-:W5:Y:S04]  /*3b00*/  LDG.E.64.CONSTANT R6, desc[UR10][R18.64+0x2008] ;  /* 0x0020080a12067981 */ /* 0x000f68000c1e9b00 */
[----:B------:R-:W5:Y:S04]  /*3b10*/  LDG.E.64.CONSTANT R4, desc[UR10][R18.64+0x3000] ;  /* 0x0030000a12047981 */ /* 0x000f68000c1e9b00 */
[----:B------:R-:W5:Y:S04]  /*3b20*/  LDG.E.64.CONSTANT R2, desc[UR10][R18.64+0x3008] ;  /* 0x0030080a12027981 */ /* 0x000f68000c1e9b00 */
[----:B------:R-:W5:Y:S04]  /*3b30*/  LDG.E.64.CONSTANT R16, desc[UR10][R18.64+0x4000] ;  /* 0x0040000a12107981 */ /* 0x000f68000c1e9b00 */
[----:B------:R-:W5:Y:S01]  /*3b40*/  LDG.E.64.CONSTANT R22, desc[UR10][R18.64+0x4008] ;  /* 0x0040080a12167981 */ /* 0x000f62000c1e9b00 */
[----:B------:R-:W-:Y:S01]  /*3b50*/  UISETP.GE.U32.AND UP0, UPT, UR8, 0xa00, UPT ;  /* 0x00000a000800788c */ /* 0x000fe2000bf06070 */
[----:B--2---:R-:W-:-:S14]  /*3b60*/  DSETP.GEU.AND P2, PT, |R20|, |R14|, PT ;  /* 0x4000000e1400722a */ /* 0x004fdc0003f4e200 */
[----:B---3--:R-:W-:-:S04]  /*3b70*/  @P2 ISETP.GE.U32.AND P0, PT, R12, R10, PT ;  /* 0x0000000a0c00220c */ /* 0x008fc80003f06070 */
[----:B------:R-:W-:-:S13]  /*3b80*/  @P2 ISETP.GE.AND.EX P0, PT, R13, R11, PT, P0 ;  /* 0x0000000b0d00220c */ /* 0x000fda0003f06300 */
[----:B------:R-:W-:-:S06]  /*3b90*/  @P2 DSETP.LT.OR P0, PT, |R14|, |R20|, !P0 ;  /* 0x400000140e00222a */ /* 0x000fcc0004701600 */
[----:B------:R-:W-:Y:S02]  /*3ba0*/  @P2 FSEL R20, R20, R14, P0 ;  /* 0x0000000e14142208 */ /* 0x000fe40000000000 */
[----:B------:R-:W-:Y:S02]  /*3bb0*/  @P2 FSEL R21, R21, R15, P0 ;  /* 0x0000000f15152208 */ /* 0x000fe40000000000 */
[----:B------:R-:W-:Y:S01]  /*3bc0*/  @P2 SEL R10, R12, R10, P0 ;  /* 0x0000000a0c0a2207 */ /* 0x000fe20000000000 */
[----:B------:R-:W-:Y:S01]  /*3bd0*/  @P2 IMAD.MOV.U32 R14, RZ, RZ, R20 ;  /* 0x000000ffff0e2224 */ /* 0x000fe200078e0014 */
[----:B------:R-:W-:Y:S01]  /*3be0*/  @P2 SEL R11, R13, R11, P0 ;  /* 0x0000000b0d0b2207 */ /* 0x000fe20000000000 */
[----:B------:R-:W-:-:S06]  /*3bf0*/  @P2 IMAD.MOV.U32 R15, RZ, RZ, R21 ;  /* 0x000000ffff0f2224 */ /* 0x000fcc00078e0015 */
[----:B----4-:R-:W-:-:S14]  /*3c00*/  DSETP.GEU.AND P1, PT, |R14|, |R8|, PT ;  /* 0x400000080e00722a */ /* 0x010fdc0003f2e200 */
[----:B-----5:R-:W-:-:S04]  /*3c10*/  @P1 ISETP.GE.U32.AND P0, PT, R10, R6, PT ;  /* 0x000000060a00120c */ /* 0x020fc80003f06070 */
        /* <DEDUP_REMOVED lines=8> */
[----:B------:R-:W-:-:S14]  /*3ca0*/  DSETP.GEU.AND P2, PT, |R8|, |R4|, PT ;  /* 0x400000040800722a */ /* 0x000fdc0003f4e200 */
[----:B------:R-:W-:-:S04]  /*3cb0*/  @P2 ISETP.GE.U32.AND P0, PT, R6, R2, PT ;  /* 0x000000020600220c */ /* 0x000fc80003f06070 */
        /* <DEDUP_REMOVED lines=15> */
[----:B------:R-:W-:Y:S01]  /*3db0*/  IMAD.MOV.U32 R2, RZ, RZ, RZ ;  /* 0x000000ffff027224 */ /* 0x000fe200078e00ff */
[----:B------:R-:W-:Y:S01]  /*3dc0*/  @P1 SEL R23, R3, R23, P0 ;  /* 0x0000001703171207 */ /* 0x000fe20000000000 */
[----:B------:R-:W-:Y:S02]  /*3dd0*/  IMAD.MOV.U32 R3, RZ, RZ, 0x500 ;  /* 0x00000500ff037424 */ /* 0x000fe400078e00ff */
[----:B------:R-:W-:Y:S02]  /*3de0*/  @P1 IMAD.MOV.U32 R16, RZ, RZ, R4 ;  /* 0x000000ffff101224 */ /* 0x000fe400078e0004 */
[----:B------:R-:W-:Y:S01]  /*3df0*/  @P1 IMAD.MOV.U32 R17, RZ, RZ, R5 ;  /* 0x000000ffff111224 */ /* 0x000fe200078e0005 */
[----:B------:R-:W-:Y:S06]  /*3e00*/  BRA.U !UP0, `(.L_x_71) ;  /* 0x0000000d08987547 */ /* 0x000fec000b800000 */
[----:B------:R-:W-:Y:S01]  /*3e10*/  UIADD3 UR9, UP0, UPT, UR8, -0xa00, URZ ;  /* 0xfffff60008097890 */ /* 0x000fe2000ff1e0ff */
[----:B------:R-:W-:Y:S02]  /*3e20*/  IMAD.MOV.U32 R3, RZ, RZ, 0x500 ;  /* 0x00000500ff037424 */ /* 0x000fe400078e00ff */
[----:B------:R-:W-:Y:S01]  /*3e30*/  IMAD.MOV.U32 R2, RZ, RZ, RZ ;  /* 0x000000ffff027224 */ /* 0x000fe200078e00ff */
[----:B------:R-:W-:Y:S02]  /*3e40*/  ULEA.HI.X.SX32 UR8, UR8, 0xffffffff, 0x1, UP0 ;  /* 0xffffffff08087891 */ /* 0x000fe400080f0eff */
[----:B------:R-:W-:Y:S02]  /*3e50*/  UIMAD.WIDE.U32 UR12, UR9, -0x33333333, URZ ;  /* 0xcccccccd090c78a5 */ /* 0x000fe4000f8e00ff */
[----:B------:R-:W-:Y:S02]  /*3e60*/  UIMAD.WIDE.U32 UR4, UR8, -0x33333333, URZ ;  /* 0xcccccccd080478a5 */ /* 0x000fe4000f8e00ff */
[----:B------:R-:W-:-:S02]  /*3e70*/  UISETP.GE.U32.AND UP1, UPT, UR9, 0x500, UPT ;  /* 0x000005000900788c */ /* 0x000fc4000bf26070 */
[----:B------:R-:W-:Y:S02]  /*3e80*/  UIMAD.WIDE.U32 UR4, UP0, UR9, -0x33333334, UR4 ;  /* 0xcccccccc090478a5 */ /* 0x000fe4000f800004 */
[----:B------:R-:W-:Y:S02]  /*3e90*/  UISETP.GE.U32.AND.EX UP1, UPT, UR8, URZ, UPT, UP1 ;  /* 0x000000ff0800728c */ /* 0x000fe4000bf26110 */
[----:B------:R-:W-:Y:S02]  /*3ea0*/  UIADD3.X UR7, UPT, UPT, URZ, URZ, URZ, UP0, !UPT ;  /* 0x000000ffff077290 */ /* 0x000fe400087fe4ff */
[----:B------:R-:W-:Y:S01]  /*3eb0*/  UIADD3 URZ, UP0, UPT, UR13, UR4, URZ ;  /* 0x000000040dff7290 */ /* 0x000fe2000ff1e0ff */
[----:B------:R-:W-:-:S03]  /*3ec0*/  UMOV UR6, UR5 ;  /* 0x0000000500067c82 */ /* 0x000fc60008000000 */
[----:B------:R-:W-:-:S04]  /*3ed0*/  UIMAD.WIDE.U32.X UR4, UR8, -0x33333334, UR6, UP0 ;  /* 0xcccccccc080478a5 */ /* 0x000fc800080e0406 */
[----:B------:R-:W-:-:S04]  /*3ee0*/  USHF.R.U64 UR6, UR4, 0xa, UR5 ;  /* 0x0000000a04067899 */ /* 0x000fc80008001205 */
[----:B------:R-:W-:-:S04]  /*3ef0*/  ULOP3.LUT UR7, UR6, 0x1, URZ, 0xc0, !UPT ;  /* 0x0000000106077892 */ /* 0x000fc8000f8ec0ff */
[----:B------:R-:W-:-:S04]  /*3f00*/  UISETP.NE.U32.AND UP0, UPT, UR7, 0x1, UPT ;  /* 0x000000010700788c */ /* 0x000fc8000bf05070 */
[----:B------:R-:W-:Y:S01]  /*3f10*/  UISETP.NE.U32.AND.EX UP0, UPT, URZ, URZ, UPT, UP0 ;  /* 0x000000ffff00728c */ /* 0x000fe2000bf05100 */
[----:B------:R-:W-:Y:S10]  /*3f20*/  BRA.U !UP1, `(.L_x_72) ;  /* 0x00000009093c7547 */ /* 0x000ff4000b800000 */
[----:B------:R-:W0:Y:S01]  /*3f30*/  LDCU.64 UR8, c[0x0][0x380] ;  /* 0x00007000ff0877ac */ /* 0x000e220008000a00 */
[----:B------:R-:W-:Y:S02]  /*3f40*/  IMAD.MOV.U32 R3, RZ, RZ, 0x500 ;  /* 0x00000500ff037424 */ /* 0x000fe400078e00ff */
[----:B------:R-:W-:Y:S01]  /*3f50*/  IMAD.MOV.U32 R2, RZ, RZ, RZ ;  /* 0x000000ffff027224 */ /* 0x000fe200078e00ff */
[----:B------:R-:W-:-:S04]  /*3f60*/  UIADD3 UR4, UP1, UPT, UR6, 0x1, URZ ;  /* 0x0000000106047890 */ /* 0x000fc8000ff3e0ff */
[----:B------:R-:W-:Y:S02]  /*3f70*/  ULEA.HI.X UR5, UR5, URZ, URZ, 0x16, UP1 ;  /* 0x000000ff05057291 */ /* 0x000fe400088fb4ff */
[----:B------:R-:W-:Y:S02]  /*3f80*/  ULOP3.LUT UR4, UR4, 0xfffffffe, URZ, 0xc0, !UPT ;  /* 0xfffffffe04047892 */ /* 0x000fe4000f8ec0ff */
[----:B------:R-:W-:Y:S01]  /*3f90*/  ULOP3.LUT UR5, UR5, 0x7fffff, URZ, 0xc0, !UPT ;  /* 0x007fffff05057892 */ /* 0x000fe2000f8ec0ff */
[----:B0-----:R-:W-:-:S04]  /*3fa0*/  LEA R6, P0, R0, UR8, 0x4 ;  /* 0x0000000800067c11 */ /* 0x001fc8000f8020ff */
[----:B------:R-:W-:Y:S02]  /*3fb0*/  IADD3 R6, P1, PT, R6, 0xe008, RZ ;  /* 0x0000e00806067810 */ /* 0x000fe40007f3e0ff */
[----:B------:R-:W-:-:S05]  /*3fc0*/  LEA.HI.X R5, R0, UR9, RZ, 0x4, P0 ;  /* 0x0000000900057c11 */ /* 0x000fca00080f24ff */
[----:B------:R-:W-:-:S07]  /*3fd0*/  IMAD.X R5, RZ, RZ, R5, P1 ;  /* 0x000000ffff057224 */ /* 0x000fce00008e0605 */
.L_x_73:
[----:B------:R-:W-:-:S05]  /*3fe0*/  IMAD.MOV.U32 R4, RZ, RZ, R6 ;  /* 0x000000ffff047224 */ /* 0x000fca00078e0006 */
[----:B------:R-:W2:Y:S04]  /*3ff0*/  LDG.E.64.CONSTANT R12, desc[UR10][R4.64+-0x9008] ;  /* 0xff6ff80a040c7981 */ /* 0x000ea8000c1e9b00 */
[----:B------:R-:W3:Y:S04]  /*4000*/  LDG.E.64.CONSTANT R8, desc[UR10][R4.64+-0x9000] ;  /* 0xff70000a04087981 */ /* 0x000ee8000c1e9b00 */
[----:B------:R-:W4:Y:S04]  /*4010*/  LDG.E.64.CONSTANT R10, desc[UR10][R4.64+-0x8008] ;  /* 0xff7ff80a040a7981 */ /* 0x000f28000c1e9b00 */
[----:B------:R-:W5:Y:S04]  /*4020*/  LDG.E.64.CONSTANT R6, desc[UR10][R4.64+-0x8000] ;  /* 0xff80000a04067981 */ /* 0x000f68000c1e9b00 */
[----:B------:R-:W5:Y:S04]  /*4030*/  LDG.E.64.CONSTANT R26, desc[UR10][R4.64+-0x7008] ;  /* 0xff8ff80a041a7981 */ /* 0x000f68000c1e9b00 */
[----:B------:R-:W5:Y:S04]  /*4040*/  LDG.E.64.CONSTANT R24, desc[UR10][R4.64+-0x7000] ;  /* 0xff90000a04187981 */ /* 0x000f68000c1e9b00 */
[----:B------:R-:W5:Y:S04]  /*4050*/  LDG.E.64.CONSTANT R20, desc[UR10][R4.64+-0x6008] ;  /* 0xff9ff80a04147981 */ /* 0x000f68000c1e9b00 */
[----:B------:R-:W5:Y:S01]  /*4060*/  LDG.E.64.CONSTANT R18, desc[UR10][R4.64+-0x6000] ;  /* 0xffa0000a04127981 */ /* 0x000f62000c1e9b00 */
[----:B--2---:R-:W-:-:S14]  /*4070*/  DSETP.GEU.AND P2, PT, |R16|, |R12|, PT ;  /* 0x4000000c1000722a */ /* 0x004fdc0003f4e200 */
[----:B---3--:R-:W-:-:S04]  /*4080*/  @P2 ISETP.GE.U32.AND P0, PT, R22, R8, PT ;  /* 0x000000081600220c */ /* 0x008fc80003f06070 */
[----:B------:R-:W-:-:S13]  /*4090*/  @P2 ISETP.GE.AND.EX P0, PT, R23, R9, PT, P0 ;  /* 0x000000091700220c */ /* 0x000fda0003f06300 */
[----:B------:R-:W-:-:S06]  /*40a0*/  @P2 DSETP.LT.OR P0, PT, |R12|, |R16|, !P0 ;  /* 0x400000100c00222a */ /* 0x000fcc0004701600 */
[----:B------:R-:W-:Y:S02]  /*40b0*/  @P2 FSEL R17, R17, R13, P0 ;  /* 0x0000000d11112208 */ /* 0x000fe40000000000 */
[----:B------:R-:W-:-:S03]  /*40c0*/  @P2 FSEL R14, R16, R12, P0 ;  /* 0x0000000c100e2208 */ /* 0x000fc60000000000 */
[----:B------:R-:W-:Y:S02]  /*40d0*/  @P2 IMAD.MOV.U32 R13, RZ, RZ, R17 ;  /* 0x000000ffff0d2224 */ /* 0x000fe400078e0011 */
[----:B------:R-:W2:Y:S01]  /*40e0*/  LDG.E.64.CONSTANT R16, desc[UR10][R4.64+-0x5008] ;  /* 0xffaff80a04107981 */ /* 0x000ea2000c1e9b00 */
[----:B------:R-:W-:-:S03]  /*40f0*/  @P2 IMAD.MOV.U32 R12, RZ, RZ, R14 ;  /* 0x000000ffff0c2224 */ /* 0x000fc600078e000e */
[----:B------:R-:W3:Y:S03]  /*4100*/  LDG.E.64.CONSTANT R14, desc[UR10][R4.64+-0x5000] ;  /* 0xffb0000a040e7981 */ /* 0x000ee6000c1e9b00 */
[----:B----4-:R-:W-:Y:S01]  /*4110*/  DSETP.GEU.AND P1, PT, |R12|, |R10|, PT ;  /* 0x4000000a0c00722a */ /* 0x010fe20003f2e200 */
[----:B------:R-:W-:Y:S02]  /*4120*/  @P2 SEL R8, R22, R8, P0 ;  /* 0x0000000816082207 */ /* 0x000fe40000000000 */
[----:B------:R-:W-:Y:S02]  /*4130*/  @P2 SEL R9, R23, R9, P0 ;  /* 0x0000000917092207 */ /* 0x000fe40000000000 */
[----:B------:R-:W4:Y:S09]  /*4140*/  LDG.E.64.CONSTANT R22, desc[UR10][R4.64+-0x4008] ;  /* 0xffbff80a04167981 */ /* 0x000f32000c1e9b00 */
[----:B-----5:R-:W-:-:S04]  /*4150*/  @P1 ISETP.GE.U32.AND P0, PT, R8, R6, PT ;  /* 0x000000060800120c */ /* 0x020fc80003f06070 */
[----:B------:R-:W-:-:S13]  /*4160*/  @P1 ISETP.GE.AND.EX P0, PT, R9, R7, PT, P0 ;  /* 0x000000070900120c */ /* 0x000fda0003f06300 */
[----:B------:R-:W-:-:S06]  /*4170*/  @P1 DSETP.LT.OR P0, PT, |R10|, |R12|, !P0 ;  /* 0x4000000c0a00122a */ /* 0x000fcc0004701600 */
[----:B------:R-:W-:Y:S02]  /*4180*/  @P1 FSEL R12, R12, R10, P0 ;  /* 0x0000000a0c0c1208 */ /* 0x000fe40000000000 */
[----:B------:R-:W-:-:S03]  /*4190*/  @P1 FSEL R13, R13, R11, P0 ;  /* 0x0000000b0d0d1208 */ /* 0x000fc60000000000 */
[----:B------:R-:W-:Y:S02]  /*41a0*/  @P1 IMAD.MOV.U32 R10, RZ, RZ, R12 ;  /* 0x000000ffff0a1224 */ /* 0x000fe400078e000c */
[----:B------:R-:W-:Y:S02]  /*41b0*/  @P1 IMAD.MOV.U32 R11, RZ, RZ, R13 ;  /* 0x000000ffff0b1224 */ /* 0x000fe400078e000d */
[----:B------:R-:W5:Y:S04]  /*41c0*/  LDG.E.64.CONSTANT R12, desc[UR10][R4.64+-0x4000] ;  /* 0xffc0000a040c7981 */ /* 0x000f68000c1e9b00 */
[----:B------:R-:W-:Y:S01]  /*41d0*/  DSETP.GEU.AND P2, PT, |R10|, |R26|, PT ;  /* 0x4000001a0a00722a */ /* 0x000fe20003f4e200 */
[----:B------:R-:W-:Y:S02]  /*41e0*/  @P1 SEL R6, R8, R6, P0 ;  /* 0x0000000608061207 */ /* 0x000fe40000000000 */
[----:B------:R-:W-:-:S11]  /*41f0*/  @P1 SEL R7, R9, R7, P0 ;  /* 0x0000000709071207 */ /* 0x000fd60000000000 */
[----:B------:R-:W-:-:S04]  /*4200*/  @P2 ISETP.GE.U32.AND P0, PT, R6, R24, PT ;  /* 0x000000180600220c */ /* 0x000fc80003f06070 */
[----:B------:R-:W-:-:S13]  /*4210*/  @P2 ISETP.GE.AND.EX P0, PT, R7, R25, PT, P0 ;  /* 0x000000190700220c */ /* 0x000fda0003f06300 */
[----:B------:R-:W-:-:S06]  /*4220*/  @P2 DSETP.LT.OR P0, PT, |R26|, |R10|, !P0 ;  /* 0x4000000a1a00222a */ /* 0x000fcc0004701600 */
[----:B------:R-:W-:Y:S02]  /*4230*/  @P2 FSEL R8, R10, R26, P0 ;  /* 0x0000001a0a082208 */ /* 0x000fe40000000000 */
[----:B------:R-:W-:-:S03]  /*4240*/  @P2 FSEL R11, R11, R27, P0 ;  /* 0x0000001b0b0b2208 */ /* 0x000fc60000000000 */
[----:B------:R-:W-:Y:S02]  /*4250*/  @P2 IMAD.MOV.U32 R26, RZ, RZ, R8 ;  /* 0x000000ffff1a2224 */ /* 0x000fe400078e0008 */
[----:B------:R-:W-:Y:S01]  /*4260*/  @P2 IMAD.MOV.U32 R27, RZ, RZ, R11 ;  /* 0x000000ffff1b2224 */ /* 0x000fe200078e000b */
[----:B------:R-:W5:Y:S04]  /*4270*/  LDG.E.64.CONSTANT R8, desc[UR10][R4.64+-0x3000] ;  /* 0xffd0000a04087981 */ /* 0x000f68000c1e9b00 */
[----:B------:R-:W5:Y:S01]  /*4280*/  LDG.E.64.CONSTANT R10, desc[UR10][R4.64+-0x3008] ;  /* 0xffcff80a040a7981 */ /* 0x000f62000c1e9b00 */
        /* <DEDUP_REMOVED lines=10> */
[----:B------:R-:W5:Y:S01]  /*4330*/  LDG.E.64.CONSTANT R6, desc[UR10][R4.64+-0x2008] ;  /* 0xffdff80a04067981 */ /* 0x000f62000c1e9b00 */
[----:B------:R-:W-:Y:S02]  /*4340*/  @P1 SEL R18, R24, R18, P0 ;  /* 0x0000001218121207 */ /* 0x000fe40000000000 */
[----:B------:R-:W-:Y:S02]  /*4350*/  @P1 SEL R19, R25, R19, P0 ;  /* 0x0000001319131207 */ /* 0x000fe40000000000 */
        /* <DEDUP_REMOVED lines=8> */
[----:B------:R-:W-:Y:S02]  /*43e0*/  @P2 IMAD.MOV.U32 R17, RZ, RZ, R21 ;  /* 0x000000ffff112224 */ /* 0x000fe400078e0015 */
[----:B------:R-:W2:Y:S04]  /*43f0*/  LDG.E.64.CONSTANT R20, desc[UR10][R4.64+-0x1008] ;  /* 0xffeff80a04147981 */ /* 0x000ea8000c1e9b00 */
[----:B----4-:R-:W-:Y:S01]  /*4400*/  DSETP.GEU.AND P1, PT, |R16|, |R22|, PT ;  /* 0x400000161000722a */ /* 0x010fe20003f2e200 */
[----:B------:R-:W-:Y:S02]  /*4410*/  @P2 SEL R14, R18, R14, P0 ;  /* 0x0000000e120e2207 */ /* 0x000fe40000000000 */
[----:B------:R-:W-:-:S02]  /*4420*/  @P2 SEL R15, R19, R15, P0 ;  /* 0x0000000f130f2207 */ /* 0x000fc40000000000 */
[----:B------:R-:W3:Y:S09]  /*4430*/  LDG.E.64.CONSTANT R18, desc[UR10][R4.64+-0x1000] ;  /* 0xfff0000a04127981 */ /* 0x000ef2000c1e9b00 */
[----:B-----5:R-:W-:-:S04]  /*4440*/  @P1 ISETP.GE.U32.AND P0, PT, R14, R12, PT ;  /* 0x0000000c0e00120c */ /* 0x020fc80003f06070 */
[----:B------:R-:W-:Y:S01]  /*4450*/  @P1 ISETP.GE.AND.EX P0, PT, R15, R13, PT, P0 ;  /* 0x0000000d0f00120c */ /* 0x000fe20003f06300 */
[----:B------:R-:W-:Y:S02]  /*4460*/  IMAD.MOV.U32 R26, RZ, RZ, R22 ;  /* 0x000000ffff1a7224 */ /* 0x000fe400078e0016 */
[----:B------:R-:W-:-:S10]  /*4470*/  IMAD.MOV.U32 R27, RZ, RZ, R23 ;  /* 0x000000ffff1b7224 */ /* 0x000fd400078e0017 */
[----:B------:R-:W-:Y:S01]  /*4480*/  @P1 DSETP.LT.OR P0, PT, |R22|, |R16|, !P0 ;  /* 0x400000101600122a */ /* 0x000fe20004701600 */
[----:B------:R-:W4:Y:S05]  /*4490*/  LDG.E.64.CONSTANT R22, desc[UR10][R4.64] ;  /* 0x0000000a04167981 */ /* 0x000f2a000c1e9b00 */
        /* <DEDUP_REMOVED lines=14> */
[----:B------:R-:W-:-:S06]  /*4580*/  @P2 IMAD.MOV.U32 R11, RZ, RZ, R27 ;  /* 0x000000ffff0b2224 */ /* 0x000fcc00078e001b */
        /* <DEDUP_REMOVED lines=10> */
[----:B------:R-:W-:Y:S02]  /*4630*/  @P1 SEL R24, R8, R24, P0 ;  /* 0x0000001808181207 */ /* 0x000fe40000000000 */
[----:B------:R-:W-:Y:S01]  /*4640*/  @P1 SEL R25, R9, R25, P0 ;  /* 0x0000001909191207 */ /* 0x000fe20000000000 */
[----:B------:R-:W-:-:S04]  /*4650*/  UIADD3 UR4, UP1, UPT, UR4, -0x2, URZ ;  /* 0xfffffffe04047890 */ /* 0x000fc8000ff3e0ff */
[----:B------:R-:W-:Y:S02]  /*4660*/  UIADD3.X UR5, UPT, UPT, UR5, -0x1, URZ, UP1, !UPT ;  /* 0xffffffff05057890 */ /* 0x000fe40008ffe4ff */
[----:B------:R-:W-:-:S04]  /*4670*/  UISETP.NE.U32.AND UP1, UPT, UR4, URZ, UPT ;  /* 0x000000ff0400728c */ /* 0x000fc8000bf25070 */
[----:B------:R-:W-:Y:S01]  /*4680*/  UISETP.NE.AND.EX UP1, UPT, UR5, URZ, UPT, UP1 ;  /* 0x000000ff0500728c */ /* 0x000fe2000bf25310 */
[----:B--2---:R-:W-:-:S14]  /*4690*/  DSETP.GEU.AND P2, PT, |R6|, |R20|, PT ;  /* 0x400000140600722a */ /* 0x004fdc0003f4e200 */
[----:B---3--:R-:W-:-:S04]  /*46a0*/  @P2 ISETP.GE.U32.AND P0, PT, R24, R18, PT ;  /* 0x000000121800220c */ /* 0x008fc80003f06070 */
[----:B------:R-:W-:-:S13]  /*46b0*/  @P2 ISETP.GE.AND.EX P0, PT, R25, R19, PT, P0 ;  /* 0x000000131900220c */ /* 0x000fda0003f06300 */
[----:B------:R-:W-:-:S06]  /*46c0*/  @P2 DSETP.LT.OR P0, PT, |R20|, |R6|, !P0 ;  /* 0x400000061400222a */ /* 0x000fcc0004701600 */
[----:B------:R-:W-:Y:S02]  /*46d0*/  @P2 FSEL R6, R6, R20, P0 ;  /* 0x0000001406062208 */ /* 0x000fe40000000000 */
[----:B------:R-:W-:-:S03]  /*46e0*/  @P2 FSEL R7, R7, R21, P0 ;  /* 0x0000001507072208 */ /* 0x000fc60000000000 */
[----:B------:R-:W-:Y:S02]  /*46f0*/  @P2 IMAD.MOV.U32 R20, RZ, RZ, R6 ;  /* 0x000000ffff142224 */ /* 0x000fe400078e0006 */
[----:B------:R-:W-:-:S06]  /*4700*/  @P2 IMAD.MOV.U32 R21, RZ, RZ, R7 ;  /* 0x000000ffff152224 */ /* 0x000fcc00078e0007 */
[----:B-----5:R-:W-:Y:S01]  /*4710*/  DSETP.GEU.AND P1, PT, |R20|, |R16|, PT ;  /* 0x400000101400722a */ /* 0x020fe20003f2e200 */
[----:B------:R-:W-:Y:S02]  /*4720*/  @P2 SEL R18, R24, R18, P0 ;  /* 0x0000001218122207 */ /* 0x000fe40000000000 */
[----:B------:R-:W-:-:S11]  /*4730*/  @P2 SEL R19, R25, R19, P0 ;  /* 0x0000001319132207 */ /* 0x000fd60000000000 */
[----:B----4-:R-:W-:-:S04]  /*4740*/  @P1 ISETP.GE.U32.AND P0, PT, R18, R22, PT ;  /* 0x000000161200120c */ /* 0x010fc80003f06070 */
[----:B------:R-:W-:Y:S02]  /*4750*/  @P1 ISETP.GE.AND.EX P0, PT, R19, R23, PT, P0 ;  /* 0x000000171300120c */ /* 0x000fe40003f06300 */
[----:B------:R-:W-:-:S05]  /*4760*/  IADD3 R6, P2, PT, R4, 0xa000, RZ ;  /* 0x0000a00004067810 */ /* 0x000fca0007f5e0ff */
[----:B------:R-:W-:-:S06]  /*4770*/  IMAD.X R5, RZ, RZ, R5, P2 ;  /* 0x000000ffff057224 */ /* 0x000fcc00010e0605 */
[----:B------:R-:W-:Y:S01]  /*4780*/  @P1 DSETP.LT.OR P0, PT, |R16|, |R20|, !P0 ;  /* 0x400000141000122a */ /* 0x000fe20004701600 */
[----:B------:R-:W-:-:S05]  /*4790*/  IADD3 R3, P2, PT, R3, 0xa00, RZ ;  /* 0x00000a0003037810 */ /* 0x000fca0007f5e0ff */
[----:B------:R-:W-:Y:S02]  /*47a0*/  @P1 FSEL R4, R20, R16, P0 ;  /* 0x0000001014041208 */ /* 0x000fe40000000000 */
[----:B------:R-:W-:Y:S01]  /*47b0*/  @P1 FSEL R21, R21, R17, P0 ;  /* 0x0000001115151208 */ /* 0x000fe20000000000 */
[----:B------:R-:W-:Y:S01]  /*47c0*/  IMAD.X R2, RZ, RZ, R2, P2 ;  /* 0x000000ffff027224 */ /* 0x000fe200010e0602 */
[----:B------:R-:W-:Y:S01]  /*47d0*/  @P1 SEL R22, R18, R22, P0 ;  /* 0x0000001612161207 */ /* 0x000fe20000000000 */
[----:B------:R-:W-:Y:S01]  /*47e0*/  @P1 IMAD.MOV.U32 R16, RZ, RZ, R4 ;  /* 0x000000ffff101224 */ /* 0x000fe200078e0004 */
[----:B------:R-:W-:Y:S01]  /*47f0*/  @P1 SEL R23, R19, R23, P0 ;  /* 0x0000001713171207 */ /* 0x000fe20000000000 */
[----:B------:R-:W-:Y:S01]  /*4800*/  @P1 IMAD.MOV.U32 R17, RZ, RZ, R21 ;  /* 0x000000ffff111224 */ /* 0x000fe200078e0015 */
[----:B------:R-:W-:Y:S06]  /*4810*/  BRA.U UP1, `(.L_x_73) ;  /* 0xfffffff501f07547 */ /* 0x000fec000b83ffff */
.L_x_72:
[----:B------:R-:W-:Y:S05]  /*4820*/  BRA.U !UP0, `(.L_x_71) ;  /* 0x0000000508107547 */ /* 0x000fea000b800000 */
[----:B------:R-:W0:Y:S02]  /*4830*/  LDC.64 R4, c[0x0][0x380] ;  /* 0x0000e000ff047b82 */ /* 0x000e240000000a00 */
[----:B0-----:R-:W-:-:S03]  /*4840*/  IMAD.WIDE.U32 R4, R0, 0x10, R4 ;  /* 0x0000001000047825 */ /* 0x001fc600078e0004 */
[----:B------:R-:W-:-:S04]  /*4850*/  LEA R24, P0, R3, R4, 0x4 ;  /* 0x0000000403187211 */ /* 0x000fc800078020ff */
[----:B------:R-:W-:-:S05]  /*4860*/  LEA.HI.X R25, R3, R5, R2, 0x4, P0 ;  /* 0x0000000503197211 */ /* 0x000fca00000f2402 */
[----:B------:R-:W2:Y:S04]  /*4870*/  LDG.E.64.CONSTANT R20, desc[UR10][R24.64] ;  /* 0x0000000a18147981 */ /* 0x000ea8000c1e9b00 */
[----:B------:R-:W3:Y:S04]  /*4880*/  LDG.E.64.CONSTANT R18, desc[UR10][R24.64+0x8] ;  /* 0x0000080a18127981 */ /* 0x000ee8000c1e9b00 */
[----:B------:R-:W4:Y:S04]  /*4890*/  LDG.E.64.CONSTANT R14, desc[UR10][R24.64+0x1000] ;  /* 0x0010000a180e7981 */ /* 0x000f28000c1e9b00 */
[----:B------:R-:W5:Y:S04]  /*48a0*/  LDG.E.64.CONSTANT R12, desc[UR10][R24.64+0x1008] ;  /* 0x0010080a180c7981 */ /* 0x000f68000c1e9b00 */
        /* <DEDUP_REMOVED lines=16> */
[----:B------:R-:W-:-:S11]  /*49b0*/  @P2 SEL R19, R23, R19, P0 ;  /* 0x0000001317132207 */ /* 0x000fd60000000000 */
[----:B-----5:R-:W-:-:S04]  /*49c0*/  @P1 ISETP.GE.U32.AND P0, PT, R18, R12, PT ;  /* 0x0000000c1200120c */ /* 0x020fc80003f06070 */
        /* <DEDUP_REMOVED lines=27> */
[----:B------:R-:W-:Y:S02]  /*4b80*/  @P1 SEL R5, R9, R5, P0 ;  /* 0x0000000509051207 */ /* 0x000fe40000000000 */
[----:B------:R-:W-:-:S05]  /*4b90*/  IADD3 R3, P1, PT, R3, 0x500, RZ ;  /* 0x0000050003037810 */ /* 0x000fca0007f3e0ff */
[----:B------:R-:W-:Y:S01]  /*4ba0*/  IMAD.X R2, RZ, RZ, R2, P1 ;  /* 0x000000ffff027224 */ /* 0x000fe200008e0602 */
[----:B--2---:R-:W-:-:S14]  /*4bb0*/  DSETP.GEU.AND P2, PT, |R6|, |R16|, PT ;  /* 0x400000100600722a */ /* 0x004fdc0003f4e200 */
[----:B------:R-:W-:-:S04]  /*4bc0*/  @P2 ISETP.GE.U32.AND P0, PT, R4, R26, PT ;  /* 0x0000001a0400220c */ /* 0x000fc80003f06070 */
[----:B------:R-:W-:-:S13]  /*4bd0*/  @P2 ISETP.GE.AND.EX P0, PT, R5, R27, PT, P0 ;  /* 0x0000001b0500220c */ /* 0x000fda0003f06300 */
[----:B------:R-:W-:-:S06]  /*4be0*/  @P2 DSETP.LT.OR P0, PT, |R16|, |R6|, !P0 ;  /* 0x400000061000222a */ /* 0x000fcc0004701600 */
[----:B------:R-:W-:Y:S02]  /*4bf0*/  @P2 FSEL R6, R6, R16, P0 ;  /* 0x0000001006062208 */ /* 0x000fe40000000000 */
[----:B------:R-:W-:Y:S02]  /*4c00*/  @P2 FSEL R7, R7, R17, P0 ;  /* 0x0000001107072208 */ /* 0x000fe40000000000 */
[----:B------:R-:W-:Y:S02]  /*4c10*/  @P2 SEL R26, R4, R26, P0 ;  /* 0x0000001a041a2207 */ /* 0x000fe40000000000 */
[----:B------:R-:W-:Y:S01]  /*4c20*/  @P2 SEL R27, R5, R27, P0 ;  /* 0x0000001b051b2207 */ /* 0x000fe20000000000 */
[----:B------:R-:W-:Y:S02]  /*4c30*/  @P2 IMAD.MOV.U32 R16, RZ, RZ, R6 ;  /* 0x000000ffff102224 */ /* 0x000fe400078e0006 */
[----:B------:R-:W-:Y:S02]  /*4c40*/  @P2 IMAD.MOV.U32 R17, RZ, RZ, R7 ;  /* 0x000000ffff112224 */ /* 0x000fe400078e0007 */
[----:B------:R-:W-:-:S02]  /*4c50*/  IMAD.MOV.U32 R22, RZ, RZ, R26 ;  /* 0x000000ffff167224 */ /* 0x000fc400078e001a */
[----:B------:R-:W-:-:S07]  /*4c60*/  IMAD.MOV.U32 R23, RZ, RZ, R27 ;  /* 0x000000ffff177224 */ /* 0x000fce00078e001b */
.L_x_71:
[----:B------:R-:W0:Y:S02]  /*4c70*/  LDCU UR4, c[0x0][0x390] ;  /* 0x00007200ff0477ac */ /* 0x000e240008000800 */
[----:B0-----:R-:W-:Y:S02]  /*4c80*/  USHF.R.S32.HI UR5, URZ, 0x1f, UR4 ;  /* 0x0000001fff057899 */ /* 0x001fe40008011404 */
[----:B------:R-:W-:-:S04]  /*4c90*/  ISETP.GE.U32.AND P0, PT, R3, UR4, PT ;  /* 0x0000000403007c0c */ /* 0x000fc8000bf06070 */
[----:B------:R-:W-:-:S13]  /*4ca0*/  ISETP.GE.AND.EX P0, PT, R2, UR5, PT, P0 ;  /* 0x0000000502007c0c */ /* 0x000fda000bf06300 */
[----:B------:R-:W-:Y:S05]  /*4cb0*/  @P0 BRA `(.L_x_74) ;  /* 0x00000008009c0947 */ /* 0x000fea0003800000 */
[----:B------:R-:W-:Y:S01]  /*4cc0*/  IADD3 R21, PT, PT, -R3, UR4, RZ ;  /* 0x0000000403157c10 */ /* 0x000fe2000fffe1ff */
[----:B------:R-:W-:Y:S03]  /*4cd0*/  BSSY.RECONVERGENT B1, `(.L_x_74) ;  /* 0x00000a5000017945 */ /* 0x000fe60003800200 */
[----:B------:R-:W-:-:S13]  /*4ce0*/  ISETP.GE.AND P0, PT, R0, R21, PT ;  /* 0x000000150000720c */ /* 0x000fda0003f06270 */
[----:B------:R-:W-:Y:S05]  /*4cf0*/  @P0 BRA `(.L_x_75) ;  /* 0x0000000800880947 */ /* 0x000fea0003800000 */
[----:B------:R-:W-:Y:S01]  /*4d00*/  LOP3.LUT R12, RZ, R0, RZ, 0x33, !PT ;  /* 0x00000000ff0c7212 */ /* 0x000fe200078e33ff */
[----:B------:R-:W-:Y:S01]  /*4d10*/  BSSY.RECONVERGENT B2, `(.L_x_76) ;  /* 0x0000032000027945 */ /* 0x000fe20003800200 */
[----:B------:R-:W-:Y:S02]  /*4d20*/  IMAD.MOV.U32 R20, RZ, RZ, R0 ;  /* 0x000000ffff147224 */ /* 0x000fe400078e0000 */
[----:B------:R-:W-:-:S04]  /*4d30*/  IADD3 R12, PT, PT, -R3, UR4, R12 ;  /* 0x00000004030c7c10 */ /* 0x000fc8000fffe10c */
[----:B------:R-:W-:-:S04]  /*4d40*/  LOP3.LUT R4, R12, 0x300, RZ, 0xc0, !PT ;  /* 0x000003000c047812 */ /* 0x000fc800078ec0ff */
[----:B------:R-:W-:-:S13]  /*4d50*/  ISETP.NE.AND P0, PT, R4, 0x300, PT ;  /* 0x000003000400780c */ /* 0x000fda0003f05270 */
[----:B------:R-:W-:Y:S05]  /*4d60*/  @!P0 BRA `(.L_x_77) ;  /* 0x0000000000b08947 */ /* 0x000fea0003800000 */
[----:B------:R-:W0:Y:S01]  /*4d70*/  LDCU.64 UR6, c[0x0][0x380] ;  /* 0x00007000ff0677ac */ /* 0x000e220008000a00 */
[----:B------:R-:W-:Y:S01]  /*4d80*/  IADD3 R5, P0, PT, R0, R3, RZ ;  /* 0x0000000300057210 */ /* 0x000fe20007f1e0ff */
[----:B------:R-:W-:Y:S01]  /*4d90*/  IMAD.MOV.U32 R20, RZ, RZ, R0 ;  /* 0x000000ffff147224 */ /* 0x000fe200078e0000 */
[----:B------:R-:W-:-:S03]  /*4da0*/  LEA.HI R4, R12, 0x1, RZ, 0x18 ;  /* 0x000000010c047811 */ /* 0x000fc600078fc0ff */
[----:B------:R-:W-:Y:S01]  /*4db0*/  IMAD.X R6, RZ, RZ, R2, P0 ;  /* 0x000000ffff067224 */ /* 0x000fe200000e0602 */
[----:B------:R-:W-:-:S05]  /*4dc0*/  LOP3.LUT R4, R4, 0x3, RZ, 0xc0, !PT ;  /* 0x0000000304047812 */ /* 0x000fca00078ec0ff */
[----:B------:R-:W-:Y:S01]  /*4dd0*/  IMAD.MOV R13, RZ, RZ, -R4 ;  /* 0x000000ffff0d7224 */ /* 0x000fe200078e0a04 */
[----:B0-----:R-:W-:-:S04]  /*4de0*/  LEA R14, P1, R5, UR6, 0x4 ;  /* 0x00000006050e7c11 */ /* 0x001fc8000f8220ff */
[----:B------:R-:W-:-:S09]  /*4df0*/  LEA.HI.X R5, R5, UR7, R6, 0x4, P1 ;  /* 0x0000000705057c11 */ /* 0x000fd200088f2406 */
.L_x_80:
[----:B------:R-:W-:-:S05]  /*4e00*/  IMAD.MOV.U32 R4, RZ, RZ, R14 ;  /* 0x000000ffff047224 */ /* 0x000fca00078e000e */
[----:B------:R-:W2:Y:S04]  /*4e10*/  LDG.E.64.CONSTANT R8, desc[UR10][R4.64] ;  /* 0x0000000a04087981 */ /* 0x000ea8000c1e9b00 */
[----:B------:R-:W3:Y:S01]  /*4e20*/  LDG.E.64.CONSTANT R6, desc[UR10][R4.64+0x8] ;  /* 0x0000080a04067981 */ /* 0x000ee2000c1e9b00 */
[----:B------:R-:W-:Y:S01]  /*4e30*/  VIADD R13, R13, 0x1 ;  /* 0x000000010d0d7836 */ /* 0x000fe20000000000 */
[----:B------:R-:W-:Y:S01]  /*4e40*/  BSSY.RECONVERGENT B3, `(.L_x_78) ;  /* 0x000001b000037945 */ /* 0x000fe20003800200 */
[----:B------:R-:W-:Y:S01]  /*4e50*/  IMAD.MOV.U32 R15, RZ, RZ, R22 ;  /* 0x000000ffff0f7224 */ /* 0x000fe200078e0016 */
        /* <DEDUP_REMOVED lines=25> */
.L_x_79:
[----:B------:R-:W-:Y:S05]  /*4ff0*/  BSYNC.RECONVERGENT B3 ;  /* 0x0000000000037941 */ /* 0x000fea0003800200 */
.L_x_78:
[----:B------:R-:W-:Y:S02]  /*5000*/  IMAD.X R5, RZ, RZ, R5, P3 ;  /* 0x000000ffff057224 */ /* 0x000fe400018e0605 */
[----:B------:R-:W-:Y:S01]  /*5010*/  VIADD R20, R20, 0x100 ;  /* 0x0000010014147836 */ /* 0x000fe20000000000 */
[----:B------:R-:W-:Y:S06]  /*5020*/  @P2 BRA `(.L_x_80) ;  /* 0xfffffffc00742947 */ /* 0x000fec000383ffff */
.L_x_77:
[----:B------:R-:W-:Y:S05]  /*5030*/  BSYNC.RECONVERGENT B2 ;  /* 0x0000000000027941 */ /* 0x000fea0003800200 */
.L_x_76:
[----:B------:R-:W-:-:S13]  /*5040*/  ISETP.GE.U32.AND P0, PT, R12, 0x300, PT ;  /* 0x000003000c00780c */ /* 0x000fda0003f06070 */
[----:B------:R-:W-:Y:S05]  /*5050*/  @!P0 BRA `(.L_x_75) ;  /* 0x0000000400b08947 */ /* 0x000fea0003800000 */
[----:B------:R-:W0:Y:S01]  /*5060*/  LDCU.64 UR6, c[0x0][0x380] ;  /* 0x00007000ff0677ac */ /* 0x000e220008000a00 */
[----:B------:R-:W-:-:S05]  /*5070*/  IADD3 R3, P0, PT, R20, R3, RZ ;  /* 0x0000000314037210 */ /* 0x000fca0007f1e0ff */
[----:B------:R-:W-:Y:S01]  /*5080*/  IMAD.X R2, RZ, RZ, R2, P0 ;  /* 0x000000ffff027224 */ /* 0x000fe200000e0602 */
[----:B0-----:R-:W-:-:S04]  /*5090*/  LEA R8, P1, R3, UR6, 0x4 ;  /* 0x0000000603087c11 */ /* 0x001fc8000f8220ff */
[----:B------:R-:W-:Y:S02]  /*50a0*/  IADD3 R8, P0, PT, R8, 0x3008, RZ ;  /* 0x0000300808087810 */ /* 0x000fe40007f1e0ff */
[----:B------:R-:W-:-:S05]  /*50b0*/  LEA.HI.X R9, R3, UR7, R2, 0x4, P1 ;  /* 0x0000000703097c11 */ /* 0x000fca00088f2402 */
[----:B------:R-:W-:-:S07]  /*50c0*/  IMAD.X R9, RZ, RZ, R9, P0 ;  /* 0x000000ffff097224 */ /* 0x000fce00000e0609 */
.L_x_89:
[----:B------:R-:W2:Y:S04]  /*50d0*/  LDG.E.64.CONSTANT R10, desc[UR10][R8.64+-0x3008] ;  /* 0xffcff80a080a7981 */ /* 0x000ea8000c1e9b00 */
[----:B------:R-:W3:Y:S04]  /*50e0*/  LDG.E.64.CONSTANT R12, desc[UR10][R8.64+-0x3000] ;  /* 0xffd0000a080c7981 */ /* 0x000ee8000c1e9b00 */
[----:B------:R0:W5:Y:S04]  /*50f0*/  LDG.E.64.CONSTANT R6, desc[UR10][R8.64+-0x2008] ;  /* 0xffdff80a08067981 */ /* 0x000168000c1e9b00 */
        /* <DEDUP_REMOVED lines=22> */
.L_x_82:
[----:B------:R-:W-:Y:S05]  /*5260*/  BSYNC.RECONVERGENT B2 ;  /* 0x0000000000027941 */ /* 0x000fea0003800200 */
.L_x_81:
        /* <DEDUP_REMOVED lines=25> */
.L_x_84:
[----:B------:R-:W-:Y:S05]  /*5400*/  BSYNC.RECONVERGENT B2 ;  /* 0x0000000000027941 */ /* 0x000fea0003800200 */
.L_x_83:
        /* <DEDUP_REMOVED lines=21> */
.L_x_86:
[----:B------:R-:W-:Y:S05]  /*5560*/  BSYNC.RECONVERGENT B2 ;  /* 0x0000000000027941 */ /* 0x000fea0003800200 */
.L_x_85:
        /* <DEDUP_REMOVED lines=21> */
.L_x_88:
[----:B------:R-:W-:Y:S05]  /*56c0*/  BSYNC.RECONVERGENT B2 ;  /* 0x0000000000027941 */ /* 0x000fea0003800200 */
.L_x_87:
[----:B------:R-:W-:Y:S01]  /*56d0*/  VIADD R20, R20, 0x400 ;  /* 0x0000040014147836 */ /* 0x000fe20000000000 */
[----:B------:R-:W-:-:S04]  /*56e0*/  IADD3 R8, P1, PT, R8, 0x4000, RZ ;  /* 0x0000400008087810 */ /* 0x000fc80007f3e0ff */
[----:B------:R-:W-:Y:S01]  /*56f0*/  ISETP.GE.AND P0, PT, R20, R21, PT ;  /* 0x000000151400720c */ /* 0x000fe20003f06270 */
[----:B------:R-:W-:-:S12]  /*5700*/  IMAD.X R9, RZ, RZ, R9, P1 ;  /* 0x000000ffff097224 */ /* 0x000fd800008e0609 */
[----:B------:R-:W-:Y:S05]  /*5710*/  @!P0 BRA `(.L_x_89) ;  /* 0xfffffff8006c8947 */ /* 0x000fea000383ffff */
.L_x_75:
[----:B------:R-:W-:Y:S05]  /*5720*/  BSYNC.RECONVERGENT B1 ;  /* 0x0000000000017941 */ /* 0x000fea0003800200 */
.L_x_74:
[----:B------:R-:W0:Y:S01]  /*5730*/  S2R R8, SR_LANEID ;  /* 0x0000000000087919 */ /* 0x000e220000000000 */
[----:B------:R-:W-:Y:S01]  /*5740*/  BSSY.RECONVERGENT B1, `(.L_x_90) ;  /* 0x000001f000017945 */ /* 0x000fe20003800200 */
[----:B------:R-:W-:Y:S01]  /*5750*/  IMAD.MOV.U32 R11, RZ, RZ, R22 ;  /* 0x000000ffff0b7224 */ /* 0x000fe200078e0016 */
[----:B------:R1:W2:Y:S01]  /*5760*/  SHFL.DOWN PT, R4, R16, 0x1, 0x1f ;  /* 0x08201f0010047f89 */ /* 0x0002a200000e0000 */
[----:B------:R-:W-:Y:S02]  /*5770*/  IMAD.MOV.U32 R12, RZ, RZ, R23 ;  /* 0x000000ffff0c7224 */ /* 0x000fe400078e0017 */
[----:B------:R-:W-:Y:S01]  /*5780*/  IMAD.MOV.U32 R2, RZ, RZ, R16 ;  /* 0x000000ffff027224 */ /* 0x000fe200078e0010 */
[----:B------:R1:W3:Y:S01]  /*5790*/  SHFL.DOWN PT, R5, R17, 0x1, 0x1f ;  /* 0x08201f0011057f89 */ /* 0x0002e200000e0000 */
        /* <DEDUP_REMOVED lines=25> */
.L_x_91:
[----:B------:R-:W-:Y:S05]  /*5930*/  BSYNC.RECONVERGENT B1 ;  /* 0x0000000000017941 */ /* 0x000fea0003800200 */
.L_x_90:
        /* <DEDUP_REMOVED lines=31> */
.L_x_93:
[----:B------:R-:W-:Y:S05]  /*5b30*/  BSYNC.RECONVERGENT B1 ;  /* 0x0000000000017941 */ /* 0x000fea0003800200 */
.L_x_92:
[----:B------:R-:W-:Y:S01]  /*5b40*/  ISETP.GT.AND P0, PT, R8, 0x1b, PT ;  /* 0x0000001b0800780c */ /* 0x000fe20003f04270 */
[----:B-1----:R1:W1:Y:S01]  /*5b50*/  SHFL.DOWN PT, R6, R4, 0x4, 0x1f ;  /* 0x08801f0004067f89 */ /* 0x00226200000e0000 */
[----:B------:R-:W-:Y:S01]  /*5b60*/  BSSY.RECONVERGENT B1, `(.L_x_94) ;  /* 0x000001d000017945 */ /* 0x000fe20003800200 */
[----:B0-----:R-:W-:Y:S02]  /*5b70*/  IMAD.MOV.U32 R11, RZ, RZ, R9 ;  /* 0x000000ffff0b7224 */ /* 0x001fe400078e0009 */
[----:B--2---:R0:W2:Y:S01]  /*5b80*/  SHFL.DOWN PT, R7, R5, 0x4, 0x1f ;  /* 0x08801f0005077f89 */ /* 0x0040a200000e0000 */
[----:B------:R-:W-:Y:S02]  /*5b90*/  IMAD.MOV.U32 R12, RZ, RZ, R10 ;  /* 0x000000ffff0c7224 */ /* 0x000fe400078e000a */
[----:B------:R-:W-:Y:S01]  /*5ba0*/  IMAD.MOV.U32 R2, RZ, RZ, R4 ;  /* 0x000000ffff027224 */ /* 0x000fe200078e0004 */
[----:B---3--:R0:W3:Y:S01]  /*5bb0*/  SHFL.DOWN PT, R14, R9, 0x4, 0x1f ;  /* 0x08801f00090e7f89 */ /* 0x0080e200000e0000 */
[----:B------:R-:W-:-:S03]  /*5bc0*/  IMAD.MOV.U32 R3, RZ, RZ, R5 ;  /* 0x000000ffff037224 */ /* 0x000fc600078e0005 */
[----:B----4-:R0:W4:Y:S01]  /*5bd0*/  SHFL.DOWN PT, R13, R10, 0x4, 0x1f ;  /* 0x08801f000a0d7f89 */ /* 0x01012200000e0000 */
        /* <DEDUP_REMOVED lines=21> */
.L_x_95:
[----:B------:R-:W-:Y:S05]  /*5d30*/  BSYNC.RECONVERGENT B1 ;  /* 0x0000000000017941 */ /* 0x000fea0003800200 */
.L_x_94:
        /* <DEDUP_REMOVED lines=31> */
.L_x_97:
[----:B------:R-:W-:Y:S05]  /*5f30*/  BSYNC.RECONVERGENT B1 ;  /* 0x0000000000017941 */ /* 0x000fea0003800200 */
.L_x_96:
[----:B------:R-:W-:Y:S01]  /*5f40*/  ISETP.GT.AND P0, PT, R8, 0xf, PT ;  /* 0x0000000f0800780c */ /* 0x000fe20003f04270 */
[----:B-1----:R1:W1:Y:S01]  /*5f50*/  SHFL.DOWN PT, R6, R4, 0x10, 0x1f ;  /* 0x0a001f0004067f89 */ /* 0x00226200000e0000 */
[----:B------:R-:W-:Y:S01]  /*5f60*/  BSSY.RECONVERGENT B1, `(.L_x_98) ;  /* 0x000001d000017945 */ /* 0x000fe20003800200 */
[----:B---3--:R-:W-:Y:S02]  /*5f70*/  IMAD.MOV.U32 R14, RZ, RZ, R9 ;  /* 0x000000ffff0e7224 */ /* 0x008fe400078e0009 */
[----:B--2---:R2:W3:Y:S01]  /*5f80*/  SHFL.DOWN PT, R7, R5, 0x10, 0x1f ;  /* 0x0a001f0005077f89 */ /* 0x0044e200000e0000 */
[----:B------:R-:W-:Y:S02]  /*5f90*/  IMAD.MOV.U32 R15, RZ, RZ, R10 ;  /* 0x000000ffff0f7224 */ /* 0x000fe400078e000a */
[----:B------:R-:W-:Y:S01]  /*5fa0*/  IMAD.MOV.U32 R2, RZ, RZ, R4 ;  /* 0x000000ffff027224 */ /* 0x000fe200078e0004 */
[----:B0-----:R2:W0:Y:S01]  /*5fb0*/  SHFL.DOWN PT, R12, R9, 0x10, 0x1f ;  /* 0x0a001f00090c7f89 */ /* 0x00142200000e0000 */
[----:B------:R-:W-:-:S03]  /*5fc0*/  IMAD.MOV.U32 R3, RZ, RZ, R5 ;  /* 0x000000ffff037224 */ /* 0x000fc600078e0005 */
[----:B------:R2:W0:Y:S01]  /*5fd0*/  SHFL.DOWN PT, R11, R10, 0x10, 0x1f ;  /* 0x0a001f000a0b7f89 */ /* 0x00042200000e0000 */
[----:B------:R-:W-:Y:S05]  /*5fe0*/  @P0 BRA `(.L_x_99) ;  /* 0x0000000000500947 */ /* 0x000fea0003800000 */
[----:B-1-3--:R-:W-:Y:S01]  /*5ff0*/  DSETP.GEU.AND P0, PT, |R4|, |R6|, PT ;  /* 0x400000060400722a */ /* 0x00afe20003f0e200 */
        /* <DEDUP_REMOVED lines=19> */
.L_x_99:
[----:B------:R-:W-:Y:S05]  /*6130*/  BSYNC.RECONVERGENT B1 ;  /* 0x0000000000017941 */ /* 0x000fea0003800200 */
.L_x_98:
[----:B------:R-:W-:Y:S01]  /*6140*/  ISETP.NE.AND P0, PT, R8, RZ, PT ;  /* 0x000000ff0800720c */ /* 0x000fe20003f05270 */
[----:B------:R-:W-:-:S12]  /*6150*/  BSSY.RECONVERGENT B1, `(.L_x_100) ;  /* 0x000000a000017945 */ /* 0x000fd80003800200 */
[----:B------:R-:W-:Y:S05]  /*6160*/  @P0 BRA `(.L_x_101) ;  /* 0x0000000000200947 */ /* 0x000fea0003800000 */
[----:B-1----:R-:W1:Y:S01]  /*6170*/  S2R R6, SR_CgaCtaId ;  /* 0x0000000000067919 */ /* 0x002e620000008800 */
[----:B--2---:R-:W-:Y:S02]  /*6180*/  MOV R5, 0x400 ;  /* 0x0000040000057802 */ /* 0x004fe40000000f00 */
[----:B------:R-:W-:-:S04]  /*6190*/  SHF.R.U32.HI R4, RZ, 0x1, R0 ;  /* 0x00000001ff047819 */ /* 0x000fc80000011600 */
[----:B------:R-:W-:Y:S02]  /*61a0*/  LOP3.LUT R4, R4, 0x1f0, RZ, 0xc0, !PT ;  /* 0x000001f004047812 */ /* 0x000fe400078ec0ff */
[----:B-1----:R-:W-:-:S05]  /*61b0*/  LEA R5, R6, R5, 0x18 ;  /* 0x0000000506057211 */ /* 0x002fca00078ec0ff */
[----:B------:R-:W-:-:S05]  /*61c0*/  IMAD.IADD R5, R4, 0x1, R5 ;  /* 0x0000000104057824 */ /* 0x000fca00078e0205 */
[----:B------:R1:W-:Y:S04]  /*61d0*/  STS.64 [R5+0x10], R14 ;  /* 0x0000100e05007388 */ /* 0x0003e80000000a00 */
[----:B------:R1:W-:Y:S02]  /*61e0*/  STS.64 [R5+0x8], R2 ;  /* 0x0000080205007388 */ /* 0x0003e40000000a00 */
.L_x_101:
[----:B------:R-:W-:Y:S05]  /*61f0*/  BSYNC.RECONVERGENT B1 ;  /* 0x0000000000017941 */ /* 0x000fea0003800200 */
.L_x_100:
[----:B------:R-:W-:Y:S01]  /*6200*/  BAR.SYNC.DEFER_BLOCKING 0x0 ;  /* 0x0000000000007b1d */ /* 0x000fe20000010000 */
[----:B------:R-:W-:-:S13]  /*6210*/  ISETP.NE.AND P1, PT, R0, RZ, PT ;  /* 0x000000ff0000720c */ /* 0x000fda0003f25270 */
[----:B------:R-:W-:Y:S05]  /*6220*/  @P1 BRA `(.L_x_34) ;  /* 0x00000008008c1947 */ /* 0x000fea0003800000 */
[----:B-12---:R-:W1:Y:S01]  /*6230*/  S2R R5, SR_CgaCtaId ;  /* 0x0000000000057919 */ /* 0x006e620000008800 */
[----:B------:R-:W-:Y:S01]  /*6240*/  MOV R0, 0x400 ;  /* 0x0000040000007802 */ /* 0x000fe20000000f00 */
[----:B------:R-:W-:Y:S03]  /*6250*/  BSSY.RECONVERGENT B1, `(.L_x_102) ;  /* 0x000001a000017945 */ /* 0x000fe60003800200 */
[----:B-1----:R-:W-:-:S05]  /*6260*/  LEA R0, R5, R0, 0x18 ;  /* 0x0000000005007211 */ /* 0x002fca00078ec0ff */
[----:B------:R-:W1:Y:S04]  /*6270*/  LDS.64 R16, [R0+0x18] ;  /* 0x0000180000107984 */ /* 0x000e680000000a00 */
[----:B---3--:R-:W2:Y:S04]  /*6280*/  LDS.128 R4, [R0+0x20] ;  /* 0x0000200000047984 */ /* 0x008ea80000000c00 */
[----:B0---4-:R0:W3:Y:S04]  /*6290*/  LDS.64 R12, [R0+0x80] ;  /* 0x00008000000c7984 */ /* 0x0110e80000000a00 */
[----:B------:R0:W4:Y:S01]  /*62a0*/  LDS.128 R8, [R0+0x30] ;  /* 0x0000300000087984 */ /* 0x0001220000000c00 */
[----:B-1----:R-:W-:Y:S01]  /*62b0*/  DSETP.GEU.AND P0, PT, |R2|, |R16|, PT ;  /* 0x400000100200722a */ /* 0x002fe20003f0e200 */
[----:B------:R-:W-:-:S02]  /*62c0*/  IMAD.MOV.U32 R24, RZ, RZ, R16 ;  /* 0x000000ffff187224 */ /* 0x000fc400078e0010 */
[----:B------:R-:W-:Y:S02]  /*62d0*/  IMAD.MOV.U32 R25, RZ, RZ, R17 ;  /* 0x000000ffff197224 */ /* 0x000fe400078e0011 */
[----:B--2---:R-:W-:Y:S02]  /*62e0*/  IMAD.MOV.U32 R27, RZ, RZ, R4 ;  /* 0x000000ffff1b7224 */ /* 0x004fe400078e0004 */
[----:B------:R-:W-:-:S07]  /*62f0*/  IMAD.MOV.U32 R29, RZ, RZ, R5 ;  /* 0x000000ffff1d7224 */ /* 0x000fce00078e0005 */
[----:B0--34-:R-:W-:Y:S05]  /*6300*/  @!P0 BRA `(.L_x_103) ;  /* 0x0000000000388947 */ /* 0x019fea0003800000 */
        /* <DEDUP_REMOVED lines=14> */
.L_x_103:
[----:B------:R-:W-:Y:S05]  /*63f0*/  BSYNC.RECONVERGENT B1 ;  /* 0x0000000000017941 */ /* 0x000fea0003800200 */
.L_x_102:
        /* <DEDUP_REMOVED lines=23> */
.L_x_105:
[----:B------:R-:W-:Y:S05]  /*6570*/  BSYNC.RECONVERGENT B1 ;  /* 0x0000000000017941 */ /* 0x000fea0003800200 */
.L_x_104:
        /* <DEDUP_REMOVED lines=21> */
.L_x_107:
[----:B------:R-:W-:Y:S05]  /*66d0*/  BSYNC.RECONVERGENT B1 ;  /* 0x0000000000017941 */ /* 0x000fea0003800200 */
.L_x_106:
        /* <DEDUP_REMOVED lines=23> */
.L_x_109:
[----:B------:R-:W-:Y:S05]  /*6850*/  BSYNC.RECONVERGENT B1 ;  /* 0x0000000000017941 */ /* 0x000fea0003800200 */
.L_x_108:
        /* <DEDUP_REMOVED lines=21> */
.L_x_111:
[----:B------:R-:W-:Y:S05]  /*69b0*/  BSYNC.RECONVERGENT B1 ;  /* 0x0000000000017941 */ /* 0x000fea0003800200 */
.L_x_110:
        /* <DEDUP_REMOVED lines=21> */
.L_x_113:
[----:B------:R-:W-:Y:S05]  /*6b10*/  BSYNC.RECONVERGENT B1 ;  /* 0x0000000000017941 */ /* 0x000fea0003800200 */
.L_x_112:
        /* <DEDUP_REMOVED lines=20> */
.L_x_34:
[----:B------:R-:W-:Y:S05]  /*6c60*/  BSYNC.RECONVERGENT B0 ;  /* 0x0000000000007941 */ /* 0x000fea0003800200 */
.L_x_1:
[----:B------:R-:W-:Y:S05]  /*6c70*/  @P1 EXIT ;  /* 0x000000000000194d */ /* 0x000fea0003800000 */
[----:B012---:R-:W0:Y:S02]  /*6c80*/  LDC.64 R4, c[0x0][0x388] ;  /* 0x0000e200ff047b82 */ /* 0x007e240000000a00 */
[----:B0-----:R-:W-:Y:S04]  /*6c90*/  STG.E.64 desc[UR10][R4.64], R2 ;  /* 0x0000000204007986 */ /* 0x001fe8000c101b0a */
[----:B------:R-:W-:Y:S01]  /*6ca0*/  STG.E.64 desc[UR10][R4.64+0x8], R14 ;  /* 0x0000080e04007986 */ /* 0x000fe2000c101b0a */
[----:B------:R-:W-:Y:S05]  /*6cb0*/  EXIT ;  /* 0x000000000000794d */ /* 0x000fea0003800000 */
.L_x_114:
        /* <DEDUP_REMOVED lines=12> */
.L_x_733:


//--------------------- .text._ZN6thrust24THRUST_300001_SM_1000_NS8cuda_cub4core6detail13_kernel_agentINS1_8__reduce10DrainAgentIlEEJN3cub18CUB_300001_SM_10009GridQueueIyEElEEEvDpT0_ --------------------------
	.section	.text._ZN6thrust24THRUST_300001_SM_1000_NS8cuda_cub4core6detail13_kernel_agentINS1_8__reduce10DrainAgentIlEEJN3cub18CUB_300001_SM_10009GridQueueIyEElEEEvDpT0_,"ax",@progbits
	.align	128
        .global         _ZN6thrust24THRUST_300001_SM_1000_NS8cuda_cub4core6detail13_kernel_agentINS1_8__reduce10DrainAgentIlEEJN3cub18CUB_300001_SM_10009GridQueueIyEElEEEvDpT0_
        .type           _ZN6thrust24THRUST_300001_SM_1000_NS8cuda_cub4core6detail13_kernel_agentINS1_8__reduce10DrainAgentIlEEJN3cub18CUB_300001_SM_10009GridQueueIyEElEEEvDpT0_,@function
        .size           _ZN6thrust24THRUST_300001_SM_1000_NS8cuda_cub4core6detail13_kernel_agentINS1_8__reduce10DrainAgentIlEEJN3cub18CUB_300001_SM_10009GridQueueIyEElEEEvDpT0_,(.L_x_734 - _ZN6thrust24THRUST_300001_SM_1000_NS8cuda_cub4core6detail13_kernel_agentINS1_8__reduce10DrainAgentIlEEJN3cub18CUB_300001_SM_10009GridQueueIyEElEEEvDpT0_)
        .other          _ZN6thrust24THRUST_300001_SM_1000_NS8cuda_cub4core6detail13_kernel_agentINS1_8__reduce10DrainAgentIlEEJN3cub18CUB_300001_SM_10009GridQueueIyEElEEEvDpT0_,@"STO_CUDA_ENTRY STV_DEFAULT"
_ZN6thrust24THRUST_300001_SM_1000_NS8cuda_cub4core6detail13_kernel_agentINS1_8__reduce10DrainAgentIlEEJN3cub18CUB_300001_SM_10009GridQueueIyEElEEEvDpT0_:
.text._ZN6thrust24THRUST_300001_SM_1000_NS8cuda_cub4core6detail13_kernel_agentINS1_8__reduce10DrainAgentIlEEJN3cub18CUB_300001_SM_10009GridQueueIyEElEEEvDpT0_:
[----:B------:R-:W-:Y:S08]  /*0000*/  LDC R1, c[0x0][0x37c] ;  /* 0x0000df00ff017b82 */ /* 0x000ff00000000800 */
[----:B------:R-:W0:Y:S01]  /*0010*/  LDC.64 R2, c[0x0][0x380] ;  /* 0x0000e000ff027b82 */ /* 0x000e220000000a00 */
[----:B------:R-:W0:Y:S07]  /*0020*/  LDCU.64 UR4, c[0x0][0x358] ;  /* 0x00006b00ff0477ac */ /* 0x000e2e0008000a00 */
[----:B------:R-:W1:Y:S01]  /*0030*/  LDC.64 R4, c[0x0][0x388] ;  /* 0x0000e200ff047b82 */ /* 0x000e620000000a00 */
[----:B0-----:R-:W-:Y:S04]  /*0040*/  STG.E.64 desc[UR4][R2.64+0x8], RZ ;  /* 0x000008ff02007986 */ /* 0x001fe8000c101b04 */
[----:B-1----:R-:W-:Y:S01]  /*0050*/  STG.E.64 desc[UR4][R2.64], R4 ;  /* 0x0000000402007986 */ /* 0x002fe2000c101b04 */
[----:B------:R-:W-:Y:S05]  /*0060*/  EXIT ;  /* 0x000000000000794d */ /* 0x000fea0003800000 */
.L_x_115:
        /* <DEDUP_REMOVED lines=9> */
.L_x_734:


//--------------------- .text._ZN6thrust24THRUST_300001_SM_1000_NS8cuda_cub4core6detail13_kernel_agentINS1_8__reduce11ReduceAgentINS0_12zip_iteratorIN4cuda3std3__45tupleIJNS0_10device_ptrIdEENS0_17counting_iteratorIlNS0_11use_defaultESF_SF_EEEEEEEPNSB_IJdlEEESJ_lNS1_9__extrema9arg_max_fIdl10comparatorEEEEJSI_SK_lN3cub18CUB_300001_SM_100013GridEvenShareIlEENSR_9GridQueueIyEESO_EEEvDpT0_ --------------------------
	.section	.text._ZN6thrust24THRUST_300001_SM_1000_NS8cuda_cub4core6detail13_kernel_agentINS1_8__reduce11ReduceAgentINS0_12zip_iteratorIN4cuda3std3__45tupleIJNS0_10device_ptrIdEENS0_17counting_iteratorIlNS0_11use_defaultESF_SF_EEEEEEEPNSB_IJdlEEESJ_lNS1_9__extrema9arg_max_fIdl10comparatorEEEEJSI_SK_lN3cub18CUB_300001_SM_100013GridEvenShareIlEENSR_9GridQueueIyEESO_EEEvDpT0_,"ax",@progbits
	.align	128
        .global         _ZN6thrust24THRUST_300001_SM_1000_NS8cuda_cub4core6detail13_kernel_agentINS1_8__reduce11ReduceAgentINS0_12zip_iteratorIN4cuda3std3__45tupleIJNS0_10device_ptrIdEENS0_17counting_iteratorIlNS0_11use_defaultESF_SF_EEEEEEEPNSB_IJdlEEESJ_lNS1_9__extrema9arg_max_fIdl10comparatorEEEEJSI_SK_lN3cub18CUB_300001_SM_100013GridEvenShareIlEENSR_9GridQueueIyEESO_EEEvDpT0_
        .type           _ZN6thrust24THRUST_300001_SM_1000_NS8cuda_cub4core6detail13_kernel_agentINS1_8__reduce11ReduceAgentINS0_12zip_iteratorIN4cuda3std3__45tupleIJNS0_10device_ptrIdEENS0_17counting_iteratorIlNS0_11use_defaultESF_SF_EEEEEEEPNSB_IJdlEEESJ_lNS1_9__extrema9arg_max_fIdl10comparatorEEEEJSI_SK_lN3cub18CUB_300001_SM_100013GridEvenShareIlEENSR_9GridQueueIyEESO_EEEvDpT0_,@function
        .size           _ZN6thrust24THRUST_300001_SM_1000_NS8cuda_cub4core6detail13_kernel_agentINS1_8__reduce11ReduceAgentINS0_12zip_iteratorIN4cuda3std3__45tupleIJNS0_10device_ptrIdEENS0_17counting_iteratorIlNS0_11use_defaultESF_SF_EEEEEEEPNSB_IJdlEEESJ_lNS1_9__extrema9arg_max_fIdl10comparatorEEEEJSI_SK_lN3cub18CUB_300001_SM_100013GridEvenShareIlEENSR_9GridQueueIyEESO_EEEvDpT0_,(.L_x_735 - _ZN6thrust24THRUST_300001_SM_1000_NS8cuda_cub4core6detail13_kernel_agentINS1_8__reduce11ReduceAgentINS0_12zip_iteratorIN4cuda3std3__45tupleIJNS0_10device_ptrIdEENS0_17counting_iteratorIlNS0_11use_defaultESF_SF_EEEEEEEPNSB_IJdlEEESJ_lNS1_9__extrema9arg_max_fIdl10comparatorEEEEJSI_SK_lN3cub18CUB_300001_SM_100013GridEvenShareIlEENSR_9GridQueueIyEESO_EEEvDpT0_)
        .other          _ZN6thrust24THRUST_300001_SM_1000_NS8cuda_cub4core6detail13_kernel_agentINS1_8__reduce11ReduceAgentINS0_12zip_iteratorIN4cuda3std3__45tupleIJNS0_10device_ptrIdEENS0_17counting_iteratorIlNS0_11use_defaultESF_SF_EEEEEEEPNSB_IJdlEEESJ_lNS1_9__extrema9arg_max_fIdl10comparatorEEEEJSI_SK_lN3cub18CUB_300001_SM_100013GridEvenShareIlEENSR_9GridQueueIyEESO_EEEvDpT0_,@"STO_CUDA_ENTRY STV_DEFAULT"
_ZN6thrust24THRUST_300001_SM_1000_NS8cuda_cub4core6detail13_kernel_agentINS1_8__reduce11ReduceAgentINS0_12zip_iteratorIN4cuda3std3__45tupleIJNS0_10device_ptrIdEENS0_17counting_iteratorIlNS0_11use_defaultESF_SF_EEEEEEEPNSB_IJdlEEESJ_lNS1_9__extrema9arg_max_fIdl10comparatorEEEEJSI_SK_lN3cub18CUB_300001_SM_100013GridEvenShareIlEENSR_9GridQueueIyEESO_EEEvDpT0_:
.text._ZN6thrust24THRUST_300001_SM_1000_NS8cuda_cub4core6detail13_kernel_agentINS1_8__reduce11ReduceAgentINS0_12zip_iteratorIN4cuda3std3__45tupleIJNS0_10device_ptrIdEENS0_17counting_iteratorIlNS0_11use_defaultESF_SF_EEEEEEEPNSB_IJdlEEESJ_lNS1_9__extrema9arg_max_fIdl10comparatorEEEEJSI_SK_lN3cub18CUB_300001_SM_100013GridEvenShareIlEENSR_9GridQueueIyEESO_EEEvDpT0_:
[----:B------:R-:W-:Y:S01]  /*0000*/  LDC R1, c[0x0][0x37c] ;  /* 0x0000df00ff017b82 */ /* 0x000fe20000000800 */
[----:B------:R-:W0:Y:S01]  /*0010*/  S2R R0, SR_CTAID.X ;  /* 0x0000000000007919 */ /* 0x000e220000002500 */
[----:B------:R-:W1:Y:S01]  /*0020*/  LDCU.64 UR4, c[0x0][0x398] ;  /* 0x00007300ff0477ac */ /* 0x000e620008000a00 */
[----:B------:R-:W-:Y:S01]  /*0030*/  BSSY.RECONVERGENT B0, `(.L_x_116) ;  /* 0x0000689000007945 */ /* 0x000fe20003800200 */
[----:B------:R-:W2:Y:S01]  /*0040*/  LDCU UR6, c[0x0][0x370] ;  /* 0x00006e00ff0677ac */ /* 0x000ea20008000800 */
[----:B------:R-:W3:Y:S01]  /*0050*/  LDCU.64 UR10, c[0x0][0x358] ;  /* 0x00006b00ff0a77ac */ /* 0x000ee20008000a00 */
[----:B-1----:R-:W-:Y:S02]  /*0060*/  IMAD.U32 R25, RZ, RZ, UR4 ;  /* 0x00000004ff197e24 */ /* 0x002fe4000f8e00ff */
[----:B------:R-:W-:Y:S01]  /*0070*/  IMAD.U32 R16, RZ, RZ, UR5 ;  /* 0x00000005ff107e24 */ /* 0x000fe2000f8e00ff */
[----:B--2---:R-:W-:Y:S01]  /*0080*/  UIMAD UR6, UR6, 0x500, URZ ;  /* 0x00000500060678a4 */ /* 0x004fe2000f8e02ff */
[----:B0-----:R-:W-:-:S05]  /*0090*/  IMAD R8, R0, 0x500, RZ ;  /* 0x0000050000087824 */ /* 0x001fca00078e02ff */
[----:B------:R-:W-:-:S04]  /*00a0*/  IADD3 R2, P1, PT, R8, 0x500, RZ ;  /* 0x0000050008027810 */ /* 0x000fc80007f3e0ff */
[----:B------:R-:W-:Y:S01]  /*00b0*/  ISETP.GT.U32.AND P0, PT, R2, R25, PT ;  /* 0x000000190200720c */ /* 0x000fe20003f04070 */
[----:B------:R-:W-:-:S05]  /*00c0*/  IMAD.X R3, RZ, RZ, RZ, P1 ;  /* 0x000000ffff037224 */ /* 0x000fca00008e06ff */
[----:B------:R-:W-:-:S13]  /*00d0*/  ISETP.GT.AND.EX P0, PT, R3, R16, PT, P0 ;  /* 0x000000100300720c */ /* 0x000fda0003f04300 */
[----:B---3--:R-:W-:Y:S05]  /*00e0*/  @!P0 BRA `(.L_x_117) ;  /* 0x0000003800e48947 */ /* 0x008fea0003800000 */
[----:B------:R-:W0:Y:S01]  /*00f0*/  S2R R10, SR_TID.X ;  /* 0x00000000000a7919 */ /* 0x000e220000002100 */
[----:B------:R-:W-:Y:S01]  /*0100*/  IMAD.IADD R9, R25, 0x1, -R8 ;  /* 0x0000000119097824 */ /* 0x000fe200078e0a08 */
[----:B------:R-:W-:Y:S01]  /*0110*/  BSSY.RECONVERGENT B1, `(.L_x_118) ;  /* 0x000000f000017945 */ /* 0x000fe20003800200 */
[----:B------:R-:W-:Y:S02]  /*0120*/  CS2R R20, SRZ ;  /* 0x0000000000147805 */ /* 0x000fe4000001ff00 */
[----:B------:R-:W-:Y:S02]  /*0130*/  CS2R R14, SRZ ;  /* 0x00000000000e7805 */ /* 0x000fe4000001ff00 */
[----:B0-----:R-:W-:Y:S01]  /*0140*/  ISETP.GE.AND P0, PT, R10, R9, PT ;  /* 0x000000090a00720c */ /* 0x001fe20003f06270 */
[----:B------:R-:W-:-:S12]  /*0150*/  IMAD.MOV.U32 R6, RZ, RZ, R10 ;  /* 0x000000ffff067224 */ /* 0x000fd800078e000a */
[----:B------:R-:W-:Y:S05]  /*0160*/  @P0 BRA `(.L_x_119) ;  /* 0x0000000000240947 */ /* 0x000fea0003800000 */
[----:B------:R-:W0:Y:S01]  /*0170*/  LDCU.128 UR4, c[0x0][0x380] ;  /* 0x00007000ff0477ac */ /* 0x000e220008000c00 */
[----:B------:R-:W-:-:S05]  /*0180*/  IADD3 R21, P0, PT, R8, R10, RZ ;  /* 0x0000000a08157210 */ /* 0x000fca0007f1e0ff */
[----:B------:R-:W-:Y:S01]  /*0190*/  IMAD.X R20, RZ, RZ, RZ, P0 ;  /* 0x000000ffff147224 */ /* 0x000fe200000e06ff */
[----:B0-----:R-:W-:-:S04]  /*01a0*/  LEA R14, P1, R21, UR4, 0x3 ;  /* 0x00000004150e7c11 */ /* 0x001fc8000f8218ff */
[----:B------:R-:W-:-:S06]  /*01b0*/  LEA.HI.X R15, R21, UR5, R20, 0x3, P1 ;  /* 0x00000005150f7c11 */ /* 0x000fcc00088f1c14 */
[----:B------:R-:W5:Y:S01]  /*01c0*/  LDG.E.64 R14, desc[UR10][R14.64] ;  /* 0x0000000a0e0e7981 */ /* 0x000f62000c1e1b00 */
[----:B------:R-:W-:Y:S01]  /*01d0*/  IADD3 R21, P0, PT, R21, UR6, RZ ;  /* 0x0000000615157c10 */ /* 0x000fe2000ff1e0ff */
[----:B------:R-:W-:-:S03]  /*01e0*/  VIADD R6, R10, 0x100 ;  /* 0x000001000a067836 */ /* 0x000fc60000000000 */
[----:B------:R-:W-:-:S09]  /*01f0*/  IADD3.X R20, PT, PT, R20, UR7, RZ, P0, !PT ;  /* 0x0000000714147c10 */ /* 0x000fd200087fe4ff */
.L_x_119:
[----:B------:R-:W-:Y:S05]  /*0200*/  BSYNC.RECONVERGENT B1 ;  /* 0x0000000000017941 */ /* 0x000fea0003800200 */
.L_x_118:
[----:B------:R-:W-:Y:S01]  /*0210*/  ISETP.GE.AND P0, PT, R6, R9, PT ;  /* 0x000000090600720c */ /* 0x000fe20003f06270 */
[----:B------:R-:W-:-:S12]  /*0220*/  BSSY.RECONVERGENT B1, `(.L_x_120) ;  /* 0x00000af000017945 */ /* 0x000fd80003800200 */
[----:B------:R-:W-:Y:S05]  /*0230*/  @P0 BRA `(.L_x_121) ;  /* 0x0000000800b40947 */ /* 0x000fea0003800000 */
[----:B------:R-:W-:Y:S01]  /*0240*/  LOP3.LUT R2, RZ, R6, RZ, 0x33, !PT ;  /* 0x00000006ff027212 */ /* 0x000fe200078e33ff */
[----:B------:R-:W-:Y:S03]  /*0250*/  BSSY.RECONVERGENT B2, `(.L_x_122) ;  /* 0x0000034000027945 */ /* 0x000fe60003800200 */
[----:B------:R-:W-:-:S04]  /*0260*/  IADD3 R25, PT, PT, -R8, R25, R2 ;  /* 0x0000001908197210 */ /* 0x000fc80007ffe102 */
[----:B------:R-:W-:-:S04]  /*0270*/  LOP3.LUT R2, R25, 0x300, RZ, 0xc0, !PT ;  /* 0x0000030019027812 */ /* 0x000fc800078ec0ff */
[----:B------:R-:W-:-:S13]  /*0280*/  ISETP.NE.AND P0, PT, R2, 0x300, PT ;  /* 0x000003000200780c */ /* 0x000fda0003f05270 */
[----:B------:R-:W-:Y:S05]  /*0290*/  @!P0 BRA `(.L_x_123) ;  /* 0x0000000000bc8947 */ /* 0x000fea0003800000 */
[----:B------:R-:W0:Y:S01]  /*02a0*/  LDCU.128 UR4, c[0x0][0x380] ;  /* 0x00007000ff0477ac */ /* 0x000e220008000c00 */
[----:B------:R-:W-:Y:S02]  /*02b0*/  IADD3 R12, P0, PT, R8, R6, RZ ;  /* 0x00000006080c7210 */ /* 0x000fe40007f1e0ff */
[----:B------:R-:W-:-:S03]  /*02c0*/  LEA.HI R2, R25, 0x1, RZ, 0x18 ;  /* 0x0000000119027811 */ /* 0x000fc600078fc0ff */
[----:B------:R-:W-:Y:S01]  /*02d0*/  IMAD.X R3, RZ, RZ, RZ, P0 ;  /* 0x000000ffff037224 */ /* 0x000fe200000e06ff */
[----:B------:R-:W-:-:S05]  /*02e0*/  LOP3.LUT R2, R2, 0x3, RZ, 0xc0, !PT ;  /* 0x0000000302027812 */ /* 0x000fca00078ec0ff */
[----:B------:R-:W-:Y:S01]  /*02f0*/  IMAD.MOV R7, RZ, RZ, -R2 ;  /* 0x000000ffff077224 */ /* 0x000fe200078e0a02 */
[C---:B0-----:R-:W-:Y:S02]  /*0300*/  IADD3 R13, P1, PT, R12.reuse, UR6, RZ ;  /* 0x000000060c0d7c10 */ /* 0x041fe4000ff3e0ff */
[C---:B------:R-:W-:Y:S02]  /*0310*/  LEA R11, P2, R12.reuse, UR4, 0x3 ;  /* 0x000000040c0b7c11 */ /* 0x040fe4000f8418ff */
[----:B------:R-:W-:Y:S02]  /*0320*/  IADD3.X R16, PT, PT, R3, UR7, RZ, P1, !PT ;  /* 0x0000000703107c10 */ /* 0x000fe40008ffe4ff */
[----:B------:R-:W-:-:S09]  /*0330*/  LEA.HI.X R12, R12, UR5, R3, 0x3, P2 ;  /* 0x000000050c0c7c11 */ /* 0x000fd200090f1c03 */
.L_x_126:
[----:B------:R-:W-:Y:S02]  /*0340*/  IMAD.MOV.U32 R2, RZ, RZ, R11 ;  /* 0x000000ffff027224 */ /* 0x000fe400078e000b */
[----:B------:R-:W-:-:S06]  /*0350*/  IMAD.MOV.U32 R3, RZ, RZ, R12 ;  /* 0x000000ffff037224 */ /* 0x000fcc00078e000c */
[----:B------:R-:W2:Y:S01]  /*0360*/  LDG.E.64 R2, desc[UR10][R2.64] ;  /* 0x0000000a02027981 */ /* 0x000ea2000c1e1b00 */
[----:B------:R-:W-:Y:S01]  /*0370*/  VIADD R7, R7, 0x1 ;  /* 0x0000000107077836 */ /* 0x000fe20000000000 */
[----:B------:R-:W-:Y:S01]  /*0380*/  BSSY.RECONVERGENT B3, `(.L_x_124) ;  /* 0x000001b000037945 */ /* 0x000fe20003800200 */
[----:B------:R-:W-:Y:S01]  /*0390*/  IMAD.MOV.U32 R18, RZ, RZ, R21 ;  /* 0x000000ffff127224 */ /* 0x000fe200078e0015 */
[----:B------:R-:W-:Y:S01]  /*03a0*/  IADD3 R11, P3, PT, R11, 0x800, RZ ;  /* 0x000008000b0b7810 */ /* 0x000fe20007f7e0ff */
[----:B------:R-:W-:Y:S01]  /*03b0*/  IMAD.MOV.U32 R17, RZ, RZ, R20 ;  /* 0x000000ffff117224 */ /* 0x000fe200078e0014 */
[----:B------:R-:W-:Y:S01]  /*03c0*/  ISETP.NE.AND P2, PT, R7, RZ, PT ;  /* 0x000000ff0700720c */ /* 0x000fe20003f45270 */
[----:B-----5:R-:W-:Y:S02]  /*03d0*/  IMAD.MOV.U32 R4, RZ, RZ, R14 ;  /* 0x000000ffff047224 */ /* 0x020fe400078e000e */
[----:B------:R-:W-:Y:S02]  /*03e0*/  IMAD.MOV.U32 R5, RZ, RZ, R15 ;  /* 0x000000ffff057224 */ /* 0x000fe400078e000f */
[----:B------:R-:W-:-:S02]  /*03f0*/  IMAD.MOV.U32 R21, RZ, RZ, R13 ;  /* 0x000000ffff157224 */ /* 0x000fc400078e000d */
[----:B------:R-:W-:Y:S01]  /*0400*/  IMAD.MOV.U32 R20, RZ, RZ, R16 ;  /* 0x000000ffff147224 */ /* 0x000fe200078e0010 */
[----:B--2---:R-:W-:Y:S01]  /*0410*/  DSETP.GEU.AND P0, PT, |R14|, |R2|, PT ;  /* 0x400000020e00722a */ /* 0x004fe20003f0e200 */
[----:B------:R-:W-:Y:S02]  /*0420*/  IMAD.MOV.U32 R14, RZ, RZ, R2 ;  /* 0x000000ffff0e7224 */ /* 0x000fe400078e0002 */
[----:B------:R-:W-:-:S11]  /*0430*/  IMAD.MOV.U32 R15, RZ, RZ, R3 ;  /* 0x000000ffff0f7224 */ /* 0x000fd600078e0003 */
        /* <DEDUP_REMOVED lines=15> */
.L_x_125:
[----:B------:R-:W-:Y:S05]  /*0530*/  BSYNC.RECONVERGENT B3 ;  /* 0x0000000000037941 */ /* 0x000fea0003800200 */
.L_x_124:
[----:B------:R-:W-:Y:S01]  /*0540*/  IADD3 R13, P0, PT, R13, 0x100, RZ ;  /* 0x000001000d0d7810 */ /* 0x000fe20007f1e0ff */
[----:B------:R-:W-:Y:S02]  /*0550*/  VIADD R6, R6, 0x100 ;  /* 0x0000010006067836 */ /* 0x000fe40000000000 */
[----:B------:R-:W-:Y:S02]  /*0560*/  IMAD.X R12, RZ, RZ, R12, P3 ;  /* 0x000000ffff0c7224 */ /* 0x000fe400018e060c */
[----:B------:R-:W-:Y:S01]  /*0570*/  IMAD.X R16, RZ, RZ, R16, P0 ;  /* 0x000000ffff107224 */ /* 0x000fe200000e0610 */
[----:B------:R-:W-:Y:S07]  /*0580*/  @P2 BRA `(.L_x_126) ;  /* 0xfffffffc006c2947 */ /* 0x000fee000383ffff */
.L_x_123:
[----:B------:R-:W-:Y:S05]  /*0590*/  BSYNC.RECONVERGENT B2 ;  /* 0x0000000000027941 */ /* 0x000fea0003800200 */
.L_x_122:
[----:B------:R-:W-:-:S13]  /*05a0*/  ISETP.GE.U32.AND P0, PT, R25, 0x300, PT ;  /* 0x000003001900780c */ /* 0x000fda0003f06070 */
[----:B------:R-:W-:Y:S05]  /*05b0*/  @!P0 BRA `(.L_x_121) ;  /* 0x0000000400d48947 */ /* 0x000fea0003800000 */
[----:B------:R-:W0:Y:S01]  /*05c0*/  LDC.64 R4, c[0x0][0x380] ;  /* 0x0000e000ff047b82 */ /* 0x000e220000000a00 */
[----:B------:R-:W-:-:S07]  /*05d0*/  VIADD R11, R6, 0x200 ;  /* 0x00000200060b7836 */ /* 0x000fce0000000000 */
[----:B------:R-:W1:Y:S02]  /*05e0*/  LDC.64 R2, c[0x0][0x388] ;  /* 0x0000e200ff027b82 */ /* 0x000e640000000a00 */
.L_x_135:
[----:B------:R-:W-:-:S05]  /*05f0*/  VIADD R7, R11, 0xfffffe00 ;  /* 0xfffffe000b077836 */ /* 0x000fca0000000000 */
[----:B------:R-:W-:-:S04]  /*0600*/  IADD3 R13, P0, PT, R8, R7, RZ ;  /* 0x00000007080d7210 */ /* 0x000fc80007f1e0ff */
[----:B------:R-:W-:Y:S02]  /*0610*/  LEA.HI.X.SX32 R12, R7, RZ, 0x1, P0 ;  /* 0x000000ff070c7211 */ /* 0x000fe400000f0eff */
[----:B0-----:R-:W-:-:S04]  /*0620*/  LEA R16, P0, R13, R4, 0x3 ;  /* 0x000000040d107211 */ /* 0x001fc800078018ff */
[----:B------:R-:W-:-:S05]  /*0630*/  LEA.HI.X R17, R13, R5, R12, 0x3, P0 ;  /* 0x000000050d117211 */ /* 0x000fca00000f1c0c */
[----:B------:R-:W2:Y:S04]  /*0640*/  LDG.E.64 R18, desc[UR10][R16.64] ;  /* 0x0000000a10127981 */ /* 0x000ea8000c1e1b00 */
[----:B-----5:R0:W5:Y:S01]  /*0650*/  LDG.E.64 R6, desc[UR10][R16.64+0x800] ;  /* 0x0008000a10067981 */ /* 0x020162000c1e1b00 */
[----:B-1----:R-:W-:Y:S01]  /*0660*/  IADD3 R24, P1, PT, R13, R2, RZ ;  /* 0x000000020d187210 */ /* 0x002fe20007f3e0ff */
[----:B------:R-:W-:Y:S04]  /*0670*/  BSSY.RECONVERGENT B2, `(.L_x_127) ;  /* 0x0000016000027945 */ /* 0x000fe80003800200 */
[----:B------:R-:W-:-:S02]  /*0680*/  IMAD.X R25, R12, 0x1, R3, P1 ;  /* 0x000000010c197824 */ /* 0x000fc400008e0603 */
[----:B------:R-:W-:Y:S02]  /*0690*/  IMAD.MOV.U32 R23, RZ, RZ, R24 ;  /* 0x000000ffff177224 */ /* 0x000fe400078e0018 */
[----:B------:R-:W-:Y:S01]  /*06a0*/  IMAD.MOV.U32 R22, RZ, RZ, R25 ;  /* 0x000000ffff167224 */ /* 0x000fe200078e0019 */
[----:B--2---:R-:W-:Y:S01]  /*06b0*/  DSETP.GEU.AND P0, PT, |R14|, |R18|, PT ;  /* 0x400000120e00722a */ /* 0x004fe20003f0e200 */
[----:B------:R-:W-:Y:S02]  /*06c0*/  IMAD.MOV.U32 R12, RZ, RZ, R18 ;  /* 0x000000ffff0c7224 */ /* 0x000fe400078e0012 */
[----:B------:R-:W-:-:S11]  /*06d0*/  IMAD.MOV.U32 R13, RZ, RZ, R19 ;  /* 0x000000ffff0d7224 */ /* 0x000fd600078e0013 */
        /* <DEDUP_REMOVED lines=15> */
.L_x_128:
[----:B------:R-:W-:Y:S05]  /*07d0*/  BSYNC.RECONVERGENT B2 ;  /* 0x0000000000027941 */ /* 0x000fea0003800200 */
.L_x_127:
[----:B------:R0:W5:Y:S04]  /*07e0*/  LDG.E.64 R14, desc[UR10][R16.64+0x1000] ;  /* 0x0010000a100e7981 */ /* 0x000168000c1e1b00 */
[----:B------:R0:W5:Y:S02]  /*07f0*/  LDG.E.64 R18, desc[UR10][R16.64+0x1800] ;  /* 0x0018000a10127981 */ /* 0x000164000c1e1b00 */
[----:B-----5:R-:W-:Y:S01]  /*0800*/  DSETP.GEU.AND P0, PT, |R12|, |R6|, PT ;  /* 0x400000060c00722a */ /* 0x020fe20003f0e200 */
[----:B------:R-:W-:Y:S01]  /*0810*/  VIADD R21, R11, 0xffffff00 ;  /* 0xffffff000b157836 */ /* 0x000fe20000000000 */
[----:B------:R-:W-:Y:S04]  /*0820*/  BSSY.RECONVERGENT B2, `(.L_x_129) ;  /* 0x0000017000027945 */ /* 0x000fe80003800200 */
[----:B------:R-:W-:-:S02]  /*0830*/  SHF.R.S32.HI R20, RZ, 0x1f, R21 ;  /* 0x0000001fff147819 */ /* 0x000fc40000011415 */
[----:B------:R-:W-:Y:S01]  /*0840*/  IADD3 R26, P1, P2, R21, R2, R8 ;  /* 0x00000002151a7210 */ /* 0x000fe20007a3e008 */
[----:B------:R-:W-:-:S03]  /*0850*/  IMAD.MOV.U32 R21, RZ, RZ, R7 ;  /* 0x000000ffff157224 */ /* 0x000fc600078e0007 */
[----:B------:R-:W-:Y:S01]  /*0860*/  IADD3.X R27, PT, PT, R20, R3, RZ, P1, P2 ;  /* 0x00000003141b7210 */ /* 0x000fe20000fe44ff */
[----:B------:R-:W-:Y:S02]  /*0870*/  IMAD.MOV.U32 R24, RZ, RZ, R26 ;  /* 0x000000ffff187224 */ /* 0x000fe400078e001a */
[----:B------:R-:W-:Y:S02]  /*0880*/  IMAD.MOV.U32 R20, RZ, RZ, R6 ;  /* 0x000000ffff147224 */ /* 0x000fe400078e0006 */
[----:B------:R-:W-:Y:S01]  /*0890*/  IMAD.MOV.U32 R25, RZ, RZ, R27 ;  /* 0x000000ffff197224 */ /* 0x000fe200078e001b */
[----:B0-----:R-:W-:Y:S06]  /*08a0*/  @!P0 BRA `(.L_x_130) ;  /* 0x0000000000388947 */ /* 0x001fec0003800000 */
        /* <DEDUP_REMOVED lines=14> */
.L_x_130:
[----:B------:R-:W-:Y:S05]  /*0990*/  BSYNC.RECONVERGENT B2 ;  /* 0x0000000000027941 */ /* 0x000fea0003800200 */
.L_x_129:
[----:B------:R-:W-:Y:S01]  /*09a0*/  DSETP.GEU.AND P0, PT, |R20|, |R14|, PT ;  /* 0x4000000e1400722a */ /* 0x000fe20003f0e200 */
[----:B------:R-:W-:Y:S01]  /*09b0*/  SHF.R.S32.HI R6, RZ, 0x1f, R11 ;  /* 0x0000001fff067819 */ /* 0x000fe2000001140b */
[----:B------:R-:W-:Y:S01]  /*09c0*/  BSSY.RECONVERGENT B2, `(.L_x_131) ;  /* 0x0000017000027945 */ /* 0x000fe20003800200 */
[C---:B------:R-:W-:Y:S01]  /*09d0*/  IADD3 R23, P1, P2, R11.reuse, R2, R8 ;  /* 0x000000020b177210 */ /* 0x040fe20007a3e008 */
[----:B------:R-:W-:Y:S02]  /*09e0*/  VIADD R17, R11, 0x100 ;  /* 0x000001000b117836 */ /* 0x000fe40000000000 */
[----:B------:R-:W-:Y:S01]  /*09f0*/  IMAD.MOV.U32 R7, RZ, RZ, R15 ;  /* 0x000000ffff077224 */ /* 0x000fe200078e000f */
[----:B------:R-:W-:Y:S01]  /*0a00*/  IADD3.X R16, PT, PT, R6, R3, RZ, P1, P2 ;  /* 0x0000000306107210 */ /* 0x000fe20000fe44ff */
[----:B------:R-:W-:Y:S02]  /*0a10*/  IMAD.MOV.U32 R12, RZ, RZ, R23 ;  /* 0x000000ffff0c7224 */ /* 0x000fe400078e0017 */
[----:B------:R-:W-:-:S02]  /*0a20*/  IMAD.MOV.U32 R6, RZ, RZ, R14 ;  /* 0x000000ffff067224 */ /* 0x000fc400078e000e */
[----:B------:R-:W-:Y:S02]  /*0a30*/  IMAD.MOV.U32 R13, RZ, RZ, R16 ;  /* 0x000000ffff0d7224 */ /* 0x000fe400078e0010 */
        /* <DEDUP_REMOVED lines=15> */
.L_x_132:
[----:B------:R-:W-:Y:S05]  /*0b30*/  BSYNC.RECONVERGENT B2 ;  /* 0x0000000000027941 */ /* 0x000fea0003800200 */
.L_x_131:
[----:B------:R-:W-:Y:S01]  /*0b40*/  DSETP.GEU.AND P0, PT, |R6|, |R18|, PT ;  /* 0x400000120600722a */ /* 0x000fe20003f0e200 */
[----:B------:R-:W-:Y:S01]  /*0b50*/  SHF.R.S32.HI R14, RZ, 0x1f, R17 ;  /* 0x0000001fff0e7819 */ /* 0x000fe20000011411 */
[----:B------:R-:W-:Y:S01]  /*0b60*/  BSSY.RECONVERGENT B2, `(.L_x_133) ;  /* 0x0000016000027945 */ /* 0x000fe20003800200 */
[----:B------:R-:W-:Y:S01]  /*0b70*/  IADD3 R17, P1, P2, R17, R2, R8 ;  /* 0x0000000211117210 */ /* 0x000fe20007a3e008 */
[----:B------:R-:W-:-:S03]  /*0b80*/  IMAD.MOV.U32 R15, RZ, RZ, R19 ;  /* 0x000000ffff0f7224 */ /* 0x000fc600078e0013 */
[----:B------:R-:W-:Y:S01]  /*0b90*/  IADD3.X R16, PT, PT, R14, R3, RZ, P1, P2 ;  /* 0x000000030e107210 */ /* 0x000fe20000fe44ff */
[----:B------:R-:W-:Y:S02]  /*0ba0*/  IMAD.MOV.U32 R21, RZ, RZ, R17 ;  /* 0x000000ffff157224 */ /* 0x000fe400078e0011 */
[----:B------:R-:W-:Y:S02]  /*0bb0*/  IMAD.MOV.U32 R14, RZ, RZ, R18 ;  /* 0x000000ffff0e7224 */ /* 0x000fe400078e0012 */
        /* <DEDUP_REMOVED lines=16> */
.L_x_134:
[----:B------:R-:W-:Y:S05]  /*0cc0*/  BSYNC.RECONVERGENT B2 ;  /* 0x0000000000027941 */ /* 0x000fea0003800200 */
.L_x_133:
[C---:B------:R-:W-:Y:S02]  /*0cd0*/  VIADD R6, R11.reuse, 0x200 ;  /* 0x000002000b067836 */ /* 0x040fe40000000000 */
[----:B------:R-:W-:-:S03]  /*0ce0*/  VIADD R11, R11, 0x400 ;  /* 0x000004000b0b7836 */ /* 0x000fc60000000000 */
[----:B------:R-:W-:-:S13]  /*0cf0*/  ISETP.GE.AND P0, PT, R6, R9, PT ;  /* 0x000000090600720c */ /* 0x000fda0003f06270 */
[----:B------:R-:W-:Y:S05]  /*0d00*/  @!P0 BRA `(.L_x_135) ;  /* 0xfffffff800388947 */ /* 0x000fea000383ffff */
.L_x_121:
[----:B------:R-:W-:Y:S05]  /*0d10*/  BSYNC.RECONVERGENT B1 ;  /* 0x0000000000017941 */ /* 0x000fea0003800200 */
.L_x_120:
[----:B------:R-:W-:-:S13]  /*0d20*/  ISETP.GE.AND P0, PT, R9, 0x100, PT ;  /* 0x000001000900780c */ /* 0x000fda0003f06270 */
[----:B------:R-:W-:Y:S05]  /*0d30*/  @!P0 BRA `(.L_x_136) ;  /* 0x0000001400508947 */ /* 0x000fea0003800000 */
[----:B------:R-:W0:Y:S01]  /*0d40*/  S2R R11, SR_LANEID ;  /* 0x00000000000b7919 */ /* 0x000e220000000000 */
[----:B------:R-:W-:Y:S01]  /*0d50*/  BSSY.RECONVERGENT B1, `(.L_x_137) ;  /* 0x000001f000017945 */ /* 0x000fe20003800200 */
[----:B------:R-:W-:Y:S01]  /*0d60*/  IMAD.MOV.U32 R12, RZ, RZ, R21 ;  /* 0x000000ffff0c7224 */ /* 0x000fe200078e0015 */
[----:B-----5:R1:W2:Y:S01]  /*0d70*/  SHFL.DOWN PT, R4, R14, 0x1, 0x1f ;  /* 0x08201f000e047f89 */ /* 0x0202a200000e0000 */
        /* <DEDUP_REMOVED lines=9> */
[----:B------:R-:W-:Y:S01]  /*0e10*/  IMAD.MOV.U32 R12, RZ, RZ, R6 ;  /* 0x000000ffff0c7224 */ /* 0x000fe200078e0006 */
[----:B------:R-:W-:Y:S01]  /*0e20*/  MOV R13, R7 ;  /* 0x00000007000d7202 */ /* 0x000fe20000000f00 */
[----:B------:R-:W-:Y:S02]  /*0e30*/  IMAD.MOV.U32 R2, RZ, RZ, R4 ;  /* 0x000000ffff027224 */ /* 0x000fe400078e0004 */
[----:B------:R-:W-:-:S09]  /*0e40*/  IMAD.MOV.U32 R3, RZ, RZ, R5 ;  /* 0x000000ffff037224 */ /* 0x000fd200078e0005 */
        /* <DEDUP_REMOVED lines=15> */
.L_x_138:
[----:B------:R-:W-:Y:S05]  /*0f40*/  BSYNC.RECONVERGENT B1 ;  /* 0x0000000000017941 */ /* 0x000fea0003800200 */
.L_x_137:
        /* <DEDUP_REMOVED lines=31> */
.L_x_140:
[----:B------:R-:W-:Y:S05]  /*1140*/  BSYNC.RECONVERGENT B1 ;  /* 0x0000000000017941 */ /* 0x000fea0003800200 */
.L_x_139:
[----:B------:R-:W-:Y:S01]  /*1150*/  ISETP.GT.AND P0, PT, R11, 0x1b, PT ;  /* 0x0000001b0b00780c */ /* 0x000fe20003f04270 */
[----:B-1----:R1:W1:Y:S01]  /*1160*/  SHFL.DOWN PT, R6, R4, 0x4, 0x1f ;  /* 0x08801f0004067f89 */ /* 0x00226200000e0000 */
[----:B------:R-:W-:Y:S01]  /*1170*/  BSSY.RECONVERGENT B1, `(.L_x_141) ;  /* 0x000001d000017945 */ /* 0x000fe20003800200 */
[----:B----4-:R-:W-:Y:S02]  /*1180*/  IMAD.MOV.U32 R14, RZ, RZ, R8 ;  /* 0x000000ffff0e7224 */ /* 0x010fe400078e0008 */
[----:B--2---:R2:W4:Y:S01]  /*1190*/  SHFL.DOWN PT, R7, R5, 0x4, 0x1f ;  /* 0x08801f0005077f89 */ /* 0x00452200000e0000 */
[----:B---3--:R-:W-:Y:S02]  /*11a0*/  IMAD.MOV.U32 R15, RZ, RZ, R9 ;  /* 0x000000ffff0f7224 */ /* 0x008fe400078e0009 */
[----:B0-----:R-:W-:Y:S01]  /*11b0*/  IMAD.MOV.U32 R2, RZ, RZ, R4 ;  /* 0x000000ffff027224 */ /* 0x001fe200078e0004 */
[----:B------:R2:W0:Y:S01]  /*11c0*/  SHFL.DOWN PT, R13, R8, 0x4, 0x1f ;  /* 0x08801f00080d7f89 */ /* 0x00042200000e0000 */
[----:B------:R-:W-:-:S03]  /*11d0*/  IMAD.MOV.U32 R3, RZ, RZ, R5 ;  /* 0x000000ffff037224 */ /* 0x000fc600078e0005 */
[----:B------:R2:W3:Y:S01]  /*11e0*/  SHFL.DOWN PT, R12, R9, 0x4, 0x1f ;  /* 0x08801f00090c7f89 */ /* 0x0004e200000e0000 */
[----:B------:R-:W-:Y:S05]  /*11f0*/  @P0 BRA `(.L_x_142) ;  /* 0x0000000000500947 */ /* 0x000fea0003800000 */
[----:B-1--4-:R-:W-:Y:S01]  /*1200*/  DSETP.GEU.AND P0, PT, |R4|, |R6|, PT ;  /* 0x400000060400722a */ /* 0x012fe20003f0e200 */
[----:B0-----:R-:W-:Y:S02]  /*1210*/  IMAD.MOV.U32 R14, RZ, RZ, R13 ;  /* 0x000000ffff0e7224 */ /* 0x001fe400078e000d */
        /* <DEDUP_REMOVED lines=18> */
.L_x_142:
[----:B------:R-:W-:Y:S05]  /*1340*/  BSYNC.RECONVERGENT B1 ;  /* 0x0000000000017941 */ /* 0x000fea0003800200 */
.L_x_141:
[----:B------:R-:W-:Y:S01]  /*1350*/  ISETP.GT.AND P0, PT, R11, 0x17, PT ;  /* 0x000000170b00780c */ /* 0x000fe20003f04270 */
[----:B-1----:R1:W1:Y:S01]  /*1360*/  SHFL.DOWN PT, R4, R2, 0x8, 0x1f ;  /* 0x09001f0002047f89 */ /* 0x00226200000e0000 */
[----:B------:R-:W-:Y:S01]  /*1370*/  BSSY.RECONVERGENT B1, `(.L_x_143) ;  /* 0x000001d000017945 */ /* 0x000fe20003800200 */
[----:B---3--:R-:W-:Y:S02]  /*1380*/  IMAD.MOV.U32 R12, RZ, RZ, R14 ;  /* 0x000000ffff0c7224 */ /* 0x008fe400078e000e */
[----:B--2---:R2:W3:Y:S01]  /*1390*/  SHFL.DOWN PT, R5, R3, 0x8, 0x1f ;  /* 0x09001f0003057f89 */ /* 0x0044e200000e0000 */
[----:B0-----:R-:W-:Y:S02]  /*13a0*/  IMAD.MOV.U32 R13, RZ, RZ, R15 ;  /* 0x000000ffff0d7224 */ /* 0x001fe400078e000f */
[----:B------:R-:W-:Y:S01]  /*13b0*/  IMAD.MOV.U32 R8, RZ, RZ, R2 ;  /* 0x000000ffff087224 */ /* 0x000fe200078e0002 */
[----:B----4-:R2:W0:Y:S01]  /*13c0*/  SHFL.DOWN PT, R7, R14, 0x8, 0x1f ;  /* 0x09001f000e077f89 */ /* 0x01042200000e0000 */
[----:B------:R-:W-:-:S03]  /*13d0*/  IMAD.MOV.U32 R9, RZ, RZ, R3 ;  /* 0x000000ffff097224 */ /* 0x000fc600078e0003 */
[----:B------:R2:W4:Y:S01]  /*13e0*/  SHFL.DOWN PT, R6, R15, 0x8, 0x1f ;  /* 0x09001f000f067f89 */ /* 0x00052200000e0000 */
[----:B------:R-:W-:Y:S05]  /*13f0*/  @P0 BRA `(.L_x_144) ;  /* 0x0000000000500947 */ /* 0x000fea0003800000 */
[----:B-1-3--:R-:W-:Y:S01]  /*1400*/  DSETP.GEU.AND P0, PT, |R2|, |R4|, PT ;  /* 0x400000040200722a */ /* 0x00afe20003f0e200 */
[----:B0-----:R-:W-:Y:S02]  /*1410*/  IMAD.MOV.U32 R12, RZ, RZ, R7 ;  /* 0x000000ffff0c7224 */ /* 0x001fe400078e0007 */
        /* <DEDUP_REMOVED lines=18> */
.L_x_144:
[----:B------:R-:W-:Y:S05]  /*1540*/  BSYNC.RECONVERGENT B1 ;  /* 0x0000000000017941 */ /* 0x000fea0003800200 */
.L_x_143:
[----:B------:R-:W-:Y:S01]  /*1550*/  ISETP.GT.AND P0, PT, R11, 0xf, PT ;  /* 0x0000000f0b00780c */ /* 0x000fe20003f04270 */
[----:B-1----:R1:W1:Y:S01]  /*1560*/  SHFL.DOWN PT, R2, R8, 0x10, 0x1f ;  /* 0x0a001f0008027f89 */ /* 0x00226200000e0000 */
[----:B------:R-:W-:Y:S01]  /*1570*/  BSSY.RECONVERGENT B1, `(.L_x_145) ;  /* 0x000001d000017945 */ /* 0x000fe20003800200 */
[----:B------:R-:W-:Y:S02]  /*1580*/  IMAD.MOV.U32 R4, RZ, RZ, R12 ;  /* 0x000000ffff047224 */ /* 0x000fe400078e000c */
[----:B--2---:R2:W1:Y:S01]  /*1590*/  SHFL.DOWN PT, R3, R9, 0x10, 0x1f ;  /* 0x0a001f0009037f89 */ /* 0x00446200000e0000 */
[----:B---3--:R-:W-:Y:S02]  /*15a0*/  IMAD.MOV.U32 R5, RZ, RZ, R13 ;  /* 0x000000ffff057224 */ /* 0x008fe400078e000d */
[----:B----4-:R-:W-:Y:S01]  /*15b0*/  IMAD.MOV.U32 R6, RZ, RZ, R8 ;  /* 0x000000ffff067224 */ /* 0x010fe200078e0008 */
[----:B------:R2:W3:Y:S01]  /*15c0*/  SHFL.DOWN PT, R15, R12, 0x10, 0x1f ;  /* 0x0a001f000c0f7f89 */ /* 0x0004e200000e0000 */
[----:B0-----:R-:W-:-:S03]  /*15d0*/  IMAD.MOV.U32 R7, RZ, RZ, R9 ;  /* 0x000000ffff077224 */ /* 0x001fc600078e0009 */
[----:B------:R2:W0:Y:S01]  /*15e0*/  SHFL.DOWN PT, R14, R13, 0x10, 0x1f ;  /* 0x0a001f000d0e7f89 */ /* 0x00042200000e0000 */
[----:B------:R-:W-:Y:S05]  /*15f0*/  @P0 BRA `(.L_x_146) ;  /* 0x0000000000500947 */ /* 0x000fea0003800000 */
[----:B-1----:R-:W-:Y:S01]  /*1600*/  DSETP.GEU.AND P0, PT, |R8|, |R2|, PT ;  /* 0x400000020800722a */ /* 0x002fe20003f0e200 */
[----:B---3--:R-:W-:Y:S02]  /*1610*/  IMAD.MOV.U32 R4, RZ, RZ, R15 ;  /* 0x000000ffff047224 */ /* 0x008fe400078e000f */
        /* <DEDUP_REMOVED lines=18> */
.L_x_146:
[----:B------:R-:W-:Y:S05]  /*1740*/  BSYNC.RECONVERGENT B1 ;  /* 0x0000000000017941 */ /* 0x000fea0003800200 */
.L_x_145:
        /* <DEDUP_REMOVED lines=11> */
.L_x_148:
[----:B------:R-:W-:Y:S05]  /*1800*/  BSYNC.RECONVERGENT B1 ;  /* 0x0000000000017941 */ /* 0x000fea0003800200 */
.L_x_147:
[----:B------:R-:W-:Y:S01]  /*1810*/  BAR.SYNC.DEFER_BLOCKING 0x0 ;  /* 0x0000000000007b1d */ /* 0x000fe20000010000 */
[----:B------:R-:W-:-:S13]  /*1820*/  ISETP.NE.AND P1, PT, R10, RZ, PT ;  /* 0x000000ff0a00720c */ /* 0x000fda0003f25270 */
[----:B------:R-:W-:Y:S05]  /*1830*/  @P1 BRA `(.L_x_149) ;  /* 0x0000005000201947 */ /* 0x000fea0003800000 */
[----:B-1--4-:R-:W1:Y:S01]  /*1840*/  S2R R3, SR_CgaCtaId ;  /* 0x0000000000037919 */ /* 0x012e620000008800 */
[----:B------:R-:W-:Y:S01]  /*1850*/  MOV R20, 0x400 ;  /* 0x0000040000147802 */ /* 0x000fe20000000f00 */
[----:B------:R-:W-:Y:S03]  /*1860*/  BSSY.RECONVERGENT B1, `(.L_x_150) ;  /* 0x000001a000017945 */ /* 0x000fe60003800200 */
[----:B-1----:R-:W-:-:S05]  /*1870*/  LEA R20, R3, R20, 0x18 ;  /* 0x0000001403147211 */ /* 0x002fca00078ec0ff */
[----:B------:R-:W1:Y:S04]  /*1880*/  LDS.64 R16, [R20+0x18] ;  /* 0x0000180014107984 */ /* 0x000e680000000a00 */
[----:B--2---:R-:W2:Y:S04]  /*1890*/  LDS.128 R8, [R20+0x20] ;  /* 0x0000200014087984 */ /* 0x004ea80000000c00 */
[----:B------:R4:W4:Y:S04]  /*18a0*/  LDS.64 R2, [R20+0x80] ;  /* 0x0000800014027984 */ /* 0x0009280000000a00 */
[----:B0--3--:R0:W3:Y:S01]  /*18b0*/  LDS.128 R12, [R20+0x30] ;  /* 0x00003000140c7984 */ /* 0x0090e20000000c00 */
[----:B-1----:R-:W-:Y:S01]  /*18c0*/  DSETP.GEU.AND P0, PT, |R6|, |R16|, PT ;  /* 0x400000100600722a */ /* 0x002fe20003f0e200 */
[----:B------:R-:W-:-:S02]  /*18d0*/  IMAD.MOV.U32 R22, RZ, RZ, R16 ;  /* 0x000000ffff167224 */ /* 0x000fc400078e0010 */
[----:B------:R-:W-:Y:S02]  /*18e0*/  IMAD.MOV.U32 R23, RZ, RZ, R17 ;  /* 0x000000ffff177224 */ /* 0x000fe400078e0011 */
[----:B--2---:R-:W-:Y:S02]  /*18f0*/  IMAD.MOV.U32 R24, RZ, RZ, R8 ;  /* 0x000000ffff187224 */ /* 0x004fe400078e0008 */
[----:B------:R-:W-:-:S07]  /*1900*/  IMAD.MOV.U32 R25, RZ, RZ, R9 ;  /* 0x000000ffff197224 */ /* 0x000fce00078e0009 */
[----:B0--34-:R-:W-:Y:S05]  /*1910*/  @!P0 BRA `(.L_x_151) ;  /* 0x0000000000388947 */ /* 0x019fea0003800000 */
[----:B------:R-:W-:Y:S01]  /*1920*/  DSETP.GEU.AND P0, PT, |R16|, |R6|, PT ;  /* 0x400000061000722a */ /* 0x000fe20003f0e200 */
[----:B------:R-:W-:Y:S01]  /*1930*/  IMAD.MOV.U32 R22, RZ, RZ, R6 ;  /* 0x000000ffff167224 */ /* 0x000fe200078e0006 */
[----:B------:R-:W-:Y:S01]  /*1940*/  MOV R25, R5 ;  /* 0x0000000500197202 */ /* 0x000fe20000000f00 */
[----:B------:R-:W-:Y:S02]  /*1950*/  IMAD.MOV.U32 R23, RZ, RZ, R7 ;  /* 0x000000ffff177224 */ /* 0x000fe400078e0007 */
[----:B------:R-:W-:-:S09]  /*1960*/  IMAD.MOV.U32 R24, RZ, RZ, R4 ;  /* 0x000000ffff187224 */ /* 0x000fd200078e0004 */
        /* <DEDUP_REMOVED lines=9> */
.L_x_151:
[----:B------:R-:W-:Y:S05]  /*1a00*/  BSYNC.RECONVERGENT B1 ;  /* 0x0000000000017941 */ /* 0x000fea0003800200 */
.L_x_150:
        /* <DEDUP_REMOVED lines=23> */
.L_x_153:
[----:B------:R-:W-:Y:S05]  /*1b80*/  BSYNC.RECONVERGENT B1 ;  /* 0x0000000000017941 */ /* 0x000fea0003800200 */
.L_x_152:
        /* <DEDUP_REMOVED lines=21> */
.L_x_155:
[----:B------:R-:W-:Y:S05]  /*1ce0*/  BSYNC.RECONVERGENT B1 ;  /* 0x0000000000017941 */ /* 0x000fea0003800200 */
.L_x_154:
        /* <DEDUP_REMOVED lines=23> */
.L_x_157:
[----:B------:R-:W-:Y:S05]  /*1e60*/  BSYNC.RECONVERGENT B1 ;  /* 0x0000000000017941 */ /* 0x000fea0003800200 */
.L_x_156:
        /* <DEDUP_REMOVED lines=21> */
.L_x_159:
[----:B------:R-:W-:Y:S05]  /*1fc0*/  BSYNC.RECONVERGENT B1 ;  /* 0x0000000000017941 */ /* 0x000fea0003800200 */
.L_x_158:
        /* <DEDUP_REMOVED lines=21> */
.L_x_161:
[----:B------:R-:W-:Y:S05]  /*2120*/  BSYNC.RECONVERGENT B1 ;  /* 0x0000000000017941 */ /* 0x000fea0003800200 */
.L_x_160:
        /* <DEDUP_REMOVED lines=21> */
.L_x_136:
[----:B------:R-:W0:Y:S01]  /*2280*/  S2R R2, SR_LANEID ;  /* 0x0000000000027919 */ /* 0x000e220000000000 */
[----:B------:R-:W-:Y:S01]  /*2290*/  LOP3.LUT R3, R10, 0x3e0, RZ, 0xc0, !PT ;  /* 0x000003e00a037812 */ /* 0x000fe200078ec0ff */
[----:B------:R-:W-:Y:S01]  /*22a0*/  BSSY.RECONVERGENT B1, `(.L_x_162) ;  /* 0x0000024000017945 */ /* 0x000fe20003800200 */
[----:B------:R-:W-:Y:S02]  /*22b0*/  IMAD.MOV.U32 R18, RZ, RZ, R21 ;  /* 0x000000ffff127224 */ /* 0x000fe400078e0015 */
[----:B------:R-:W-:Y:S01]  /*22c0*/  LOP3.LUT R6, RZ, R3, RZ, 0x33, !PT ;  /* 0x00000003ff067212 */ /* 0x000fe200078e33ff */
[----:B------:R-:W-:Y:S02]  /*22d0*/  VIADD R4, R3, 0x20 ;  /* 0x0000002003047836 */ /* 0x000fe40000000000 */
[----:B------:R-:W-:Y:S02]  /*22e0*/  IMAD.MOV.U32 R22, RZ, RZ, R20 ;  /* 0x000000ffff167224 */ /* 0x000fe400078e0014 */
[----:B------:R-:W-:Y:S01]  /*22f0*/  IMAD.IADD R3, R9, 0x1, R6 ;  /* 0x0000000109037824 */ /* 0x000fe200078e0206 */
[----:B------:R-:W-:Y:S01]  /*2300*/  ISETP.GT.AND P0, PT, R4, R9, PT ;  /* 0x000000090400720c */ /* 0x000fe20003f04270 */
[----:B-----5:R-:W-:-:S02]  /*2310*/  IMAD.MOV.U32 R4, RZ, RZ, R14 ;  /* 0x000000ffff047224 */ /* 0x020fc400078e000e */
[----:B------:R-:W-:Y:S01]  /*2320*/  IMAD.MOV.U32 R5, RZ, RZ, R15 ;  /* 0x000000ffff057224 */ /* 0x000fe200078e000f */
[----:B------:R-:W-:-:S05]  /*2330*/  SEL R3, R3, 0x1f, P0 ;  /* 0x0000001f03037807 */ /* 0x000fca0000000000 */
[----:B------:R1:W2:Y:S04]  /*2340*/  SHFL.DOWN PT, R6, R14, 0x1, R3 ;  /* 0x082000000e067989 */ /* 0x0002a800000e0003 */
[----:B------:R1:W3:Y:S04]  /*2350*/  SHFL.DOWN PT, R7, R15, 0x1, R3 ;  /* 0x082000000f077989 */ /* 0x0002e800000e0003 */
[----:B------:R1:W4:Y:S01]  /*2360*/  SHFL.DOWN PT, R8, R21, 0x1, R3 ;  /* 0x0820000015087989 */ /* 0x00032200000e0003 */
[----:B0-----:R-:W-:-:S03]  /*2370*/  ISETP.GE.AND P0, PT, R2, R3, PT ;  /* 0x000000030200720c */ /* 0x001fc60003f06270 */
[----:B------:R1:W0:Y:S10]  /*2380*/  SHFL.DOWN PT, R11, R20, 0x1, R3 ;  /* 0x08200000140b7989 */ /* 0x00023400000e0003 */
[----:B-12---:R-:W-:Y:S05]  /*2390*/  @P0 BRA `(.L_x_163) ;  /* 0x0000000000500947 */ /* 0x006fea0003800000 */
[----:B---3--:R-:W-:Y:S01]  /*23a0*/  DSETP.GEU.AND P0, PT, |R14|, |R6|, PT ;  /* 0x400000060e00722a */ /* 0x008fe20003f0e200 */
        /* <DEDUP_REMOVED lines=19> */
.L_x_163:
[----:B------:R-:W-:Y:S05]  /*24e0*/  BSYNC.RECONVERGENT B1 ;  /* 0x0000000000017941 */ /* 0x000fea0003800200 */
.L_x_162:
[----:B------:R-:W-:Y:S01]  /*24f0*/  IADD3 R6, PT, PT, R2, 0x2, RZ ;  /* 0x0000000202067810 */ /* 0x000fe20007ffe0ff */
[----:B------:R1:W2:Y:S01]  /*2500*/  SHFL.DOWN PT, R12, R4, 0x2, R3 ;  /* 0x08400000040c7989 */ /* 0x0002a200000e0003 */
[----:B------:R-:W-:Y:S01]  /*2510*/  BSSY.RECONVERGENT B1, `(.L_x_164) ;  /* 0x000001e000017945 */ /* 0x000fe20003800200 */
[----:B----4-:R-:W-:Y:S01]  /*2520*/  IMAD.MOV.U32 R8, RZ, RZ, R18 ;  /* 0x000000ffff087224 */ /* 0x010fe200078e0012 */
[----:B------:R-:W-:Y:S01]  /*2530*/  ISETP.GT.AND P0, PT, R6, R3, PT ;  /* 0x000000030600720c */ /* 0x000fe20003f04270 */
[----:B------:R1:W4:Y:S01]  /*2540*/  SHFL.DOWN PT, R13, R5, 0x2, R3 ;  /* 0x08400000050d7989 */ /* 0x00032200000e0003 */
[----:B------:R-:W-:Y:S02]  /*2550*/  IMAD.MOV.U32 R16, RZ, RZ, R22 ;  /* 0x000000ffff107224 */ /* 0x000fe400078e0016 */
[----:B------:R-:W-:Y:S01]  /*2560*/  IMAD.MOV.U32 R6, RZ, RZ, R4 ;  /* 0x000000ffff067224 */ /* 0x000fe200078e0004 */
[----:B0-----:R1:W0:Y:S01]  /*2570*/  SHFL.DOWN PT, R11, R18, 0x2, R3 ;  /* 0x08400000120b7989 */ /* 0x00122200000e0003 */
[----:B---3--:R-:W-:-:S03]  /*2580*/  IMAD.MOV.U32 R7, RZ, RZ, R5 ;  /* 0x000000ffff077224 */ /* 0x008fc600078e0005 */
[----:B------:R1:W3:Y:S04]  /*2590*/  SHFL.DOWN PT, R15, R22, 0x2, R3 ;  /* 0x08400000160f7989 */ /* 0x0002e800000e0003 */
[----:B------:R-:W-:Y:S05]  /*25a0*/  @P0 BRA `(.L_x_165) ;  /* 0x0000000000500947 */ /* 0x000fea0003800000 */
[----:B--2-4-:R-:W-:Y:S01]  /*25b0*/  DSETP.GEU.AND P0, PT, |R4|, |R12|, PT ;  /* 0x4000000c0400722a */ /* 0x014fe20003f0e200 */
        /* <DEDUP_REMOVED lines=19> */
.L_x_165:
[----:B------:R-:W-:Y:S05]  /*26f0*/  BSYNC.RECONVERGENT B1 ;  /* 0x0000000000017941 */ /* 0x000fea0003800200 */
.L_x_164:
[----:B-1----:R-:W-:Y:S01]  /*2700*/  VIADD R4, R2, 0x4 ;  /* 0x0000000402047836 */ /* 0x002fe20000000000 */
[----:B--2---:R1:W2:Y:S01]  /*2710*/  SHFL.DOWN PT, R12, R6, 0x4, R3 ;  /* 0x08800000060c7989 */ /* 0x0042a200000e0003 */
[----:B------:R-:W-:Y:S01]  /*2720*/  BSSY.RECONVERGENT B1, `(.L_x_166) ;  /* 0x000001e000017945 */ /* 0x000fe20003800200 */
[----:B------:R-:W-:Y:S02]  /*2730*/  IMAD.MOV.U32 R14, RZ, RZ, R8 ;  /* 0x000000ffff0e7224 */ /* 0x000fe400078e0008 */
[----:B------:R-:W-:Y:S01]  /*2740*/  ISETP.GT.AND P0, PT, R4, R3, PT ;  /* 0x000000030400720c */ /* 0x000fe20003f04270 */
[----:B----4-:R1:W4:Y:S01]  /*2750*/  SHFL.DOWN PT, R13, R7, 0x4, R3 ;  /* 0x08800000070d7989 */ /* 0x01032200000e0003 */
[----:B------:R-:W-:Y:S02]  /*2760*/  IMAD.MOV.U32 R18, RZ, RZ, R16 ;  /* 0x000000ffff127224 */ /* 0x000fe400078e0010 */
[----:B------:R-:W-:Y:S01]  /*2770*/  IMAD.MOV.U32 R4, RZ, RZ, R6 ;  /* 0x000000ffff047224 */ /* 0x000fe200078e0006 */
[----:B0-----:R1:W0:Y:S01]  /*2780*/  SHFL.DOWN PT, R11, R8, 0x4, R3 ;  /* 0x08800000080b7989 */ /* 0x00122200000e0003 */
[----:B------:R-:W-:-:S03]  /*2790*/  IMAD.MOV.U32 R5, RZ, RZ, R7 ;  /* 0x000000ffff057224 */ /* 0x000fc600078e0007 */
[----:B---3--:R1:W3:Y:S04]  /*27a0*/  SHFL.DOWN PT, R15, R16, 0x4, R3 ;  /* 0x08800000100f7989 */ /* 0x0082e800000e0003 */
        /* <DEDUP_REMOVED lines=21> */
.L_x_167:
[----:B------:R-:W-:Y:S05]  /*2900*/  BSYNC.RECONVERGENT B1 ;  /* 0x0000000000017941 */ /* 0x000fea0003800200 */
.L_x_166:
[----:B-1----:R-:W-:Y:S01]  /*2910*/  VIADD R8, R2, 0x8 ;  /* 0x0000000802087836 */ /* 0x002fe20000000000 */
[----:B------:R1:W1:Y:S01]  /*2920*/  SHFL.DOWN PT, R6, R4, 0x8, R3 ;  /* 0x0900000004067989 */ /* 0x00026200000e0003 */
[----:B------:R-:W-:Y:S01]  /*2930*/  BSSY.RECONVERGENT B1, `(.L_x_168) ;  /* 0x000001e000017945 */ /* 0x000fe20003800200 */
[----:B------:R-:W-:Y:S02]  /*2940*/  IMAD.MOV.U32 R16, RZ, RZ, R18 ;  /* 0x000000ffff107224 */ /* 0x000fe400078e0012 */
[----:B------:R-:W-:Y:S01]  /*2950*/  ISETP.GT.AND P0, PT, R8, R3, PT ;  /* 0x000000030800720c */ /* 0x000fe20003f04270 */
[----:B------:R1:W1:Y:S01]  /*2960*/  SHFL.DOWN PT, R7, R5, 0x8, R3 ;  /* 0x0900000005077989 */ /* 0x00026200000e0003 */
[----:B------:R-:W-:Y:S02]  /*2970*/  IMAD.MOV.U32 R8, RZ, RZ, R14 ;  /* 0x000000ffff087224 */ /* 0x000fe400078e000e */
[----:B--2---:R-:W-:Y:S01]  /*2980*/  IMAD.MOV.U32 R12, RZ, RZ, R4 ;  /* 0x000000ffff0c7224 */ /* 0x004fe200078e0004 */
[----:B0-----:R0:W2:Y:S01]  /*2990*/  SHFL.DOWN PT, R11, R14, 0x8, R3 ;  /* 0x090000000e0b7989 */ /* 0x0010a200000e0003 */
[----:B----4-:R-:W-:-:S03]  /*29a0*/  IMAD.MOV.U32 R13, RZ, RZ, R5 ;  /* 0x000000ffff0d7224 */ /* 0x010fc600078e0005 */
[----:B---3--:R0:W3:Y:S04]  /*29b0*/  SHFL.DOWN PT, R15, R18, 0x8, R3 ;  /* 0x09000000120f7989 */ /* 0x0080e800000e0003 */
[----:B------:R-:W-:Y:S05]  /*29c0*/  @P0 BRA `(.L_x_169) ;  /* 0x0000000000500947 */ /* 0x000fea0003800000 */
[----:B-1----:R-:W-:Y:S01]  /*29d0*/  DSETP.GEU.AND P0, PT, |R4|, |R6|, PT ;  /* 0x400000060400722a */ /* 0x002fe20003f0e200 */
[----:B--2---:R-:W-:Y:S02]  /*29e0*/  IMAD.MOV.U32 R8, RZ, RZ, R11 ;  /* 0x000000ffff087224 */ /* 0x004fe400078e000b */
        /* <DEDUP_REMOVED lines=18> */
.L_x_169:
[----:B------:R-:W-:Y:S05]  /*2b10*/  BSYNC.RECONVERGENT B1 ;  /* 0x0000000000017941 */ /* 0x000fea0003800200 */
.L_x_168:
[----:B-1----:R-:W-:Y:S01]  /*2b20*/  VIADD R4, R2, 0x10 ;  /* 0x0000001002047836 */ /* 0x002fe20000000000 */
[----:B0-----:R0:W1:Y:S01]  /*2b30*/  SHFL.DOWN PT, R14, R12, 0x10, R3 ;  /* 0x0a0000000c0e7989 */ /* 0x00106200000e0003 */
[----:B------:R-:W-:Y:S01]  /*2b40*/  BSSY.RECONVERGENT B1, `(.L_x_170) ;  /* 0x000001e000017945 */ /* 0x000fe20003800200 */
[----:B------:R-:W-:Y:S02]  /*2b50*/  IMAD.MOV.U32 R5, RZ, RZ, R16 ;  /* 0x000000ffff057224 */ /* 0x000fe400078e0010 */
[----:B------:R-:W-:Y:S01]  /*2b60*/  ISETP.GT.AND P0, PT, R4, R3, PT ;  /* 0x000000030400720c */ /* 0x000fe20003f04270 */
[----:B---3--:R0:W3:Y:S01]  /*2b70*/  SHFL.DOWN PT, R15, R13, 0x10, R3 ;  /* 0x0a0000000d0f7989 */ /* 0x0080e200000e0003 */
[----:B------:R-:W-:Y:S02]  /*2b80*/  IMAD.MOV.U32 R4, RZ, RZ, R8 ;  /* 0x000000ffff047224 */ /* 0x000fe400078e0008 */
[----:B------:R-:W-:Y:S01]  /*2b90*/  IMAD.MOV.U32 R6, RZ, RZ, R12 ;  /* 0x000000ffff067224 */ /* 0x000fe200078e000c */
[----:B--2---:R0:W2:Y:S01]  /*2ba0*/  SHFL.DOWN PT, R11, R8, 0x10, R3 ;  /* 0x0a000000080b7989 */ /* 0x0040a200000e0003 */
[----:B------:R-:W-:-:S03]  /*2bb0*/  IMAD.MOV.U32 R7, RZ, RZ, R13 ;  /* 0x000000ffff077224 */ /* 0x000fc600078e000d */
[----:B------:R0:W4:Y:S04]  /*2bc0*/  SHFL.DOWN PT, R17, R16, 0x10, R3 ;  /* 0x0a00000010117989 */ /* 0x00012800000e0003 */
[----:B------:R-:W-:Y:S05]  /*2bd0*/  @P0 BRA `(.L_x_171) ;  /* 0x0000000000500947 */ /* 0x000fea0003800000 */
[----:B-1-3--:R-:W-:Y:S01]  /*2be0*/  DSETP.GEU.AND P0, PT, |R12|, |R14|, PT ;  /* 0x4000000e0c00722a */ /* 0x00afe20003f0e200 */
        /* <DEDUP_REMOVED lines=19> */
.L_x_171:
[----:B------:R-:W-:Y:S05]  /*2d20*/  BSYNC.RECONVERGENT B1 ;  /* 0x0000000000017941 */ /* 0x000fea0003800200 */
.L_x_170:
[----:B------:R-:W-:Y:S01]  /*2d30*/  ISETP.NE.AND P0, PT, R2, RZ, PT ;  /* 0x000000ff0200720c */ /* 0x000fe20003f05270 */
[----:B------:R-:W-:-:S12]  /*2d40*/  BSSY.RECONVERGENT B1, `(.L_x_172) ;  /* 0x000000a000017945 */ /* 0x000fd80003800200 */
[----:B------:R-:W-:Y:S05]  /*2d50*/  @P0 BRA `(.L_x_173) ;  /* 0x0000000000200947 */ /* 0x000fea0003800000 */
[----:B0-----:R-:W0:Y:S01]  /*2d60*/  S2R R8, SR_CgaCtaId ;  /* 0x0000000000087919 */ /* 0x001e220000008800 */
[----:B------:R-:W-:Y:S02]  /*2d70*/  MOV R3, 0x400 ;  /* 0x0000040000037802 */ /* 0x000fe40000000f00 */
[----:B------:R-:W-:-:S04]  /*2d80*/  SHF.R.U32.HI R2, RZ, 0x1, R10 ;  /* 0x00000001ff027819 */ /* 0x000fc8000001160a */
[----:B------:R-:W-:Y:S02]  /*2d90*/  LOP3.LUT R2, R2, 0x1f0, RZ, 0xc0, !PT ;  /* 0x000001f002027812 */ /* 0x000fe400078ec0ff */
[----:B0-----:R-:W-:-:S05]  /*2da0*/  LEA R3, R8, R3, 0x18 ;  /* 0x0000000308037211 */ /* 0x001fca00078ec0ff */
[----:B------:R-:W-:-:S05]  /*2db0*/  IMAD.IADD R3, R2, 0x1, R3 ;  /* 0x0000000102037824 */ /* 0x000fca00078e0203 */
[----:B------:R0:W-:Y:S04]  /*2dc0*/  STS.64 [R3+0x10], R4 ;  /* 0x0000100403007388 */ /* 0x0001e80000000a00 */
[----:B------:R0:W-:Y:S02]  /*2dd0*/  STS.64 [R3+0x8], R6 ;  /* 0x0000080603007388 */ /* 0x0001e40000000a00 */
.L_x_173:
[----:B------:R-:W-:Y:S05]  /*2de0*/  BSYNC.RECONVERGENT B1 ;  /* 0x0000000000017941 */ /* 0x000fea0003800200 */
.L_x_172:
[----:B------:R-:W-:Y:S01]  /*2df0*/  BAR.SYNC.DEFER_BLOCKING 0x0 ;  /* 0x0000000000007b1d */ /* 0x000fe20000010000 */
[----:B------:R-:W-:-:S13]  /*2e00*/  ISETP.NE.AND P1, PT, R10, RZ, PT ;  /* 0x000000ff0a00720c */ /* 0x000fda0003f25270 */
[----:B------:R-:W-:Y:S05]  /*2e10*/  @P1 BRA `(.L_x_149) ;  /* 0x0000003800a81947 */ /* 0x000fea0003800000 */
[----:B------:R-:W-:Y:S01]  /*2e20*/  ISETP.GE.AND P0, PT, R9, 0x21, PT ;  /* 0x000000210900780c */ /* 0x000fe20003f06270 */
[----:B0-----:R-:W-:Y:S02]  /*2e30*/  IMAD.MOV.U32 R13, RZ, RZ, R4 ;  /* 0x000000ffff0d7224 */ /* 0x001fe400078e0004 */
[----:B------:R-:W-:Y:S02]  /*2e40*/  IMAD.MOV.U32 R8, RZ, RZ, R5 ;  /* 0x000000ffff087224 */ /* 0x000fe400078e0005 */
[----:B------:R-:W-:Y:S02]  /*2e50*/  IMAD.MOV.U32 R2, RZ, RZ, R6 ;  /* 0x000000ffff027224 */ /* 0x000fe400078e0006 */
[----:B------:R-:W-:-:S06]  /*2e60*/  IMAD.MOV.U32 R3, RZ, RZ, R7 ;  /* 0x000000ffff037224 */ /* 0x000fcc00078e0007 */
[----:B------:R-:W-:Y:S05]  /*2e70*/  @!P0 BRA `(.L_x_174) ;  /* 0x00000000006c8947 */ /* 0x000fea0003800000 */
[----:B------:R-:W0:Y:S01]  /*2e80*/  S2UR UR5, SR_CgaCtaId ;  /* 0x00000000000579c3 */ /* 0x000e220000008800 */
[----:B------:R-:W-:Y:S01]  /*2e90*/  UMOV UR4, 0x400 ;  /* 0x0000040000047882 */ /* 0x000fe20000000000 */
[----:B------:R-:W-:Y:S01]  /*2ea0*/  BSSY.RECONVERGENT B1, `(.L_x_174) ;  /* 0x0000018000017945 */ /* 0x000fe20003800200 */
[----:B0-----:R-:W-:-:S09]  /*2eb0*/  ULEA UR4, UR5, UR4, 0x18 ;  /* 0x0000000405047291 */ /* 0x001fd2000f8ec0ff */
[----:B--2---:R-:W0:Y:S04]  /*2ec0*/  LDS.64 R10, [UR4+0x18] ;  /* 0x00001804ff0a7984 */ /* 0x004e280008000a00 */
[----:B-1-3--:R-:W1:Y:S01]  /*2ed0*/  LDS.64 R14, [UR4+0x20] ;  /* 0x00002004ff0e7984 */ /* 0x00ae620008000a00 */
[----:B0-----:R-:W-:Y:S01]  /*2ee0*/  DSETP.GEU.AND P0, PT, |R6|, |R10|, PT ;  /* 0x4000000a0600722a */ /* 0x001fe20003f0e200 */
[----:B------:R-:W-:Y:S02]  /*2ef0*/  IMAD.MOV.U32 R2, RZ, RZ, R10 ;  /* 0x000000ffff027224 */ /* 0x000fe400078e000a */
[----:B------:R-:W-:Y:S02]  /*2f00*/  IMAD.MOV.U32 R3, RZ, RZ, R11 ;  /* 0x000000ffff037224 */ /* 0x000fe400078e000b */
[----:B-1----:R-:W-:-:S02]  /*2f10*/  IMAD.MOV.U32 R13, RZ, RZ, R14 ;  /* 0x000000ffff0d7224 */ /* 0x002fc400078e000e */
[----:B------:R-:W-:-:S07]  /*2f20*/  IMAD.MOV.U32 R8, RZ, RZ, R15 ;  /* 0x000000ffff087224 */ /* 0x000fce00078e000f */
[----:B------:R-:W-:Y:S05]  /*2f30*/  @!P0 BRA `(.L_x_175) ;  /* 0x0000000000388947 */ /* 0x000fea0003800000 */
        /* <DEDUP_REMOVED lines=14> */
.L_x_175:
[----:B------:R-:W-:Y:S05]  /*3020*/  BSYNC.RECONVERGENT B1 ;  /* 0x0000000000017941 */ /* 0x000fea0003800200 */
.L_x_174:
[----:B------:R-:W-:Y:S01]  /*3030*/  ISETP.GE.AND P0, PT, R9, 0x41, PT ;  /* 0x000000410900780c */ /* 0x000fe20003f06270 */
[----:B--2---:R-:W-:Y:S02]  /*3040*/  IMAD.MOV.U32 R11, RZ, RZ, R13 ;  /* 0x000000ffff0b7224 */ /* 0x004fe400078e000d */
        /* <DEDUP_REMOVED lines=8> */
[----:B------:R-:W0:Y:S04]  /*30d0*/  LDS.64 R6, [UR4+0x28] ;  /* 0x00002804ff067984 */ /* 0x000e280008000a00 */
        /* <DEDUP_REMOVED lines=21> */
.L_x_177:
[----:B------:R-:W-:Y:S05]  /*3230*/  BSYNC.RECONVERGENT B1 ;  /* 0x0000000000017941 */ /* 0x000fea0003800200 */
.L_x_176:
[----:B------:R-:W-:Y:S01]  /*3240*/  ISETP.GE.AND P0, PT, R9, 0x61, PT ;  /* 0x000000610900780c */ /* 0x000fe20003f06270 */
[----:B------:R-:W-:Y:S02]  /*3250*/  IMAD.MOV.U32 R13, RZ, RZ, R11 ;  /* 0x000000ffff0d7224 */ /* 0x000fe400078e000b */
        /* <DEDUP_REMOVED lines=30> */
.L_x_179:
[----:B------:R-:W-:Y:S05]  /*3440*/  BSYNC.RECONVERGENT B1 ;  /* 0x0000000000017941 */ /* 0x000fea0003800200 */
.L_x_178:
        /* <DEDUP_REMOVED lines=32> */
.L_x_181:
[----:B------:R-:W-:Y:S05]  /*3650*/  BSYNC.RECONVERGENT B1 ;  /* 0x0000000000017941 */ /* 0x000fea0003800200 */
.L_x_180:
        /* <DEDUP_REMOVED lines=32> */
.L_x_183:
[----:B------:R-:W-:Y:S05]  /*3860*/  BSYNC.RECONVERGENT B1 ;  /* 0x0000000000017941 */ /* 0x000fea0003800200 */
.L_x_182:
        /* <DEDUP_REMOVED lines=32> */
.L_x_185:
[----:B------:R-:W-:Y:S05]  /*3a70*/  BSYNC.RECONVERGENT B1 ;  /* 0x0000000000017941 */ /* 0x000fea0003800200 */
.L_x_184:
[----:B------:R-:W-:Y:S01]  /*3a80*/  ISETP.GE.AND P0, PT, R9, 0xe1, PT ;  /* 0x000000e10900780c */ /* 0x000fe20003f06270 */
[----:B------:R-:W-:Y:S01]  /*3a90*/  IMAD.MOV.U32 R5, RZ, RZ, R10 ;  /* 0x000000ffff057224 */ /* 0x000fe200078e000a */
[----:B------:R-:W-:Y:S01]  /*3aa0*/  MOV R4, R11 ;  /* 0x0000000b00047202 */ /* 0x000fe20000000f00 */
[----:B------:R-:W-:Y:S02]  /*3ab0*/  IMAD.MOV.U32 R6, RZ, RZ, R2 ;  /* 0x000000ffff067224 */ /* 0x000fe400078e0002 */
[----:B------:R-:W-:-:S08]  /*3ac0*/  IMAD.MOV.U32 R7, RZ, RZ, R3 ;  /* 0x000000ffff077224 */ /* 0x000fd000078e0003 */
[----:B------:R-:W-:Y:S05]  /*3ad0*/  @!P0 BRA `(.L_x_149) ;  /* 0x0000002c00788947 */ /* 0x000fea0003800000 */
[----:B------:R-:W0:Y:S01]  /*3ae0*/  S2UR UR5, SR_CgaCtaId ;  /* 0x00000000000579c3 */ /* 0x000e220000008800 */
[----:B------:R-:W-:Y:S02]  /*3af0*/  UMOV UR4, 0x400 ;  /* 0x0000040000047882 */ /* 0x000fe40000000000 */
[----:B0-----:R-:W-:-:S09]  /*3b00*/  ULEA UR4, UR5, UR4, 0x18 ;  /* 0x0000000405047291 */ /* 0x001fd2000f8ec0ff */
[----:B------:R-:W0:Y:S04]  /*3b10*/  LDS.64 R8, [UR4+0x78] ;  /* 0x00007804ff087984 */ /* 0x000e280008000a00 */
[----:B------:R-:W2:Y:S01]  /*3b20*/  LDS.64 R12, [UR4+0x80] ;  /* 0x00008004ff0c7984 */ /* 0x000ea20008000a00 */
[----:B0-----:R-:W-:Y:S01]  /*3b30*/  DSETP.GEU.AND P0, PT, |R2|, |R8|, PT ;  /* 0x400000080200722a */ /* 0x001fe20003f0e200 */
        /* <DEDUP_REMOVED lines=20> */
.L_x_117:
[----:B------:R-:W0:Y:S01]  /*3c80*/  S2R R3, SR_TID.X ;  /* 0x0000000000037919 */ /* 0x000e220000002100 */
[----:B------:R-:W1:Y:S02]  /*3c90*/  LDCU.128 UR12, c[0x0][0x380] ;  /* 0x00007000ff0c77ac */ /* 0x000e640008000c00 */
[----:B-1----:R-:W-:Y:S02]  /*3ca0*/  IMAD.U32 R2, RZ, RZ, UR12 ;  /* 0x0000000cff027e24 */ /* 0x002fe4000f8e00ff */
[----:B------:R-:W-:Y:S01]  /*3cb0*/  IMAD.U32 R4, RZ, RZ, UR13 ;  /* 0x0000000dff047e24 */ /* 0x000fe2000f8e00ff */
[----:B0-----:R-:W-:-:S05]  /*3cc0*/  IADD3 R5, P0, PT, R8, R3, RZ ;  /* 0x0000000308057210 */ /* 0x001fca0007f1e0ff */
[----:B------:R-:W-:Y:S01]  /*3cd0*/  IMAD.X R6, RZ, RZ, RZ, P0 ;  /* 0x000000ffff067224 */ /* 0x000fe200000e06ff */
[----:B------:R-:W-:-:S04]  /*3ce0*/  LEA R20, P0, R5, R2, 0x3 ;  /* 0x0000000205147211 */ /* 0x000fc800078018ff */
[----:B------:R-:W-:-:S05]  /*3cf0*/  LEA.HI.X R21, R5, R4, R6, 0x3, P0 ;  /* 0x0000000405157211 */ /* 0x000fca00000f1c06 */
[----:B------:R-:W2:Y:S04]  /*3d00*/  LDG.E.64 R6, desc[UR10][R20.64] ;  /* 0x0000000a14067981 */ /* 0x000ea8000c1e1b00 */
[----:B------:R-:W2:Y:S04]  /*3d10*/  LDG.E.64 R14, desc[UR10][R20.64+0x800] ;  /* 0x0008000a140e7981 */ /* 0x000ea8000c1e1b00 */
[----:B------:R-:W3:Y:S04]  /*3d20*/  LDG.E.64 R18, desc[UR10][R20.64+0x1000] ;  /* 0x0010000a14127981 */ /* 0x000ee8000c1e1b00 */
[----:B------:R-:W4:Y:S04]  /*3d30*/  LDG.E.64 R12, desc[UR10][R20.64+0x1800] ;  /* 0x0018000a140c7981 */ /* 0x000f28000c1e1b00 */
[----:B------:R-:W5:Y:S01]  /*3d40*/  LDG.E.64 R10, desc[UR10][R20.64+0x2000] ;  /* 0x0020000a140a7981 */ /* 0x000f62000c1e1b00 */
[----:B------:R-:W-:Y:S01]  /*3d50*/  IMAD.U32 R5, RZ, RZ, UR14 ;  /* 0x0000000eff057e24 */ /* 0x000fe2000f8e00ff */
[----:B------:R-:W-:Y:S01]  /*3d60*/  LOP3.LUT R9, R3, 0x400, RZ, 0xfc, !PT ;  /* 0x0000040003097812 */ /* 0x000fe200078efcff */
[----:B------:R-:W-:Y:S01]  /*3d70*/  BSSY.RECONVERGENT B1, `(.L_x_186) ;  /* 0x0000020000017945 */ /* 0x000fe20003800200 */
[----:B------:R-:W-:-:S04]  /*3d80*/  ISETP.LE.U32.AND P0, PT, R25, UR6, PT ;  /* 0x0000000619007c0c */ /* 0x000fc8000bf03070 */
[----:B------:R-:W-:Y:S01]  /*3d90*/  ISETP.GE.U32.AND.EX P0, PT, RZ, R16, PT, P0 ;  /* 0x00000010ff00720c */ /* 0x000fe20003f06100 */
[----:B--2---:R-:W-:-:S06]  /*3da0*/  DSETP.GEU.AND P2, PT, |R6|, |R14|, PT ;  /* 0x4000000e0600722a */ /* 0x004fcc0003f4e200 */
[----:B------:R-:W-:Y:S02]  /*3db0*/  FSEL R6, R6, R14, P2 ;  /* 0x0000000e06067208 */ /* 0x000fe40001000000 */
[----:B------:R-:W-:-:S06]  /*3dc0*/  FSEL R7, R7, R15, P2 ;  /* 0x0000000f07077208 */ /* 0x000fcc0001000000 */
[----:B---3--:R-:W-:-:S06]  /*3dd0*/  DSETP.GEU.AND P3, PT, |R6|, |R18|, PT ;  /* 0x400000120600722a */ /* 0x008fcc0003f6e200 */
[----:B------:R-:W-:Y:S01]  /*3de0*/  FSEL R14, R6, R18, P3 ;  /* 0x00000012060e7208 */ /* 0x000fe20001800000 */
[----:B------:R-:W-:Y:S01]  /*3df0*/  IMAD.U32 R6, RZ, RZ, UR15 ;  /* 0x0000000fff067e24 */ /* 0x000fe2000f8e00ff */
[----:B------:R-:W-:Y:S01]  /*3e00*/  FSEL R15, R7, R19, P3 ;  /* 0x00000013070f7208 */ /* 0x000fe20001800000 */
[----:B------:R-:W-:-:S05]  /*3e10*/  VIADD R18, R3, 0x100 ;  /* 0x0000010003127836 */ /* 0x000fca0000000000 */
[----:B----4-:R-:W-:-:S06]  /*3e20*/  DSETP.GEU.AND P1, PT, |R14|, |R12|, PT ;  /* 0x4000000c0e00722a */ /* 0x010fcc0003f2e200 */
[----:B------:R-:W-:Y:S01]  /*3e30*/  FSEL R12, R14, R12, P1 ;  /* 0x0000000c0e0c7208 */ /* 0x000fe20000800000 */
[----:B------:R-:W-:Y:S01]  /*3e40*/  VIADD R14, R3, 0x200 ;  /* 0x00000200030e7836 */ /* 0x000fe20000000000 */
[----:B------:R-:W-:Y:S02]  /*3e50*/  FSEL R13, R15, R13, P1 ;  /* 0x0000000d0f0d7208 */ /* 0x000fe40000800000 */
[----:B------:R-:W-:Y:S02]  /*3e60*/  IADD3 R15, P5, PT, R8, R5, RZ ;  /* 0x00000005080f7210 */ /* 0x000fe40007fbe0ff */
[----:B------:R-:W-:Y:S02]  /*3e70*/  @P3 SEL R14, R3, R18, P2 ;  /* 0x00000012030e3207 */ /* 0x000fe40001000000 */
[----:B-----5:R-:W-:Y:S01]  /*3e80*/  DSETP.GEU.AND P4, PT, |R12|, |R10|, PT ;  /* 0x4000000a0c00722a */ /* 0x020fe20003f8e200 */
[----:B------:R-:W-:Y:S01]  /*3e90*/  IMAD.X R17, RZ, RZ, R6, P5 ;  /* 0x000000ffff117224 */ /* 0x000fe200028e0606 */
[----:B------:R-:W-:Y:S01]  /*3ea0*/  IADD3 R7, P5, PT, R9, R15, RZ ;  /* 0x0000000f09077210 */ /* 0x000fe20007fbe0ff */
[----:B------:R-:W-:-:S04]  /*3eb0*/  @!P1 VIADD R14, R3, 0x300 ;  /* 0x00000300030e9836 */ /* 0x000fc80000000000 */
[----:B------:R-:W-:-:S07]  /*3ec0*/  IMAD.X R8, RZ, RZ, R17, P5 ;  /* 0x000000ffff087224 */ /* 0x000fce00028e0611 */
[----:B------:R-:W-:Y:S05]  /*3ed0*/  @!P4 BRA `(.L_x_187) ;  /* 0x000000000024c947 */ /* 0x000fea0003800000 */
[C---:B------:R-:W-:Y:S02]  /*3ee0*/  ISETP.GE.U32.AND P1, PT, R14.reuse, R9, PT ;  /* 0x000000090e00720c */ /* 0x040fe40003f26070 */
[----:B------:R-:W-:Y:S02]  /*3ef0*/  IADD3 R14, P2, PT, R14, R15, RZ ;  /* 0x0000000f0e0e7210 */ /* 0x000fe40007f5e0ff */
[----:B------:R-:W-:-:S03]  /*3f00*/  ISETP.GE.U32.AND.EX P1, PT, RZ, RZ, PT, P1 ;  /* 0x000000ffff00720c */ /* 0x000fc60003f26110 */
[----:B------:R-:W-:-:S10]  /*3f10*/  IMAD.X R9, RZ, RZ, R17, P2 ;  /* 0x000000ffff097224 */ /* 0x000fd400010e0611 */
[----:B------:R-:W-:-:S06]  /*3f20*/  DSETP.LT.OR P1, PT, |R10|, |R12|, !P1 ;  /* 0x4000000c0a00722a */ /* 0x000fcc0004f21600 */
[----:B------:R-:W-:Y:S02]  /*3f30*/  FSEL R10, R12, R10, P1 ;  /* 0x0000000a0c0a7208 */ /* 0x000fe40000800000 */
[----:B------:R-:W-:Y:S02]  /*3f40*/  FSEL R11, R13, R11, P1 ;  /* 0x0000000b0d0b7208 */ /* 0x000fe40000800000 */
[----:B------:R-:W-:Y:S02]  /*3f50*/  SEL R7, R14, R7, P1 ;  /* 0x000000070e077207 */ /* 0x000fe40000800000 */
[----:B------:R-:W-:-:S07]  /*3f60*/  SEL R8, R9, R8, P1 ;  /* 0x0000000809087207 */ /* 0x000fce0000800000 */
.L_x_187:
[----:B------:R-:W-:Y:S05]  /*3f70*/  BSYNC.RECONVERGENT B1 ;  /* 0x0000000000017941 */ /* 0x000fea0003800200 */
.L_x_186:
[----:B------:R-:W-:Y:S05]  /*3f80*/  @P0 BRA `(.L_x_188) ;  /* 0x0000001400000947 */ /* 0x000fea0003800000 */
[----:B------:R-:W0:Y:S01]  /*3f90*/  LDCU.64 UR8, c[0x0][0x3e8] ;  /* 0x00007d00ff0877ac */ /* 0x000e220008000a00 */
[----:B------:R-:W-:Y:S01]  /*3fa0*/  ISETP.NE.AND P0, PT, R3, RZ, PT ;  /* 0x000000ff0300720c */ /* 0x000fe20003f05270 */
[----:B------:R-:W-:Y:S01]  /*3fb0*/  BSSY.RECONVERGENT B1, `(.L_x_189) ;  /* 0x0000012000017945 */ /* 0x000fe20003800200 */
[----:B------:R-:W-:Y:S01]  /*3fc0*/  UMOV UR4, 0x8 ;  /* 0x0000000800047882 */ /* 0x000fe20000000000 */
[----:B------:R-:W-:Y:S02]  /*3fd0*/  UMOV UR5, 0x0 ;  /* 0x0000000000057882 */ /* 0x000fe40000000000 */
[----:B0-----:R-:W-:-:S04]  /*3fe0*/  UIMAD.WIDE.U32 UR4, UR8, 0x1, UR4 ;  /* 0x00000001080478a5 */ /* 0x001fc8000f8e0004 */
[----:B------:R-:W-:Y:S02]  /*3ff0*/  UIADD3 UR7, UPT, UPT, UR5, UR9, URZ ;  /* 0x0000000905077290 */ /* 0x000fe4000fffe0ff */
[----:B------:R-:W-:Y:S02]  /*4000*/  IMAD.U32 R13, RZ, RZ, UR5 ;  /* 0x00000005ff0d7e24 */ /* 0x000fe4000f8e00ff */
[----:B------:R-:W-:Y:S02]  /*4010*/  IMAD.U32 R12, RZ, RZ, UR4 ;  /* 0x00000004ff0c7e24 */ /* 0x000fe4000f8e00ff */
[----:B------:R-:W-:Y:S01]  /*4020*/  IMAD.U32 R13, RZ, RZ, UR7 ;  /* 0x00000007ff0d7e24 */ /* 0x000fe2000f8e00ff */
[----:B------:R-:W-:Y:S06]  /*4030*/  @P0 BRA `(.L_x_190) ;  /* 0x0000000000240947 */ /* 0x000fec0003800000 */
[----:B------:R-:W-:Y:S02]  /*4040*/  IMAD.MOV.U32 R18, RZ, RZ, 0x500 ;  /* 0x00000500ff127424 */ /* 0x000fe400078e00ff */
[----:B------:R-:W-:-:S05]  /*4050*/  IMAD.MOV.U32 R19, RZ, RZ, 0x0 ;  /* 0x00000000ff137424 */ /* 0x000fca00078e00ff */
[----:B------:R-:W2:Y:S01]  /*4060*/  ATOMG.E.ADD.64.STRONG.GPU PT, R14, desc[UR10][R12.64], R18 ;  /* 0x800000120c0e79a8 */ /* 0x000ea200081ef50a */
[----:B------:R-:W0:Y:S01]  /*4070*/  S2UR UR5, SR_CgaCtaId ;  /* 0x00000000000579c3 */ /* 0x000e220000008800 */
[----:B------:R-:W-:Y:S02]  /*4080*/  UMOV UR4, 0x400 ;  /* 0x0000040000047882 */ /* 0x000fe40000000000 */
[----:B0-----:R-:W-:Y:S01]  /*4090*/  ULEA UR4, UR5, UR4, 0x18 ;  /* 0x0000000405047291 */ /* 0x001fe2000f8ec0ff */
[----:B--2---:R-:W-:-:S05]  /*40a0*/  IADD3 R14, P0, PT, R14, UR6, RZ ;  /* 0x000000060e0e7c10 */ /* 0x004fca000ff1e0ff */
[----:B------:R-:W-:-:S05]  /*40b0*/  IMAD.X R15, RZ, RZ, R15, P0 ;  /* 0x000000ffff0f7224 */ /* 0x000fca00000e060f */
[----:B------:R0:W-:Y:S03]  /*40c0*/  STS.64 [UR4+0x98], R14 ;  /* 0x0000980eff007988 */ /* 0x0001e60008000a04 */
.L_x_190:
[----:B------:R-:W-:Y:S05]  /*40d0*/  BSYNC.RECONVERGENT B1 ;  /* 0x0000000000017941 */ /* 0x000fea0003800200 */
.L_x_189:
[----:B------:R-:W1:Y:S08]  /*40e0*/  S2UR UR5, SR_CgaCtaId ;  /* 0x00000000000579c3 */ /* 0x000e700000008800 */
[----:B------:R-:W-:Y:S06]  /*40f0*/  BAR.SYNC.DEFER_BLOCKING 0x0 ;  /* 0x0000000000007b1d */ /* 0x000fec0000010000 */
[----:B------:R-:W-:-:S02]  /*4100*/  UMOV UR4, 0x400 ;  /* 0x0000040000047882 */ /* 0x000fc40000000000 */
[----:B-1----:R-:W-:-:S06]  /*4110*/  ULEA UR4, UR5, UR4, 0x18 ;  /* 0x0000000405047291 */ /* 0x002fcc000f8ec0ff */
[----:B------:R-:W-:-:S05]  /*4120*/  IMAD.U32 R9, RZ, RZ, UR4 ;  /* 0x00000004ff097e24 */ /* 0x000fca000f8e00ff */
[----:B------:R-:W0:Y:S02]  /*4130*/  LDS.64 R18, [R9+0x98] ;  /* 0x0000980009127984 */ /* 0x000e240000000a00 */
[----:B0-----:R-:W-:-:S04]  /*4140*/  IADD3 R14, P1, PT, R18, 0x500, RZ ;  /* 0x00000500120e7810 */ /* 0x001fc80007f3e0ff */
[----:B------:R-:W-:Y:S01]  /*4150*/  ISETP.GT.U32.AND P0, PT, R14, R25, PT ;  /* 0x000000190e00720c */ /* 0x000fe20003f04070 */
[----:B------:R-:W-:-:S05]  /*4160*/  IMAD.X R15, RZ, RZ, R19, P1 ;  /* 0x000000ffff0f7224 */ /* 0x000fca00008e0613 */
[----:B------:R-:W-:-:S13]  /*4170*/  ISETP.GT.AND.EX P0, PT, R15, R16, PT, P0 ;  /* 0x000000100f00720c */ /* 0x000fda0003f04300 */
[----:B------:R-:W-:Y:S05]  /*4180*/  @P0 BRA `(.L_x_191) ;  /* 0x0000000400b40947 */ /* 0x000fea0003800000 */
[----:B------:R-:W-:Y:S01]  /*4190*/  BSSY.RECONVERGENT B1, `(.L_x_191) ;  /* 0x000006c000017945 */ /* 0x000fe20003800200 */
[----:B------:R-:W-:Y:S01]  /*41a0*/  IMAD.MOV.U32 R20, RZ, RZ, R10 ;  /* 0x000000ffff147224 */ /* 0x000fe200078e000a */
[----:B------:R-:W0:Y:S01]  /*41b0*/  LDCU.64 UR8, c[0x0][0x398] ;  /* 0x00007300ff0877ac */ /* 0x000e220008000a00 */
[----:B------:R-:W-:Y:S02]  /*41c0*/  IMAD.MOV.U32 R21, RZ, RZ, R11 ;  /* 0x000000ffff157224 */ /* 0x000fe400078e000b */
[----:B------:R-:W-:Y:S01]  /*41d0*/  IMAD.MOV.U32 R15, RZ, RZ, R7 ;  /* 0x000000ffff0f7224 */ /* 0x000fe200078e0007 */
[----:B------:R-:W1:Y:S01]  /*41e0*/  LDCU.128 UR12, c[0x0][0x380] ;  /* 0x00007000ff0c77ac */ /* 0x000e620008000c00 */
[----:B------:R-:W-:-:S07]  /*41f0*/  IMAD.MOV.U32 R14, RZ, RZ, R8 ;  /* 0x000000ffff0e7224 */ /* 0x000fce00078e0008 */
.L_x_194:
[----:B------:R-:W-:Y:S01]  /*4200*/  IADD3 R7, P0, PT, R3, R18, RZ ;  /* 0x0000001203077210 */ /* 0x000fe20007f1e0ff */
[----:B-1----:R-:W-:Y:S02]  /*4210*/  IMAD.U32 R2, RZ, RZ, UR12 ;  /* 0x0000000cff027e24 */ /* 0x002fe4000f8e00ff */
[----:B------:R-:W-:Y:S02]  /*4220*/  IMAD.U32 R4, RZ, RZ, UR13 ;  /* 0x0000000dff047e24 */ /* 0x000fe4000f8e00ff */
[----:B------:R-:W-:Y:S01]  /*4230*/  IMAD.X R25, RZ, RZ, R19, P0 ;  /* 0x000000ffff197224 */ /* 0x000fe200000e0613 */
[----:B------:R-:W-:-:S04]  /*4240*/  LEA R10, P0, R7, R2, 0x3 ;  /* 0x00000002070a7211 */ /* 0x000fc800078018ff */
[----:B------:R-:W-:-:S05]  /*4250*/  LEA.HI.X R11, R7, R4, R25, 0x3, P0 ;  /* 0x00000004070b7211 */ /* 0x000fca00000f1c19 */
[----:B------:R-:W2:Y:S04]  /*4260*/  LDG.E.64 R16, desc[UR10][R10.64] ;  /* 0x0000000a0a107981 */ /* 0x000ea8000c1e1b00 */
[----:B------:R-:W3:Y:S01]  /*4270*/  LDG.E.64 R18, desc[UR10][R10.64+0x800] ;  /* 0x0008000a0a127981 */ /* 0x000ee2000c1e1b00 */
[----:B------:R-:W-:Y:S02]  /*4280*/  IMAD.U32 R5, RZ, RZ, UR14 ;  /* 0x0000000eff057e24 */ /* 0x000fe4000f8e00ff */
[----:B------:R-:W-:-:S03]  /*4290*/  IMAD.U32 R6, RZ, RZ, UR15 ;  /* 0x0000000fff067e24 */ /* 0x000fc6000f8e00ff */
[----:B------:R-:W-:-:S04]  /*42a0*/  IADD3 R24, P0, PT, R7, R5, RZ ;  /* 0x0000000507187210 */ /* 0x000fc80007f1e0ff */
[----:B------:R-:W-:Y:S01]  /*42b0*/  IADD3 R27, P3, PT, R24, 0x100, RZ ;  /* 0x00000100181b7810 */ /* 0x000fe20007f7e0ff */
[----:B------:R-:W-:-:S04]  /*42c0*/  IMAD.X R25, R25, 0x1, R6, P0 ;  /* 0x0000000119197824 */ /* 0x000fc800000e0606 */
[----:B------:R-:W-:Y:S01]  /*42d0*/  IMAD.X R26, RZ, RZ, R25, P3 ;  /* 0x000000ffff1a7224 */ /* 0x000fe200018e0619 */
[----:B--2---:R-:W-:-:S14]  /*42e0*/  DSETP.GEU.AND P2, PT, |R20|, |R16|, PT ;  /* 0x400000101400722a */ /* 0x004fdc0003f4e200 */
[----:B------:R-:W-:-:S04]  /*42f0*/  @P2 ISETP.GE.U32.AND P0, PT, R15, R24, PT ;  /* 0x000000180f00220c */ /* 0x000fc80003f06070 */
[----:B------:R-:W-:-:S13]  /*4300*/  @P2 ISETP.GE.AND.EX P0, PT, R14, R25, PT, P0 ;  /* 0x000000190e00220c */ /* 0x000fda0003f06300 */
[----:B------:R-:W-:-:S06]  /*4310*/  @P2 DSETP.LT.OR P0, PT, |R16|, |R20|, !P0 ;  /* 0x400000141000222a */ /* 0x000fcc0004701600 */
[----:B------:R-:W-:Y:S02]  /*4320*/  @P2 FSEL R7, R20, R16, P0 ;  /* 0x0000001014072208 */ /* 0x000fe40000000000 */
[----:B------:R-:W-:Y:S02]  /*4330*/  @P2 FSEL R20, R21, R17, P0 ;  /* 0x0000001115142208 */ /* 0x000fe40000000000 */
[C---:B------:R-:W-:Y:S01]  /*4340*/  IADD3 R21, P5, PT, R24.reuse, 0x300, RZ ;  /* 0x0000030018157810 */ /* 0x040fe20007fbe0ff */
[----:B------:R-:W-:Y:S01]  /*4350*/  @P2 IMAD.MOV.U32 R16, RZ, RZ, R7 ;  /* 0x000000ffff102224 */ /* 0x000fe200078e0007 */
[C---:B------:R-:W-:Y:S01]  /*4360*/  IADD3 R7, P6, PT, R24.reuse, 0x400, RZ ;  /* 0x0000040018077810 */ /* 0x040fe20007fde0ff */
[----:B------:R-:W-:Y:S01]  /*4370*/  @P2 IMAD.MOV.U32 R17, RZ, RZ, R20 ;  /* 0x000000ffff112224 */ /* 0x000fe200078e0014 */
[----:B------:R-:W-:Y:S01]  /*4380*/  IADD3 R20, P4, PT, R24, 0x200, RZ ;  /* 0x0000020018147810 */ /* 0x000fe20007f9e0ff */
[--C-:B------:R-:W-:Y:S01]  /*4390*/  IMAD.X R23, RZ, RZ, R25.reuse, P5 ;  /* 0x000000ffff177224 */ /* 0x100fe200028e0619 */
[----:B------:R-:W-:Y:S01]  /*43a0*/  @P2 SEL R24, R15, R24, P0 ;  /* 0x000000180f182207 */ /* 0x000fe20000000000 */
[----:B------:R-:W-:-:S02]  /*43b0*/  IMAD.X R8, RZ, RZ, R25, P6 ;  /* 0x000000ffff087224 */ /* 0x000fc400030e0619 */
[----:B------:R-:W-:Y:S01]  /*43c0*/  IMAD.X R22, RZ, RZ, R25, P4 ;  /* 0x000000ffff167224 */ /* 0x000fe200020e0619 */
[----:B------:R-:W-:Y:S01]  /*43d0*/  @P2 SEL R25, R14, R25, P0 ;  /* 0x000000190e192207 */ /* 0x000fe20000000000 */
[----:B---3--:R-:W-:Y:S01]  /*43e0*/  DSETP.GEU.AND P1, PT, |R16|, |R18|, PT ;  /* 0x400000121000722a */ /* 0x008fe20003f2e200 */
[----:B------:R-:W2:-:S13]  /*43f0*/  LDG.E.64 R14, desc[UR10][R10.64+0x1000] ;  /* 0x0010000a0a0e7981 */ /* 0x000e9a000c1e1b00 */
[----:B------:R-:W-:-:S04]  /*4400*/  @P1 ISETP.GE.U32.AND P0, PT, R24, R27, PT ;  /* 0x0000001b1800120c */ /* 0x000fc80003f06070 */
[----:B------:R-:W-:-:S13]  /*4410*/  @P1 ISETP.GE.AND.EX P0, PT, R25, R26, PT, P0 ;  /* 0x0000001a1900120c */ /* 0x000fda0003f06300 */
[----:B------:R-:W-:-:S06]  /*4420*/  @P1 DSETP.LT.OR P0, PT, |R18|, |R16|, !P0 ;  /* 0x400000101200122a */ /* 0x000fcc0004701600 */
[----:B------:R-:W-:Y:S02]  /*4430*/  @P1 FSEL R28, R16, R18, P0 ;  /* 0x00000012101c1208 */ /* 0x000fe40000000000 */
[----:B------:R-:W-:Y:S02]  /*4440*/  @P1 FSEL R29, R17, R19, P0 ;  /* 0x00000013111d1208 */ /* 0x000fe40000000000 */
[----:B------:R-:W3:Y:S01]  /*4450*/  LDG.E.64 R16, desc[UR10][R10.64+0x1800] ;  /* 0x0018000a0a107981 */ /* 0x000ee2000c1e1b00 */
[----:B------:R-:W-:Y:S02]  /*4460*/  @P1 IMAD.MOV.U32 R18, RZ, RZ, R28 ;  /* 0x000000ffff121224 */ /* 0x000fe400078e001c */
[----:B------:R-:W-:Y:S01]  /*4470*/  @P1 IMAD.MOV.U32 R19, RZ, RZ, R29 ;  /* 0x000000ffff131224 */ /* 0x000fe200078e001d */
[----:B------:R-:W-:Y:S02]  /*4480*/  @P1 SEL R27, R24, R27, P0 ;  /* 0x0000001b181b1207 */ /* 0x000fe40000000000 */
[----:B------:R-:W-:Y:S01]  /*4490*/  @P1 SEL R26, R25, R26, P0 ;  /* 0x0000001a191a1207 */ /* 0x000fe20000000000 */
[----:B------:R-:W-:Y:S01]  /*44a0*/  BSSY.RECONVERGENT B2, `(.L_x_192) ;  /* 0x000001d000027945 */ /* 0x000fe20003800200 */
[----:B------:R-:W5:Y:S01]  /*44b0*/  LDG.E.64 R10, desc[UR10][R10.64+0x2000] ;  /* 0x0020000a0a0a7981 */ /* 0x000f62000c1e1b00 */
[----:B------:R-:W-:Y:S06]  /*44c0*/  BAR.SYNC.DEFER_BLOCKING 0x0 ;  /* 0x0000000000007b1d */ /* 0x000fec0000010000 */
[----:B--2---:R-:W-:-:S14]  /*44d0*/  DSETP.GEU.AND P2, PT, |R18|, |R14|, PT ;  /* 0x4000000e1200722a */ /* 0x004fdc0003f4e200 */
[----:B------:R-:W-:-:S04]  /*44e0*/  @P2 ISETP.GE.U32.AND P0, PT, R27, R20, PT ;  /* 0x000000141b00220c */ /* 0x000fc80003f06070 */
[----:B------:R-:W-:-:S13]  /*44f0*/  @P2 ISETP.GE.AND.EX P0, PT, R26, R22, PT, P0 ;  /* 0x000000161a00220c */ /* 0x000fda0003f06300 */
[----:B------:R-:W-:-:S06]  /*4500*/  @P2 DSETP.LT.OR P0, PT, |R14|, |R18|, !P0 ;  /* 0x400000120e00222a */ /* 0x000fcc0004701600 */
[----:B------:R-:W-:Y:S02]  /*4510*/  @P2 FSEL R18, R18, R14, P0 ;  /* 0x0000000e12122208 */ /* 0x000fe40000000000 */
[----:B------:R-:W-:-:S03]  /*4520*/  @P2 FSEL R19, R19, R15, P0 ;  /* 0x0000000f13132208 */ /* 0x000fc60000000000 */
[----:B------:R-:W-:Y:S02]  /*4530*/  @P2 IMAD.MOV.U32 R14, RZ, RZ, R18 ;  /* 0x000000ffff0e2224 */ /* 0x000fe400078e0012 */
[----:B------:R-:W-:-:S06]  /*4540*/  @P2 IMAD.MOV.U32 R15, RZ, RZ, R19 ;  /* 0x000000ffff0f2224 */ /* 0x000fcc00078e0013 */
[----:B---3--:R-:W-:Y:S01]  /*4550*/  DSETP.GEU.AND P1, PT, |R14|, |R16|, PT ;  /* 0x400000100e00722a */ /* 0x008fe20003f2e200 */
[----:B------:R-:W-:Y:S02]  /*4560*/  @P2 SEL R20, R27, R20, P0 ;  /* 0x000000141b142207 */ /* 0x000fe40000000000 */
[----:B------:R-:W-:Y:S02]  /*4570*/  @P2 SEL R22, R26, R22, P0 ;  /* 0x000000161a162207 */ /* 0x000fe40000000000 */
[----:B------:R-:W-:-:S09]  /*4580*/  ISETP.NE.AND P2, PT, R3, RZ, PT ;  /* 0x000000ff0300720c */ /* 0x000fd20003f45270 */
[----:B------:R-:W-:-:S04]  /*4590*/  @P1 ISETP.GE.U32.AND P0, PT, R20, R21, PT ;  /* 0x000000151400120c */ /* 0x000fc80003f06070 */
[----:B------:R-:W-:-:S13]  /*45a0*/  @P1 ISETP.GE.AND.EX P0, PT, R22, R23, PT, P0 ;  /* 0x000000171600120c */ /* 0x000fda0003f06300 */
[----:B------:R-:W-:Y:S01]  /*45b0*/  @P1 DSETP.LT.OR P0, PT, |R16|, |R14|, !P0 ;  /* 0x4000000e1000122a */ /* 0x000fe20004701600 */
[----:B------:R-:W-:-:S13]  /*45c0*/  @P2 BRA `(.L_x_193) ;  /* 0x0000000000282947 */ /* 0x000fda0003800000 */
[----:B------:R-:W-:Y:S02]  /*45d0*/  IMAD.MOV.U32 R24, RZ, RZ, 0x500 ;  /* 0x00000500ff187424 */ /* 0x000fe400078e00ff */
[----:B------:R-:W-:-:S06]  /*45e0*/  IMAD.MOV.U32 R25, RZ, RZ, 0x0 ;  /* 0x00000000ff197424 */ /* 0x000fcc00078e00ff */
[----:B------:R-:W2:Y:S01]  /*45f0*/  ATOMG.E.ADD.64.STRONG.GPU PT, R24, desc[UR10][R12.64], R24 ;  /* 0x800000180c1879a8 */ /* 0x000ea200081ef50a */
[----:B------:R-:W1:Y:S01]  /*4600*/  S2UR UR5, SR_CgaCtaId ;  /* 0x00000000000579c3 */ /* 0x000e620000008800 */
[----:B------:R-:W-:Y:S02]  /*4610*/  UMOV UR4, 0x400 ;  /* 0x0000040000047882 */ /* 0x000fe40000000000 */
[----:B-1----:R-:W-:-:S06]  /*4620*/  ULEA UR4, UR5, UR4, 0x18 ;  /* 0x0000000405047291 */ /* 0x002fcc000f8ec0ff */
[----:B------:R-:W-:Y:S01]  /*4630*/  IMAD.U32 R9, RZ, RZ, UR4 ;  /* 0x00000004ff097e24 */ /* 0x000fe2000f8e00ff */
[----:B--2---:R-:W-:-:S05]  /*4640*/  IADD3 R18, P2, PT, R24, UR6, RZ ;  /* 0x0000000618127c10 */ /* 0x004fca000ff5e0ff */
[----:B------:R-:W-:-:S05]  /*4650*/  IMAD.X R19, RZ, RZ, R25, P2 ;  /* 0x000000ffff137224 */ /* 0x000fca00010e0619 */
[----:B------:R1:W-:Y:S03]  /*4660*/  STS.64 [R9+0x98], R18 ;  /* 0x0000981209007388 */ /* 0x0003e60000000a00 */
.L_x_193:
[----:B0-----:R-:W-:Y:S05]  /*4670*/  BSYNC.RECONVERGENT B2 ;  /* 0x0000000000027941 */ /* 0x001fea0003800200 */
.L_x_192:
[----:B------:R-:W-:Y:S01]  /*4680*/  BAR.SYNC.DEFER_BLOCKING 0x0 ;  /* 0x0000000000007b1d */ /* 0x000fe20000010000 */
[----:B------:R-:W-:Y:S01]  /*4690*/  @P1 FSEL R14, R14, R16, P0 ;  /* 0x000000100e0e1208 */ /* 0x000fe20000000000 */
[----:B------:R-:W-:Y:S01]  /*46a0*/  IMAD.U32 R25, RZ, RZ, UR8 ;  /* 0x00000008ff197e24 */ /* 0x000fe2000f8e00ff */
[----:B------:R-:W-:Y:S02]  /*46b0*/  @P1 FSEL R15, R15, R17, P0 ;  /* 0x000000110f0f1208 */ /* 0x000fe40000000000 */
[----:B------:R-:W-:Y:S01]  /*46c0*/  @P1 SEL R21, R20, R21, P0 ;  /* 0x0000001514151207 */ /* 0x000fe20000000000 */
[----:B------:R-:W-:Y:S01]  /*46d0*/  @P1 IMAD.MOV.U32 R16, RZ, RZ, R14 ;  /* 0x000000ffff101224 */ /* 0x000fe200078e000e */
[----:B------:R-:W-:Y:S01]  /*46e0*/  @P1 SEL R23, R22, R23, P0 ;  /* 0x0000001716171207 */ /* 0x000fe20000000000 */
[----:B------:R-:W-:-:S06]  /*46f0*/  @P1 IMAD.MOV.U32 R17, RZ, RZ, R15 ;  /* 0x000000ffff111224 */ /* 0x000fcc00078e000f */
[----:B-----5:R-:W-:Y:S01]  /*4700*/  DSETP.GEU.AND P2, PT, |R16|, |R10|, PT ;  /* 0x4000000a1000722a */ /* 0x020fe20003f4e200 */
[----:B-1----:R-:W0:-:S13]  /*4710*/  LDS.64 R18, [R9+0x98] ;  /* 0x0000980009127984 */ /* 0x002e1a0000000a00 */
[----:B------:R-:W-:-:S04]  /*4720*/  @P2 ISETP.GE.U32.AND P0, PT, R21, R7, PT ;  /* 0x000000071500220c */ /* 0x000fc80003f06070 */
[----:B------:R-:W-:-:S13]  /*4730*/  @P2 ISETP.GE.AND.EX P0, PT, R23, R8, PT, P0 ;  /* 0x000000081700220c */ /* 0x000fda0003f06300 */
[----:B------:R-:W-:-:S06]  /*4740*/  @P2 DSETP.LT.OR P0, PT, |R10|, |R16|, !P0 ;  /* 0x400000100a00222a */ /* 0x000fcc0004701600 */
[----:B------:R-:W-:Y:S02]  /*4750*/  @P2 FSEL R17, R17, R11, P0 ;  /* 0x0000000b11112208 */ /* 0x000fe40000000000 */
[----:B------:R-:W-:Y:S02]  /*4760*/  @P2 SEL R7, R21, R7, P0 ;  /* 0x0000000715072207 */ /* 0x000fe40000000000 */
[----:B------:R-:W-:Y:S01]  /*4770*/  @P2 SEL R8, R23, R8, P0 ;  /* 0x0000000817082207 */ /* 0x000fe20000000000 */
[----:B------:R-:W-:-:S04]  /*4780*/  @P2 IMAD.MOV.U32 R11, RZ, RZ, R17 ;  /* 0x000000ffff0b2224 */ /* 0x000fc800078e0011 */
[----:B------:R-:W-:Y:S01]  /*4790*/  IMAD.MOV.U32 R21, RZ, RZ, R11 ;  /* 0x000000ffff157224 */ /* 0x000fe200078e000b */
[----:B0-----:R-:W-:-:S04]  /*47a0*/  IADD3 R14, P3, PT, R18, 0x500, RZ ;  /* 0x00000500120e7810 */ /* 0x001fc80007f7e0ff */
[----:B------:R-:W-:Y:S01]  /*47b0*/  ISETP.GT.U32.AND P1, PT, R14, R25, PT ;  /* 0x000000190e00720c */ /* 0x000fe20003f24070 */
[----:B------:R-:W-:Y:S01]  /*47c0*/  IMAD.X R15, RZ, RZ, R19, P3 ;  /* 0x000000ffff0f7224 */ /* 0x000fe200018e0613 */
[----:B------:R-:W-:Y:S01]  /*47d0*/  @P2 FSEL R14, R16, R10, P0 ;  /* 0x0000000a100e2208 */ /* 0x000fe20000000000 */
[----:B------:R-:W-:-:S04]  /*47e0*/  IMAD.U32 R16, RZ, RZ, UR9 ;  /* 0x00000009ff107e24 */ /* 0x000fc8000f8e00ff */
[----:B------:R-:W-:Y:S01]  /*47f0*/  @P2 IMAD.MOV.U32 R10, RZ, RZ, R14 ;  /* 0x000000ffff0a2224 */ /* 0x000fe200078e000e */
[----:B------:R-:W-:Y:S01]  /*4800*/  ISETP.GT.AND.EX P0, PT, R15, R16, PT, P1 ;  /* 0x000000100f00720c */ /* 0x000fe20003f04310 */
[----:B------:R-:W-:Y:S01]  /*4810*/  IMAD.MOV.U32 R14, RZ, RZ, R8 ;  /* 0x000000ffff0e7224 */ /* 0x000fe200078e0008 */
[----:B------:R-:W-:Y:S01]  /*4820*/  MOV R15, R7 ;  /* 0x00000007000f7202 */ /* 0x000fe20000000f00 */
[----:B------:R-:W-:-:S10]  /*4830*/  IMAD.MOV.U32 R20, RZ, RZ, R10 ;  /* 0x000000ffff147224 */ /* 0x000fd400078e000a */
[----:B------:R-:W-:Y:S05]  /*4840*/  @!P0 BRA `(.L_x_194) ;  /* 0xfffffff8006c8947 */ /* 0x000fea000383ffff */
[----:B------:R-:W-:Y:S05]  /*4850*/  BSYNC.RECONVERGENT B1 ;  /* 0x0000000000017941 */ /* 0x000fea0003800200 */
.L_x_191:
[----:B------:R-:W-:Y:S01]  /*4860*/  ISETP.GE.U32.AND P0, PT, R18, R25, PT ;  /* 0x000000191200720c */ /* 0x000fe20003f06070 */
[----:B------:R-:W-:Y:S03]  /*4870*/  BSSY.RECONVERGENT B1, `(.L_x_188) ;  /* 0x00000b1000017945 */ /* 0x000fe60003800200 */
[----:B------:R-:W-:-:S13]  /*4880*/  ISETP.GE.AND.EX P0, PT, R19, R16, PT, P0 ;  /* 0x000000101300720c */ /* 0x000fda0003f06300 */
[----:B------:R-:W-:Y:S05]  /*4890*/  @P0 BRA `(.L_x_195) ;  /* 0x0000000800b80947 */ /* 0x000fea0003800000 */
[----:B------:R-:W-:-:S05]  /*48a0*/  IMAD.IADD R20, R25, 0x1, -R18 ;  /* 0x0000000119147824 */ /* 0x000fca00078e0a12 */
[----:B------:R-:W-:-:S13]  /*48b0*/  ISETP.GE.AND P0, PT, R3, R20, PT ;  /* 0x000000140300720c */ /* 0x000fda0003f06270 */
[----:B------:R-:W-:Y:S05]  /*48c0*/  @P0 BRA `(.L_x_195) ;  /* 0x0000000800ac0947 */ /* 0x000fea0003800000 */
[----:B------:R-:W-:Y:S01]  /*48d0*/  LOP3.LUT R9, RZ, R3, RZ, 0x33, !PT ;  /* 0x00000003ff097212 */ /* 0x000fe200078e33ff */
[----:B------:R-:W-:Y:S03]  /*48e0*/  BSSY.RECONVERGENT B2, `(.L_x_196) ;  /* 0x0000035000027945 */ /* 0x000fe60003800200 */
[----:B------:R-:W-:-:S04]  /*48f0*/  IADD3 R25, PT, PT, -R18, R25, R9 ;  /* 0x0000001912197210 */ /* 0x000fc80007ffe109 */
[----:B------:R-:W-:-:S04]  /*4900*/  LOP3.LUT R9, R25, 0x300, RZ, 0xc0, !PT ;  /* 0x0000030019097812 */ /* 0x000fc800078ec0ff */
[----:B------:R-:W-:Y:S01]  /*4910*/  ISETP.NE.AND P0, PT, R9, 0x300, PT ;  /* 0x000003000900780c */ /* 0x000fe20003f05270 */
[----:B------:R-:W-:-:S12]  /*4920*/  IMAD.MOV.U32 R9, RZ, RZ, R3 ;  /* 0x000000ffff097224 */ /* 0x000fd800078e0003 */
[----:B------:R-:W-:Y:S05]  /*4930*/  @!P0 BRA `(.L_x_197) ;  /* 0x0000000000bc8947 */ /* 0x000fea0003800000 */
[----:B------:R-:W-:Y:S02]  /*4940*/  IADD3 R15, P0, PT, R3, R18, RZ ;  /* 0x00000012030f7210 */ /* 0x000fe40007f1e0ff */
[----:B------:R-:W-:Y:S02]  /*4950*/  LEA.HI R9, R25, 0x1, RZ, 0x18 ;  /* 0x0000000119097811 */ /* 0x000fe400078fc0ff */
[C---:B------:R-:W-:Y:S01]  /*4960*/  LEA R2, P1, R15.reuse, R2, 0x3 ;  /* 0x000000020f027211 */ /* 0x040fe200078218ff */
[----:B------:R-:W-:Y:S01]  /*4970*/  IMAD.X R13, RZ, RZ, R19, P0 ;  /* 0x000000ffff0d7224 */ /* 0x000fe200000e0613 */
[----:B------:R-:W-:Y:S02]  /*4980*/  IADD3 R14, P0, PT, R15, R5, RZ ;  /* 0x000000050f0e7210 */ /* 0x000fe40007f1e0ff */
[----:B------:R-:W-:Y:S01]  /*4990*/  LOP3.LUT R5, R9, 0x3, RZ, 0xc0, !PT ;  /* 0x0000000309057812 */ /* 0x000fe200078ec0ff */
[----:B------:R-:W-:Y:S01]  /*49a0*/  IMAD.MOV.U32 R9, RZ, RZ, R3 ;  /* 0x000000ffff097224 */ /* 0x000fe200078e0003 */
[----:B------:R-:W-:Y:S01]  /*49b0*/  LEA.HI.X R15, R15, R4, R13, 0x3, P1 ;  /* 0x000000040f0f7211 */ /* 0x000fe200008f1c0d */
[----:B------:R-:W-:-:S02]  /*49c0*/  IMAD.X R16, R13, 0x1, R6, P0 ;  /* 0x000000010d107824 */ /* 0x000fc400000e0606 */
[----:B------:R-:W-:-:S07]  /*49d0*/  IMAD.MOV R6, RZ, RZ, -R5 ;  /* 0x000000ffff067224 */ /* 0x000fce00078e0a05 */
.L_x_200:
        /* <DEDUP_REMOVED lines=9> */
[----:B------:R-:W-:Y:S02]  /*4a70*/  IMAD.MOV.U32 R4, RZ, RZ, R10 ;  /* 0x000000ffff047224 */ /* 0x000fe400078e000a */
        /* <DEDUP_REMOVED lines=21> */
.L_x_199:
[----:B------:R-:W-:Y:S05]  /*4bd0*/  BSYNC.RECONVERGENT B3 ;  /* 0x0000000000037941 */ /* 0x000fea0003800200 */
.L_x_198:
[----:B------:R-:W-:Y:S01]  /*4be0*/  IADD3 R14, P0, PT, R14, 0x100, RZ ;  /* 0x000001000e0e7810 */ /* 0x000fe20007f1e0ff */
[----:B------:R-:W-:Y:S02]  /*4bf0*/  VIADD R9, R9, 0x100 ;  /* 0x0000010009097836 */ /* 0x000fe40000000000 */
[----:B------:R-:W-:Y:S02]  /*4c00*/  IMAD.X R15, RZ, RZ, R15, P3 ;  /* 0x000000ffff0f7224 */ /* 0x000fe400018e060f */
[----:B------:R-:W-:Y:S01]  /*4c10*/  IMAD.X R16, RZ, RZ, R16, P0 ;  /* 0x000000ffff107224 */ /* 0x000fe200000e0610 */
[----:B------:R-:W-:Y:S07]  /*4c20*/  @P2 BRA `(.L_x_200) ;  /* 0xfffffffc006c2947 */ /* 0x000fee000383ffff */
.L_x_197:
[----:B------:R-:W-:Y:S05]  /*4c30*/  BSYNC.RECONVERGENT B2 ;  /* 0x0000000000027941 */ /* 0x000fea0003800200 */
.L_x_196:
[----:B------:R-:W-:-:S13]  /*4c40*/  ISETP.GE.U32.AND P0, PT, R25, 0x300, PT ;  /* 0x000003001900780c */ /* 0x000fda0003f06070 */
[----:B------:R-:W-:Y:S05]  /*4c50*/  @!P0 BRA `(.L_x_195) ;  /* 0x0000000400c88947 */ /* 0x000fea0003800000 */
[----:B------:R-:W0:Y:S01]  /*4c60*/  LDC.64 R16, c[0x0][0x380] ;  /* 0x0000e000ff107b82 */ /* 0x000e220000000a00 */
[----:B------:R-:W-:-:S07]  /*4c70*/  VIADD R21, R9, 0x200 ;  /* 0x0000020009157836 */ /* 0x000fce0000000000 */
[----:B------:R-:W1:Y:S02]  /*4c80*/  LDC.64 R14, c[0x0][0x388] ;  /* 0x0000e200ff0e7b82 */ /* 0x000e640000000a00 */
.L_x_209:
[----:B------:R-:W-:-:S05]  /*4c90*/  VIADD R5, R21, 0xfffffe00 ;  /* 0xfffffe0015057836 */ /* 0x000fca0000000000 */
[----:B------:R-:W-:-:S05]  /*4ca0*/  IADD3 R5, P0, PT, R5, R18, RZ ;  /* 0x0000001205057210 */ /* 0x000fca0007f1e0ff */
[----:B------:R-:W-:Y:S01]  /*4cb0*/  IMAD.X R2, RZ, RZ, R19, P0 ;  /* 0x000000ffff027224 */ /* 0x000fe200000e0613 */
[----:B0-----:R-:W-:-:S04]  /*4cc0*/  LEA R22, P0, R5, R16, 0x3 ;  /* 0x0000001005167211 */ /* 0x001fc800078018ff */
[----:B------:R-:W-:-:S05]  /*4cd0*/  LEA.HI.X R23, R5, R17, R2, 0x3, P0 ;  /* 0x0000001105177211 */ /* 0x000fca00000f1c02 */
[----:B------:R-:W2:Y:S04]  /*4ce0*/  LDG.E.64 R24, desc[UR10][R22.64] ;  /* 0x0000000a16187981 */ /* 0x000ea8000c1e1b00 */
[----:B------:R0:W5:Y:S01]  /*4cf0*/  LDG.E.64 R12, desc[UR10][R22.64+0x800] ;  /* 0x0008000a160c7981 */ /* 0x000162000c1e1b00 */
        /* <DEDUP_REMOVED lines=23> */
.L_x_202:
[----:B------:R-:W-:Y:S05]  /*4e70*/  BSYNC.RECONVERGENT B2 ;  /* 0x0000000000027941 */ /* 0x000fea0003800200 */
.L_x_201:
[----:B------:R0:W5:Y:S04]  /*4e80*/  LDG.E.64 R6, desc[UR10][R22.64+0x1000] ;  /* 0x0010000a16067981 */ /* 0x000168000c1e1b00 */
[----:B------:R0:W5:Y:S02]  /*4e90*/  LDG.E.64 R24, desc[UR10][R22.64+0x1800] ;  /* 0x0018000a16187981 */ /* 0x000164000c1e1b00 */
[----:B-----5:R-:W-:Y:S01]  /*4ea0*/  DSETP.GEU.AND P0, PT, |R4|, |R12|, PT ;  /* 0x4000000c0400722a */ /* 0x020fe20003f0e200 */
[----:B------:R-:W-:Y:S01]  /*4eb0*/  VIADD R11, R21, 0xffffff00 ;  /* 0xffffff00150b7836 */ /* 0x000fe20000000000 */
[----:B------:R-:W-:Y:S01]  /*4ec0*/  BSSY.RECONVERGENT B2, `(.L_x_203) ;  /* 0x0000016000027945 */ /* 0x000fe20003800200 */
[----:B------:R-:W-:-:S03]  /*4ed0*/  IMAD.MOV.U32 R10, RZ, RZ, R12 ;  /* 0x000000ffff0a7224 */ /* 0x000fc600078e000c */
[----:B------:R-:W-:Y:S01]  /*4ee0*/  IADD3 R28, P1, P2, R18, R14, R11 ;  /* 0x0000000e121c7210 */ /* 0x000fe20007a3e00b */
[----:B------:R-:W-:-:S03]  /*4ef0*/  IMAD.MOV.U32 R11, RZ, RZ, R13 ;  /* 0x000000ffff0b7224 */ /* 0x000fc600078e000d */
[----:B------:R-:W-:Y:S01]  /*4f00*/  IADD3.X R27, PT, PT, R19, R15, RZ, P1, P2 ;  /* 0x0000000f131b7210 */ /* 0x000fe20000fe44ff */
[----:B------:R-:W-:-:S04]  /*4f10*/  IMAD.MOV.U32 R8, RZ, RZ, R28 ;  /* 0x000000ffff087224 */ /* 0x000fc800078e001c */
        /* <DEDUP_REMOVED lines=16> */
.L_x_204:
[----:B------:R-:W-:Y:S05]  /*5020*/  BSYNC.RECONVERGENT B2 ;  /* 0x0000000000027941 */ /* 0x000fea0003800200 */
.L_x_203:
[----:B------:R-:W-:Y:S01]  /*5030*/  DSETP.GEU.AND P0, PT, |R10|, |R6|, PT ;  /* 0x400000060a00722a */ /* 0x000fe20003f0e200 */
[----:B------:R-:W-:Y:S01]  /*5040*/  IADD3 R23, P1, P2, R18, R14, R21 ;  /* 0x0000000e12177210 */ /* 0x000fe20007a3e015 */
[----:B------:R-:W-:Y:S01]  /*5050*/  BSSY.RECONVERGENT B2, `(.L_x_205) ;  /* 0x0000016000027945 */ /* 0x000fe20003800200 */
[----:B------:R-:W-:Y:S02]  /*5060*/  VIADD R13, R21, 0x100 ;  /* 0x00000100150d7836 */ /* 0x000fe40000000000 */
[----:B------:R-:W-:Y:S01]  /*5070*/  IADD3.X R27, PT, PT, R19, R15, RZ, P1, P2 ;  /* 0x0000000f131b7210 */ /* 0x000fe20000fe44ff */
[----:B------:R-:W-:Y:S02]  /*5080*/  IMAD.MOV.U32 R2, RZ, RZ, R23 ;  /* 0x000000ffff027224 */ /* 0x000fe400078e0017 */
        /* <DEDUP_REMOVED lines=18> */
.L_x_206:
[----:B------:R-:W-:Y:S05]  /*51b0*/  BSYNC.RECONVERGENT B2 ;  /* 0x0000000000027941 */ /* 0x000fea0003800200 */
.L_x_205:
[----:B------:R-:W-:Y:S01]  /*51c0*/  DSETP.GEU.AND P0, PT, |R4|, |R24|, PT ;  /* 0x400000180400722a */ /* 0x000fe20003f0e200 */
[----:B------:R-:W-:Y:S01]  /*51d0*/  IADD3 R13, P1, P2, R18, R14, R13 ;  /* 0x0000000e120d7210 */ /* 0x000fe20007a3e00d */
[----:B------:R-:W-:Y:S01]  /*51e0*/  BSSY.RECONVERGENT B2, `(.L_x_207) ;  /* 0x0000015000027945 */ /* 0x000fe20003800200 */
[----:B------:R-:W-:Y:S02]  /*51f0*/  IMAD.MOV.U32 R10, RZ, RZ, R24 ;  /* 0x000000ffff0a7224 */ /* 0x000fe400078e0018 */
[----:B------:R-:W-:Y:S01]  /*5200*/  IADD3.X R6, PT, PT, R19, R15, RZ, P1, P2 ;  /* 0x0000000f13067210 */ /* 0x000fe20000fe44ff */
[----:B------:R-:W-:Y:S02]  /*5210*/  IMAD.MOV.U32 R7, RZ, RZ, R13 ;  /* 0x000000ffff077224 */ /* 0x000fe400078e000d */
[----:B------:R-:W-:Y:S02]  /*5220*/  IMAD.MOV.U32 R11, RZ, RZ, R25 ;  /* 0x000000ffff0b7224 */ /* 0x000fe400078e0019 */
[----:B------:R-:W-:-:S04]  /*5230*/  IMAD.MOV.U32 R8, RZ, RZ, R6 ;  /* 0x000000ffff087224 */ /* 0x000fc800078e0006 */
[----:B------:R-:W-:Y:S05]  /*5240*/  @!P0 BRA `(.L_x_208) ;  /* 0x0000000000388947 */ /* 0x000fea0003800000 */
[----:B------:R-:W-:Y:S01]  /*5250*/  DSETP.GEU.AND P0, PT, |R24|, |R4|, PT ;  /* 0x400000041800722a */ /* 0x000fe20003f0e200 */
[----:B------:R-:W-:Y:S01]  /*5260*/  MOV R7, R2 ;  /* 0x0000000200077202 */ /* 0x000fe20000000f00 */
[----:B------:R-:W-:Y:S02]  /*5270*/  IMAD.MOV.U32 R8, RZ, RZ, R9 ;  /* 0x000000ffff087224 */ /* 0x000fe400078e0009 */
[----:B------:R-:W-:Y:S02]  /*5280*/  IMAD.MOV.U32 R10, RZ, RZ, R4 ;  /* 0x000000ffff0a7224 */ /* 0x000fe400078e0004 */
[----:B------:R-:W-:-:S08]  /*5290*/  IMAD.MOV.U32 R11, RZ, RZ, R5 ;  /* 0x000000ffff0b7224 */ /* 0x000fd000078e0005 */
        /* <DEDUP_REMOVED lines=9> */
.L_x_208:
[----:B------:R-:W-:Y:S05]  /*5330*/  BSYNC.RECONVERGENT B2 ;  /* 0x0000000000027941 */ /* 0x000fea0003800200 */
.L_x_207:
[C---:B------:R-:W-:Y:S02]  /*5340*/  VIADD R5, R21.reuse, 0x200 ;  /* 0x0000020015057836 */ /* 0x040fe40000000000 */
[----:B------:R-:W-:-:S03]  /*5350*/  VIADD R21, R21, 0x400 ;  /* 0x0000040015157836 */ /* 0x000fc60000000000 */
[----:B------:R-:W-:-:S13]  /*5360*/  ISETP.GE.AND P0, PT, R5, R20, PT ;  /* 0x000000140500720c */ /* 0x000fda0003f06270 */
[----:B------:R-:W-:Y:S05]  /*5370*/  @!P0 BRA `(.L_x_209) ;  /* 0xfffffff800448947 */ /* 0x000fea000383ffff */
.L_x_195:
[----:B------:R-:W-:Y:S05]  /*5380*/  BSYNC.RECONVERGENT B1 ;  /* 0x0000000000017941 */ /* 0x000fea0003800200 */
.L_x_188:
        /* <DEDUP_REMOVED lines=32> */
.L_x_211:
[----:B------:R-:W-:Y:S05]  /*5590*/  BSYNC.RECONVERGENT B1 ;  /* 0x0000000000017941 */ /* 0x000fea0003800200 */
.L_x_210:
        /* <DEDUP_REMOVED lines=31> */
.L_x_213:
[----:B------:R-:W-:Y:S05]  /*5790*/  BSYNC.RECONVERGENT B1 ;  /* 0x0000000000017941 */ /* 0x000fea0003800200 */
.L_x_212:
        /* <DEDUP_REMOVED lines=31> */
.L_x_215:
[----:B------:R-:W-:Y:S05]  /*5990*/  BSYNC.RECONVERGENT B1 ;  /* 0x0000000000017941 */ /* 0x000fea0003800200 */
.L_x_214:
[----:B------:R-:W-:Y:S01]  /*59a0*/  ISETP.GT.AND P0, PT, R2, 0x17, PT ;  /* 0x000000170200780c */ /* 0x000fe20003f04270 */
[----:B-1----:R1:W1:Y:S01]  /*59b0*/  SHFL.DOWN PT, R6, R4, 0x8, 0x1f ;  /* 0x09001f0004067f89 */ /* 0x00226200000e0000 */
[----:B------:R-:W-:Y:S01]  /*59c0*/  BSSY.RECONVERGENT B1, `(.L_x_216) ;  /* 0x000001d000017945 */ /* 0x000fe20003800200 */
[----:B--2---:R-:W-:Y:S02]  /*59d0*/  IMAD.MOV.U32 R12, RZ, RZ, R10 ;  /* 0x000000ffff0c7224 */ /* 0x004fe400078e000a */
[----:B------:R2:W1:Y:S01]  /*59e0*/  SHFL.DOWN PT, R7, R5, 0x8, 0x1f ;  /* 0x09001f0005077f89 */ /* 0x00046200000e0000 */
[----:B------:R-:W-:Y:S02]  /*59f0*/  IMAD.MOV.U32 R13, RZ, RZ, R11 ;  /* 0x000000ffff0d7224 */ /* 0x000fe400078e000b */
[----:B------:R-:W-:Y:S01]  /*5a00*/  IMAD.MOV.U32 R8, RZ, RZ, R4 ;  /* 0x000000ffff087224 */ /* 0x000fe200078e0004 */
[----:B0-----:R2:W0:Y:S01]  /*5a10*/  SHFL.DOWN PT, R15, R10, 0x8, 0x1f ;  /* 0x09001f000a0f7f89 */ /* 0x00142200000e0000 */
[----:B----4-:R-:W-:-:S03]  /*5a20*/  IMAD.MOV.U32 R9, RZ, RZ, R5 ;  /* 0x000000ffff097224 */ /* 0x010fc600078e0005 */
[----:B---3--:R2:W3:Y:S01]  /*5a30*/  SHFL.DOWN PT, R14, R11, 0x8, 0x1f ;  /* 0x09001f000b0e7f89 */ /* 0x0084e200000e0000 */
[----:B------:R-:W-:Y:S05]  /*5a40*/  @P0 BRA `(.L_x_217) ;  /* 0x0000000000500947 */ /* 0x000fea0003800000 */
[----:B-1----:R-:W-:Y:S01]  /*5a50*/  DSETP.GEU.AND P0, PT, |R4|, |R6|, PT ;  /* 0x400000060400722a */ /* 0x002fe20003f0e200 */
        /* <DEDUP_REMOVED lines=19> */
.L_x_217:
[----:B------:R-:W-:Y:S05]  /*5b90*/  BSYNC.RECONVERGENT B1 ;  /* 0x0000000000017941 */ /* 0x000fea0003800200 */
.L_x_216:
[----:B------:R-:W-:Y:S01]  /*5ba0*/  ISETP.GT.AND P0, PT, R2, 0xf, PT ;  /* 0x0000000f0200780c */ /* 0x000fe20003f04270 */
[----:B--2---:R2:W4:Y:S01]  /*5bb0*/  SHFL.DOWN PT, R10, R8, 0x10, 0x1f ;  /* 0x0a001f00080a7f89 */ /* 0x00452200000e0000 */
[----:B------:R-:W-:Y:S01]  /*5bc0*/  BSSY.RECONVERGENT B1, `(.L_x_218) ;  /* 0x000001d000017945 */ /* 0x000fe20003800200 */
[----:B-1----:R-:W-:Y:S02]  /*5bd0*/  IMAD.MOV.U32 R4, RZ, RZ, R12 ;  /* 0x000000ffff047224 */ /* 0x002fe400078e000c */
[----:B------:R2:W1:Y:S01]  /*5be0*/  SHFL.DOWN PT, R11, R9, 0x10, 0x1f ;  /* 0x0a001f00090b7f89 */ /* 0x00046200000e0000 */
[----:B------:R-:W-:Y:S02]  /*5bf0*/  IMAD.MOV.U32 R5, RZ, RZ, R13 ;  /* 0x000000ffff057224 */ /* 0x000fe400078e000d */
[----:B------:R-:W-:Y:S01]  /*5c00*/  IMAD.MOV.U32 R6, RZ, RZ, R8 ;  /* 0x000000ffff067224 */ /* 0x000fe200078e0008 */
[----:B0-----:R2:W0:Y:S01]  /*5c10*/  SHFL.DOWN PT, R15, R12, 0x10, 0x1f ;  /* 0x0a001f000c0f7f89 */ /* 0x00142200000e0000 */
[----:B------:R-:W-:-:S03]  /*5c20*/  IMAD.MOV.U32 R7, RZ, RZ, R9 ;  /* 0x000000ffff077224 */ /* 0x000fc600078e0009 */
[----:B---3--:R2:W3:Y:S01]  /*5c30*/  SHFL.DOWN PT, R14, R13, 0x10, 0x1f ;  /* 0x0a001f000d0e7f89 */ /* 0x0084e200000e0000 */
        /* <DEDUP_REMOVED lines=21> */
.L_x_219:
[----:B------:R-:W-:Y:S05]  /*5d90*/  BSYNC.RECONVERGENT B1 ;  /* 0x0000000000017941 */ /* 0x000fea0003800200 */
.L_x_218:
[----:B------:R-:W-:Y:S01]  /*5da0*/  ISETP.NE.AND P0, PT, R2, RZ, PT ;  /* 0x000000ff0200720c */ /* 0x000fe20003f05270 */
[----:B------:R-:W-:-:S12]  /*5db0*/  BSSY.RECONVERGENT B1, `(.L_x_220) ;  /* 0x000000a000017945 */ /* 0x000fd80003800200 */
[----:B------:R-:W-:Y:S05]  /*5dc0*/  @P0 BRA `(.L_x_221) ;  /* 0x0000000000200947 */ /* 0x000fea0003800000 */
[----:B--2---:R-:W2:Y:S01]  /*5dd0*/  S2R R9, SR_CgaCtaId ;  /* 0x0000000000097919 */ /* 0x004ea20000008800 */
[----:B------:R-:W-:Y:S02]  /*5de0*/  MOV R8, 0x400 ;  /* 0x0000040000087802 */ /* 0x000fe40000000f00 */
[----:B------:R-:W-:-:S04]  /*5df0*/  SHF.R.U32.HI R2, RZ, 0x1, R3 ;  /* 0x00000001ff027819 */ /* 0x000fc80000011603 */
[----:B------:R-:W-:Y:S02]  /*5e00*/  LOP3.LUT R2, R2, 0x1f0, RZ, 0xc0, !PT ;  /* 0x000001f002027812 */ /* 0x000fe400078ec0ff */
[----:B--2---:R-:W-:-:S05]  /*5e10*/  LEA R9, R9, R8, 0x18 ;  /* 0x0000000809097211 */ /* 0x004fca00078ec0ff */
[----:B------:R-:W-:-:S05]  /*5e20*/  IMAD.IADD R9, R2, 0x1, R9 ;  /* 0x0000000102097824 */ /* 0x000fca00078e0209 */
[----:B------:R2:W-:Y:S04]  /*5e30*/  STS.64 [R9+0x10], R4 ;  /* 0x0000100409007388 */ /* 0x0005e80000000a00 */
[----:B------:R2:W-:Y:S02]  /*5e40*/  STS.64 [R9+0x8], R6 ;  /* 0x0000080609007388 */ /* 0x0005e40000000a00 */
.L_x_221:
[----:B------:R-:W-:Y:S05]  /*5e50*/  BSYNC.RECONVERGENT B1 ;  /* 0x0000000000017941 */ /* 0x000fea0003800200 */
.L_x_220:
[----:B------:R-:W-:Y:S01]  /*5e60*/  BAR.SYNC.DEFER_BLOCKING 0x0 ;  /* 0x0000000000007b1d */ /* 0x000fe20000010000 */
[----:B------:R-:W-:-:S13]  /*5e70*/  ISETP.NE.AND P1, PT, R3, RZ, PT ;  /* 0x000000ff0300720c */ /* 0x000fda0003f25270 */
[----:B------:R-:W-:Y:S05]  /*5e80*/  @P1 BRA `(.L_x_149) ;  /* 0x00000008008c1947 */ /* 0x000fea0003800000 */
[----:B------:R-:W5:Y:S01]  /*5e90*/  S2R R3, SR_CgaCtaId ;  /* 0x0000000000037919 */ /* 0x000f620000008800 */
[----:B------:R-:W-:Y:S01]  /*5ea0*/  MOV R20, 0x400 ;  /* 0x0000040000147802 */ /* 0x000fe20000000f00 */
[----:B------:R-:W-:Y:S03]  /*5eb0*/  BSSY.RECONVERGENT B1, `(.L_x_222) ;  /* 0x000001a000017945 */ /* 0x000fe60003800200 */
[----:B-----5:R-:W-:-:S05]  /*5ec0*/  LEA R20, R3, R20, 0x18 ;  /* 0x0000001403147211 */ /* 0x020fca00078ec0ff */
[----:B------:R-:W5:Y:S04]  /*5ed0*/  LDS.64 R16, [R20+0x18] ;  /* 0x0000180014107984 */ /* 0x000f680000000a00 */
[----:B-12-4-:R-:W1:Y:S04]  /*5ee0*/  LDS.128 R8, [R20+0x20] ;  /* 0x0000200014087984 */ /* 0x016e680000000c00 */
[----:B------:R2:W4:Y:S04]  /*5ef0*/  LDS.64 R2, [R20+0x80] ;  /* 0x0000800014027984 */ /* 0x0005280000000a00 */
[----:B0--3--:R2:W0:Y:S01]  /*5f00*/  LDS.128 R12, [R20+0x30] ;  /* 0x00003000140c7984 */ /* 0x0094220000000c00 */
[----:B-----5:R-:W-:Y:S01]  /*5f10*/  DSETP.GEU.AND P0, PT, |R6|, |R16|, PT ;  /* 0x400000100600722a */ /* 0x020fe20003f0e200 */
[----:B------:R-:W-:-:S02]  /*5f20*/  IMAD.MOV.U32 R22, RZ, RZ, R16 ;  /* 0x000000ffff167224 */ /* 0x000fc400078e0010 */
[----:B------:R-:W-:Y:S02]  /*5f30*/  IMAD.MOV.U32 R23, RZ, RZ, R17 ;  /* 0x000000ffff177224 */ /* 0x000fe400078e0011 */
[----:B-1----:R-:W-:Y:S02]  /*5f40*/  IMAD.MOV.U32 R25, RZ, RZ, R8 ;  /* 0x000000ffff197224 */ /* 0x002fe400078e0008 */
[----:B------:R-:W-:-:S07]  /*5f50*/  IMAD.MOV.U32 R21, RZ, RZ, R9 ;  /* 0x000000ffff157224 */ /* 0x000fce00078e0009 */
[----:B0-2-4-:R-:W-:Y:S05]  /*5f60*/  @!P0 BRA `(.L_x_223) ;  /* 0x0000000000388947 */ /* 0x015fea0003800000 */
        /* <DEDUP_REMOVED lines=14> */
.L_x_223:
[----:B------:R-:W-:Y:S05]  /*6050*/  BSYNC.RECONVERGENT B1 ;  /* 0x0000000000017941 */ /* 0x000fea0003800200 */
.L_x_222:
        /* <DEDUP_REMOVED lines=23> */
.L_x_225:
[----:B------:R-:W-:Y:S05]  /*61d0*/  BSYNC.RECONVERGENT B1 ;  /* 0x0000000000017941 */ /* 0x000fea0003800200 */
.L_x_224:
        /* <DEDUP_REMOVED lines=21> */
.L_x_227:
[----:B------:R-:W-:Y:S05]  /*6330*/  BSYNC.RECONVERGENT B1 ;  /* 0x0000000000017941 */ /* 0x000fea0003800200 */
.L_x_226:
        /* <DEDUP_REMOVED lines=23> */
.L_x_229:
[----:B------:R-:W-:Y:S05]  /*64b0*/  BSYNC.RECONVERGENT B1 ;  /* 0x0000000000017941 */ /* 0x000fea0003800200 */
.L_x_228:
        /* <DEDUP_REMOVED lines=21> */
.L_x_231:
[----:B------:R-:W-:Y:S05]  /*6610*/  BSYNC.RECONVERGENT B1 ;  /* 0x0000000000017941 */ /* 0x000fea0003800200 */
.L_x_230:
        /* <DEDUP_REMOVED lines=21> */
.L_x_233:
[----:B------:R-:W-:Y:S05]  /*6770*/  BSYNC.RECONVERGENT B1 ;  /* 0x0000000000017941 */ /* 0x000fea0003800200 */
.L_x_232:
        /* <DEDUP_REMOVED lines=20> */
.L_x_149:
[----:B------:R-:W-:Y:S05]  /*68c0*/  BSYNC.RECONVERGENT B0 ;  /* 0x0000000000007941 */ /* 0x000fea0003800200 */
.L_x_116:
[----:B------:R-:W-:Y:S05]  /*68d0*/  @P1 EXIT ;  /* 0x000000000000194d */ /* 0x000fea0003800000 */
[----:B01--4-:R-:W0:Y:S02]  /*68e0*/  LDC.64 R2, c[0x0][0x390] ;  /* 0x0000e400ff027b82 */ /* 0x013e240000000a00 */
[----:B0-----:R-:W-:-:S05]  /*68f0*/  IMAD.WIDE.U32 R2, R0, 0x10, R2 ;  /* 0x0000001000027825 */ /* 0x001fca00078e0002 */
[----:B------:R-:W-:Y:S04]  /*6900*/  STG.E.64 desc[UR10][R2.64], R6 ;  /* 0x0000000602007986 */ /* 0x000fe8000c101b0a */
[----:B------:R-:W-:Y:S01]  /*6910*/  STG.E.64 desc[UR10][R2.64+0x8], R4 ;  /* 0x0000080402007986 */ /* 0x000fe2000c101b0a */
[----:B------:R-:W-:Y:S05]  /*6920*/  EXIT ;  /* 0x000000000000794d */ /* 0x000fea0003800000 */
.L_x_234:
        /* <DEDUP_REMOVED lines=13> */
.L_x_735:


//--------------------- .text._ZN6thrust24THRUST_300001_SM_1000_NS8cuda_cub4core6detail13_kernel_agentINS1_8__reduce11ReduceAgentINS0_12zip_iteratorIN4cuda3std3__45tupleIJNS0_10device_ptrIdEENS0_17counting_iteratorIlNS0_11use_defaultESF_SF_EEEEEEEPNSB_IJdlEEESJ_lNS1_9__extrema9arg_max_fIdl10comparatorEEEEJSI_SK_lSO_EEEvDpT0_ --------------------------
	.section	.text._ZN6thrust24THRUST_300001_SM_1000_NS8cuda_cub4core6detail13_kernel_agentINS1_8__reduce11ReduceAgentINS0_12zip_iteratorIN4cuda3std3__45tupleIJNS0_10device_ptrIdEENS0_17counting_iteratorIlNS0_11use_defaultESF_SF_EEEEEEEPNSB_IJdlEEESJ_lNS1_9__extrema9arg_max_fIdl10comparatorEEEEJSI_SK_lSO_EEEvDpT0_,"ax",@progbits
	.align	128
        .global         _ZN6thrust24THRUST_300001_SM_1000_NS8cuda_cub4core6detail13_kernel_agentINS1_8__reduce11ReduceAgentINS0_12zip_iteratorIN4cuda3std3__45tupleIJNS0_10device_ptrIdEENS0_17counting_iteratorIlNS0_11use_defaultESF_SF_EEEEEEEPNSB_IJdlEEESJ_lNS1_9__extrema9arg_max_fIdl10comparatorEEEEJSI_SK_lSO_EEEvDpT0_
        .type           _ZN6thrust24THRUST_300001_SM_1000_NS8cuda_cub4core6detail13_kernel_agentINS1_8__reduce11ReduceAgentINS0_12zip_iteratorIN4cuda3std3__45tupleIJNS0_10device_ptrIdEENS0_17counting_iteratorIlNS0_11use_defaultESF_SF_EEEEEEEPNSB_IJdlEEESJ_lNS1_9__extrema9arg_max_fIdl10comparatorEEEEJSI_SK_lSO_EEEvDpT0_,@function
        .size           _ZN6thrust24THRUST_300001_SM_1000_NS8cuda_cub4core6detail13_kernel_agentINS1_8__reduce11ReduceAgentINS0_12zip_iteratorIN4cuda3std3__45tupleIJNS0_10device_ptrIdEENS0_17counting_iteratorIlNS0_11use_defaultESF_SF_EEEEEEEPNSB_IJdlEEESJ_lNS1_9__extrema9arg_max_fIdl10comparatorEEEEJSI_SK_lSO_EEEvDpT0_,(.L_x_736 - _ZN6thrust24THRUST_300001_SM_1000_NS8cuda_cub4core6detail13_kernel_agentINS1_8__reduce11ReduceAgentINS0_12zip_iteratorIN4cuda3std3__45tupleIJNS0_10device_ptrIdEENS0_17counting_iteratorIlNS0_11use_defaultESF_SF_EEEEEEEPNSB_IJdlEEESJ_lNS1_9__extrema9arg_max_fIdl10comparatorEEEEJSI_SK_lSO_EEEvDpT0_)
        .other          _ZN6thrust24THRUST_300001_SM_1000_NS8cuda_cub4core6detail13_kernel_agentINS1_8__reduce11ReduceAgentINS0_12zip_iteratorIN4cuda3std3__45tupleIJNS0_10device_ptrIdEENS0_17counting_iteratorIlNS0_11use_defaultESF_SF_EEEEEEEPNSB_IJdlEEESJ_lNS1_9__extrema9arg_max_fIdl10comparatorEEEEJSI_SK_lSO_EEEvDpT0_,@"STO_CUDA_ENTRY STV_DEFAULT"
_ZN6thrust24THRUST_300001_SM_1000_NS8cuda_cub4core6detail13_kernel_agentINS1_8__reduce11ReduceAgentINS0_12zip_iteratorIN4cuda3std3__45tupleIJNS0_10device_ptrIdEENS0_17counting_iteratorIlNS0_11use_defaultESF_SF_EEEEEEEPNSB_IJdlEEESJ_lNS1_9__extrema9arg_max_fIdl10comparatorEEEEJSI_SK_lSO_EEEvDpT0_:
.text._ZN6thrust24THRUST_300001_SM_1000_NS8cuda_cub4core6detail13_kernel_agentINS1_8__reduce11ReduceAgentINS0_12zip_iteratorIN4cuda3std3__45tupleIJNS0_10device_ptrIdEENS0_17counting_iteratorIlNS0_11use_defaultESF_SF_EEEEEEEPNSB_IJdlEEESJ_lNS1_9__extrema9arg_max_fIdl10comparatorEEEEJSI_SK_lSO_EEEvDpT0_:
[----:B------:R-:W-:Y:S01]  /*0000*/  LDC R1, c[0x0][0x37c] ;  /* 0x0000df00ff017b82 */ /* 0x000fe20000000800 */
[----:B------:R-:W0:Y:S02]  /*0010*/  LDCU.64 UR4, c[0x0][0x398] ;  /* 0x00007300ff0477ac */ /* 0x000e240008000a00 */
[----:B0-----:R-:W-:-:S04]  /*0020*/  ISETP.NE.U32.AND P0, PT, RZ, UR4, PT ;  /* 0x00000004ff007c0c */ /* 0x001fc8000bf05070 */
[----:B------:R-:W-:-:S13]  /*0030*/  ISETP.NE.AND.EX P0, PT, RZ, UR5, PT, P0 ;  /* 0x00000005ff007c0c */ /* 0x000fda000bf05300 */
[----:B------:R-:W-:Y:S05]  /*0040*/  @!P0 EXIT ;  /* 0x000000000000894d */ /* 0x000fea0003800000 */
[----:B------:R-:W-:Y:S01]  /*0050*/  UISETP.GT.U32.AND UP0, UPT, UR4, 0x4ff, UPT ;  /* 0x000004ff0400788c */ /* 0x000fe2000bf04070 */
[----:B------:R-:W-:Y:S01]  /*0060*/  BSSY.RECONVERGENT B0, `(.L_x_235) ;  /* 0x000063e000007945 */ /* 0x000fe20003800200 */
[----:B------:R-:W0:Y:S02]  /*0070*/  LDCU.64 UR8, c[0x0][0x358] ;  /* 0x00006b00ff0877ac */ /* 0x000e240008000a00 */
[----:B------:R-:W-:-:S09]  /*0080*/  UISETP.GT.AND.EX UP0, UPT, UR5, URZ, UPT, UP0 ;  /* 0x000000ff0500728c */ /* 0x000fd2000bf04300 */
        /* <DEDUP_REMOVED lines=9> */
[----:B------:R-:W1:Y:S01]  /*0120*/  LDC.64 R2, c[0x0][0x380] ;  /* 0x0000e000ff027b82 */ /* 0x000e620000000a00 */
[----:B------:R-:W2:Y:S01]  /*0130*/  LDCU.64 UR6, c[0x0][0x388] ;  /* 0x00007100ff0677ac */ /* 0x000ea20008000a00 */
[----:B-1----:R-:W-:-:S06]  /*0140*/  IMAD.WIDE.U32 R2, R0, 0x8, R2 ;  /* 0x0000000800027825 */ /* 0x002fcc00078e0002 */
[----:B0-----:R-:W5:Y:S01]  /*0150*/  LDG.E.64 R2, desc[UR8][R2.64] ;  /* 0x0000000802027981 */ /* 0x001f62000c1e1b00 */
[C---:B--2---:R-:W-:Y:S01]  /*0160*/  IADD3 R9, P0, PT, R0.reuse, UR6, RZ ;  /* 0x0000000600097c10 */ /* 0x044fe2000ff1e0ff */
[----:B------:R-:W-:-:S04]  /*0170*/  VIADD R10, R0, 0x100 ;  /* 0x00000100000a7836 */ /* 0x000fc80000000000 */
[----:B------:R-:W-:-:S08]  /*0180*/  IMAD.X R8, RZ, RZ, UR7, P0 ;  /* 0x00000007ff087e24 */ /* 0x000fd000080e06ff */
.L_x_238:
[----:B0-----:R-:W-:Y:S05]  /*0190*/  BSYNC.RECONVERGENT B1 ;  /* 0x0000000000017941 */ /* 0x001fea0003800200 */
.L_x_237:
[----:B------:R-:W-:Y:S01]  /*01a0*/  ISETP.GE.AND P0, PT, R10, UR4, PT ;  /* 0x000000040a007c0c */ /* 0x000fe2000bf06270 */
[----:B------:R-:W-:-:S12]  /*01b0*/  BSSY.RECONVERGENT B1, `(.L_x_239) ;  /* 0x00000a9000017945 */ /* 0x000fd80003800200 */
[----:B------:R-:W-:Y:S05]  /*01c0*/  @P0 BRA `(.L_x_240) ;  /* 0x00000008009c0947 */ /* 0x000fea0003800000 */
[----:B------:R-:W-:Y:S01]  /*01d0*/  LOP3.LUT R4, RZ, R10, RZ, 0x33, !PT ;  /* 0x0000000aff047212 */ /* 0x000fe200078e33ff */
[----:B------:R-:W-:Y:S04]  /*01e0*/  BSSY.RECONVERGENT B2, `(.L_x_241) ;  /* 0x0000034000027945 */ /* 0x000fe80003800200 */
[----:B------:R-:W-:-:S05]  /*01f0*/  VIADD R16, R4, UR4 ;  /* 0x0000000404107c36 */ /* 0x000fca0008000000 */
[----:B------:R-:W-:-:S04]  /*0200*/  LOP3.LUT R4, R16, 0x300, RZ, 0xc0, !PT ;  /* 0x0000030010047812 */ /* 0x000fc800078ec0ff */
[----:B------:R-:W-:-:S13]  /*0210*/  ISETP.NE.AND P0, PT, R4, 0x300, PT ;  /* 0x000003000400780c */ /* 0x000fda0003f05270 */
[----:B------:R-:W-:Y:S05]  /*0220*/  @!P0 BRA `(.L_x_242) ;  /* 0x0000000000bc8947 */ /* 0x000fea0003800000 */
[----:B------:R-:W0:Y:S01]  /*0230*/  LDC.64 R4, c[0x0][0x380] ;  /* 0x0000e000ff047b82 */ /* 0x000e220000000a00 */
[----:B------:R-:W1:Y:S01]  /*0240*/  LDCU.64 UR6, c[0x0][0x388] ;  /* 0x00007100ff0677ac */ /* 0x000e620008000a00 */
[----:B------:R-:W-:-:S04]  /*0250*/  LEA.HI R6, R16, 0x1, RZ, 0x18 ;  /* 0x0000000110067811 */ /* 0x000fc800078fc0ff */
[----:B------:R-:W-:-:S05]  /*0260*/  LOP3.LUT R6, R6, 0x3, RZ, 0xc0, !PT ;  /* 0x0000000306067812 */ /* 0x000fca00078ec0ff */
[----:B------:R-:W-:Y:S01]  /*0270*/  IMAD.MOV R11, RZ, RZ, -R6 ;  /* 0x000000ffff0b7224 */ /* 0x000fe200078e0a06 */
[C---:B-1----:R-:W-:Y:S01]  /*0280*/  IADD3 R14, P0, PT, R10.reuse, UR6, RZ ;  /* 0x000000060a0e7c10 */ /* 0x042fe2000ff1e0ff */
[----:B0-----:R-:W-:-:S04]  /*0290*/  IMAD.WIDE.U32 R4, R10, 0x8, R4 ;  /* 0x000000080a047825 */ /* 0x001fc800078e0004 */
[----:B------:R-:W-:Y:S02]  /*02a0*/  IMAD.MOV.U32 R12, RZ, RZ, R4 ;  /* 0x000000ffff0c7224 */ /* 0x000fe400078e0004 */
[----:B------:R-:W-:Y:S02]  /*02b0*/  IMAD.MOV.U32 R13, RZ, RZ, R5 ;  /* 0x000000ffff0d7224 */ /* 0x000fe400078e0005 */
[----:B------:R-:W-:-:S07]  /*02c0*/  IMAD.X R15, RZ, RZ, UR7, P0 ;  /* 0x00000007ff0f7e24 */ /* 0x000fce00080e06ff */
.L_x_245:
        /* <DEDUP_REMOVED lines=31> */
.L_x_244:
[----:B------:R-:W-:Y:S05]  /*04c0*/  BSYNC.RECONVERGENT B3 ;  /* 0x0000000000037941 */ /* 0x000fea0003800200 */
.L_x_243:
[----:B------:R-:W-:Y:S01]  /*04d0*/  IADD3 R14, P0, PT, R14, 0x100, RZ ;  /* 0x000001000e0e7810 */ /* 0x000fe20007f1e0ff */
[----:B------:R-:W-:Y:S02]  /*04e0*/  VIADD R10, R10, 0x100 ;  /* 0x000001000a0a7836 */ /* 0x000fe40000000000 */
[----:B------:R-:W-:Y:S02]  /*04f0*/  IMAD.X R13, RZ, RZ, R13, P3 ;  /* 0x000000ffff0d7224 */ /* 0x000fe400018e060d */
[----:B------:R-:W-:Y:S01]  /*0500*/  IMAD.X R15, RZ, RZ, R15, P0 ;  /* 0x000000ffff0f7224 */ /* 0x000fe200000e060f */
[----:B------:R-:W-:Y:S07]  /*0510*/  @P2 BRA `(.L_x_245) ;  /* 0xfffffffc006c2947 */ /* 0x000fee000383ffff */
.L_x_242:
[----:B------:R-:W-:Y:S05]  /*0520*/  BSYNC.RECONVERGENT B2 ;  /* 0x0000000000027941 */ /* 0x000fea0003800200 */
.L_x_241:
[----:B------:R-:W-:-:S13]  /*0530*/  ISETP.GE.U32.AND P0, PT, R16, 0x300, PT ;  /* 0x000003001000780c */ /* 0x000fda0003f06070 */
[----:B------:R-:W-:Y:S05]  /*0540*/  @!P0 BRA `(.L_x_240) ;  /* 0x0000000400bc8947 */ /* 0x000fea0003800000 */
[----:B------:R-:W0:Y:S01]  /*0550*/  LDC.64 R4, c[0x0][0x380] ;  /* 0x0000e000ff047b82 */ /* 0x000e220000000a00 */
[----:B------:R-:W-:-:S07]  /*0560*/  VIADD R20, R10, 0x200 ;  /* 0x000002000a147836 */ /* 0x000fce0000000000 */
[----:B------:R-:W1:Y:S02]  /*0570*/  LDC.64 R6, c[0x0][0x388] ;  /* 0x0000e200ff067b82 */ /* 0x000e640000000a00 */
.L_x_254:
[----:B------:R-:W-:-:S04]  /*0580*/  VIADD R17, R20, 0xfffffe00 ;  /* 0xfffffe0014117836 */ /* 0x000fc80000000000 */
[----:B0-----:R-:W-:-:S05]  /*0590*/  IMAD.WIDE R24, R17, 0x8, R4 ;  /* 0x0000000811187825 */ /* 0x001fca00078e0204 */
[----:B------:R-:W2:Y:S04]  /*05a0*/  LDG.E.64 R18, desc[UR8][R24.64] ;  /* 0x0000000818127981 */ /* 0x000ea8000c1e1b00 */
[----:B-----5:R0:W5:Y:S04]  /*05b0*/  LDG.E.64 R14, desc[UR8][R24.64+0x800] ;  /* 0x00080008180e7981 */ /* 0x020168000c1e1b00 */
[----:B------:R0:W5:Y:S04]  /*05c0*/  LDG.E.64 R12, desc[UR8][R24.64+0x1000] ;  /* 0x00100008180c7981 */ /* 0x000168000c1e1b00 */
[----:B------:R0:W5:Y:S01]  /*05d0*/  LDG.E.64 R10, desc[UR8][R24.64+0x1800] ;  /* 0x00180008180a7981 */ /* 0x000162000c1e1b00 */
[----:B-1----:R-:W-:Y:S01]  /*05e0*/  IADD3 R26, P1, PT, R17, R6, RZ ;  /* 0x00000006111a7210 */ /* 0x002fe20007f3e0ff */
[----:B------:R-:W-:Y:S01]  /*05f0*/  BSSY.RECONVERGENT B2, `(.L_x_246) ;  /* 0x0000017000027945 */ /* 0x000fe20003800200 */
[----:B------:R-:W-:-:S02]  /*0600*/  VIADD R23, R20, 0xffffff00 ;  /* 0xffffff0014177836 */ /* 0x000fc40000000000 */
[----:B------:R-:W-:Y:S01]  /*0610*/  LEA.HI.X.SX32 R27, R17, R7, 0x1, P1 ;  /* 0x00000007111b7211 */ /* 0x000fe200008f0eff */
[----:B------:R-:W-:-:S04]  /*0620*/  IMAD.MOV.U32 R22, RZ, RZ, R26 ;  /* 0x000000ffff167224 */ /* 0x000fc800078e001a */
        /* <DEDUP_REMOVED lines=19> */
.L_x_247:
[----:B------:R-:W-:Y:S05]  /*0760*/  BSYNC.RECONVERGENT B2 ;  /* 0x0000000000027941 */ /* 0x000fea0003800200 */
.L_x_246:
[----:B-----5:R-:W-:Y:S01]  /*0770*/  DSETP.GEU.AND P0, PT, |R16|, |R14|, PT ;  /* 0x4000000e1000722a */ /* 0x020fe20003f0e200 */
[C---:B------:R-:W-:Y:S01]  /*0780*/  IADD3 R19, P1, PT, R23.reuse, R6, RZ ;  /* 0x0000000617137210 */ /* 0x040fe20007f3e0ff */
[----:B------:R-:W-:Y:S01]  /*0790*/  BSSY.RECONVERGENT B2, `(.L_x_248) ;  /* 0x0000015000027945 */ /* 0x000fe20003800200 */
[----:B------:R-:W-:Y:S02]  /*07a0*/  IMAD.MOV.U32 R2, RZ, RZ, R14 ;  /* 0x000000ffff027224 */ /* 0x000fe400078e000e */
[----:B------:R-:W-:Y:S01]  /*07b0*/  LEA.HI.X.SX32 R18, R23, R7, 0x1, P1 ;  /* 0x0000000717127211 */ /* 0x000fe200008f0eff */
[----:B------:R-:W-:Y:S02]  /*07c0*/  IMAD.MOV.U32 R9, RZ, RZ, R19 ;  /* 0x000000ffff097224 */ /* 0x000fe400078e0013 */
[----:B------:R-:W-:Y:S01]  /*07d0*/  IMAD.MOV.U32 R3, RZ, RZ, R15 ;  /* 0x000000ffff037224 */ /* 0x000fe200078e000f */
[----:B------:R-:W-:-:S05]  /*07e0*/  MOV R8, R18 ;  /* 0x0000001200087202 */ /* 0x000fca0000000f00 */
        /* <DEDUP_REMOVED lines=15> */
.L_x_249:
[----:B------:R-:W-:Y:S05]  /*08e0*/  BSYNC.RECONVERGENT B2 ;  /* 0x0000000000027941 */ /* 0x000fea0003800200 */
.L_x_248:
[----:B------:R-:W-:Y:S01]  /*08f0*/  DSETP.GEU.AND P0, PT, |R2|, |R12|, PT ;  /* 0x4000000c0200722a */ /* 0x000fe20003f0e200 */
[CC--:B------:R-:W-:Y:S01]  /*0900*/  IADD3 R22, P1, PT, R20.reuse, R6.reuse, RZ ;  /* 0x0000000614167210 */ /* 0x0c0fe20007f3e0ff */
[C---:B------:R-:W-:Y:S01]  /*0910*/  VIADD R16, R20.reuse, 0x100 ;  /* 0x0000010014107836 */ /* 0x040fe20000000000 */
[----:B------:R-:W-:Y:S01]  /*0920*/  BSSY.RECONVERGENT B2, `(.L_x_250) ;  /* 0x0000016000027945 */ /* 0x000fe20003800200 */
[----:B------:R-:W-:Y:S01]  /*0930*/  IMAD.MOV.U32 R14, RZ, RZ, R12 ;  /* 0x000000ffff0e7224 */ /* 0x000fe200078e000c */
[----:B------:R-:W-:Y:S01]  /*0940*/  LEA.HI.X.SX32 R19, R20, R7, 0x1, P1 ;  /* 0x0000000714137211 */ /* 0x000fe200008f0eff */
[----:B------:R-:W-:Y:S01]  /*0950*/  IMAD.MOV.U32 R17, RZ, RZ, R22 ;  /* 0x000000ffff117224 */ /* 0x000fe200078e0016 */
[----:B------:R-:W-:Y:S01]  /*0960*/  IADD3 R24, P2, PT, R16, R6, RZ ;  /* 0x0000000610187210 */ /* 0x000fe20007f5e0ff */
[----:B------:R-:W-:Y:S02]  /*0970*/  IMAD.MOV.U32 R15, RZ, RZ, R13 ;  /* 0x000000ffff0f7224 */ /* 0x000fe400078e000d */
[----:B------:R-:W-:-:S04]  /*0980*/  IMAD.MOV.U32 R18, RZ, RZ, R19 ;  /* 0x000000ffff127224 */ /* 0x000fc800078e0013 */
[----:B------:R-:W-:Y:S06]  /*0990*/  @!P0 BRA `(.L_x_251) ;  /* 0x0000000000388947 */ /* 0x000fec0003800000 */
        /* <DEDUP_REMOVED lines=14> */
.L_x_251:
[----:B------:R-:W-:Y:S05]  /*0a80*/  BSYNC.RECONVERGENT B2 ;  /* 0x0000000000027941 */ /* 0x000fea0003800200 */
.L_x_250:
[----:B------:R-:W-:Y:S01]  /*0a90*/  DSETP.GEU.AND P0, PT, |R14|, |R10|, PT ;  /* 0x4000000a0e00722a */ /* 0x000fe20003f0e200 */
[----:B------:R-:W-:Y:S01]  /*0aa0*/  LEA.HI.X.SX32 R13, R16, R7, 0x1, P2 ;  /* 0x00000007100d7211 */ /* 0x000fe200010f0eff */
[----:B------:R-:W-:Y:S01]  /*0ab0*/  BSSY.RECONVERGENT B2, `(.L_x_252) ;  /* 0x0000014000027945 */ /* 0x000fe20003800200 */
[----:B------:R-:W-:Y:S02]  /*0ac0*/  IMAD.MOV.U32 R9, RZ, RZ, R24 ;  /* 0x000000ffff097224 */ /* 0x000fe400078e0018 */
[----:B------:R-:W-:Y:S02]  /*0ad0*/  IMAD.MOV.U32 R2, RZ, RZ, R10 ;  /* 0x000000ffff027224 */ /* 0x000fe400078e000a */
[----:B------:R-:W-:Y:S02]  /*0ae0*/  IMAD.MOV.U32 R8, RZ, RZ, R13 ;  /* 0x000000ffff087224 */ /* 0x000fe400078e000d */
[----:B------:R-:W-:-:S05]  /*0af0*/  IMAD.MOV.U32 R3, RZ, RZ, R11 ;  /* 0x000000ffff037224 */ /* 0x000fca00078e000b */
        /* <DEDUP_REMOVED lines=15> */
.L_x_253:
[----:B------:R-:W-:Y:S05]  /*0bf0*/  BSYNC.RECONVERGENT B2 ;  /* 0x0000000000027941 */ /* 0x000fea0003800200 */
.L_x_252:
[C---:B------:R-:W-:Y:S02]  /*0c00*/  VIADD R10, R20.reuse, 0x200 ;  /* 0x00000200140a7836 */ /* 0x040fe40000000000 */
[----:B------:R-:W-:-:S03]  /*0c10*/  VIADD R20, R20, 0x400 ;  /* 0x0000040014147836 */ /* 0x000fc60000000000 */
[----:B------:R-:W-:-:S13]  /*0c20*/  ISETP.GE.AND P0, PT, R10, UR5, PT ;  /* 0x000000050a007c0c */ /* 0x000fda000bf06270 */
[----:B------:R-:W-:Y:S05]  /*0c30*/  @!P0 BRA `(.L_x_254) ;  /* 0xfffffff800508947 */ /* 0x000fea000383ffff */
.L_x_240:
[----:B------:R-:W-:Y:S05]  /*0c40*/  BSYNC.RECONVERGENT B1 ;  /* 0x0000000000017941 */ /* 0x000fea0003800200 */
.L_x_239:
[----:B------:R-:W0:Y:S02]  /*0c50*/  LDCU UR6, c[0x0][0x398] ;  /* 0x00007300ff0677ac */ /* 0x000e240008000800 */
[----:B0-----:R-:W-:-:S09]  /*0c60*/  UISETP.GE.AND UP0, UPT, UR6, 0x100, UPT ;  /* 0x000001000600788c */ /* 0x001fd2000bf06270 */
[----:B------:R-:W-:Y:S05]  /*0c70*/  BRA.U !UP0, `(.L_x_255) ;  /* 0x0000001508507547 */ /* 0x000fea000b800000 */
        /* <DEDUP_REMOVED lines=32> */
.L_x_257:
[----:B------:R-:W-:Y:S05]  /*0e80*/  BSYNC.RECONVERGENT B1 ;  /* 0x0000000000017941 */ /* 0x000fea0003800200 */
.L_x_256:
        /* <DEDUP_REMOVED lines=31> */
.L_x_259:
[----:B------:R-:W-:Y:S05]  /*1080*/  BSYNC.RECONVERGENT B1 ;  /* 0x0000000000017941 */ /* 0x000fea0003800200 */
.L_x_258:
[----:B------:R-:W-:Y:S01]  /*1090*/  ISETP.GT.AND P0, PT, R10, 0x1b, PT ;  /* 0x0000001b0a00780c */ /* 0x000fe20003f04270 */
[----:B-1----:R1:W1:Y:S01]  /*10a0*/  SHFL.DOWN PT, R6, R2, 0x4, 0x1f ;  /* 0x08801f0002067f89 */ /* 0x00226200000e0000 */
[----:B------:R-:W-:Y:S01]  /*10b0*/  BSSY.RECONVERGENT B1, `(.L_x_260) ;  /* 0x000001d000017945 */ /* 0x000fe20003800200 */
[----:B0-----:R-:W-:Y:S02]  /*10c0*/  IMAD.MOV.U32 R11, RZ, RZ, R8 ;  /* 0x000000ffff0b7224 */ /* 0x001fe400078e0008 */
[----:B--2---:R0:W2:Y:S01]  /*10d0*/  SHFL.DOWN PT, R7, R3, 0x4, 0x1f ;  /* 0x08801f0003077f89 */ /* 0x0040a200000e0000 */
[----:B------:R-:W-:Y:S02]  /*10e0*/  IMAD.MOV.U32 R12, RZ, RZ, R9 ;  /* 0x000000ffff0c7224 */ /* 0x000fe400078e0009 */
[----:B------:R-:W-:Y:S01]  /*10f0*/  IMAD.MOV.U32 R4, RZ, RZ, R2 ;  /* 0x000000ffff047224 */ /* 0x000fe200078e0002 */
[----:B----4-:R0:W4:Y:S01]  /*1100*/  SHFL.DOWN PT, R13, R8, 0x4, 0x1f ;  /* 0x08801f00080d7f89 */ /* 0x01012200000e0000 */
[----:B------:R-:W-:-:S03]  /*1110*/  IMAD.MOV.U32 R5, RZ, RZ, R3 ;  /* 0x000000ffff057224 */ /* 0x000fc600078e0003 */
[----:B---3--:R0:W3:Y:S01]  /*1120*/  SHFL.DOWN PT, R14, R9, 0x4, 0x1f ;  /* 0x08801f00090e7f89 */ /* 0x0080e200000e0000 */
[----:B------:R-:W-:Y:S05]  /*1130*/  @P0 BRA `(.L_x_261) ;  /* 0x0000000000500947 */ /* 0x000fea0003800000 */
[----:B-12---:R-:W-:Y:S01]  /*1140*/  DSETP.GEU.AND P0, PT, |R2|, |R6|, PT ;  /* 0x400000060200722a */ /* 0x006fe20003f0e200 */
[----:B----4-:R-:W-:Y:S02]  /*1150*/  IMAD.MOV.U32 R11, RZ, RZ, R13 ;  /* 0x000000ffff0b7224 */ /* 0x010fe400078e000d */
        /* <DEDUP_REMOVED lines=18> */
.L_x_261:
[----:B------:R-:W-:Y:S05]  /*1280*/  BSYNC.RECONVERGENT B1 ;  /* 0x0000000000017941 */ /* 0x000fea0003800200 */
.L_x_260:
        /* <DEDUP_REMOVED lines=31> */
.L_x_263:
[----:B------:R-:W-:Y:S05]  /*1480*/  BSYNC.RECONVERGENT B1 ;  /* 0x0000000000017941 */ /* 0x000fea0003800200 */
.L_x_262:
[----:B------:R-:W-:Y:S01]  /*1490*/  ISETP.GT.AND P0, PT, R10, 0xf, PT ;  /* 0x0000000f0a00780c */ /* 0x000fe20003f04270 */
[----:B-1----:R1:W1:Y:S01]  /*14a0*/  SHFL.DOWN PT, R4, R2, 0x10, 0x1f ;  /* 0x0a001f0002047f89 */ /* 0x00226200000e0000 */
[----:B------:R-:W-:Y:S01]  /*14b0*/  BSSY.RECONVERGENT B1, `(.L_x_264) ;  /* 0x000001d000017945 */ /* 0x000fe20003800200 */
[----:B---3--:R-:W-:Y:S01]  /*14c0*/  MOV R14, R8 ;  /* 0x00000008000e7202 */ /* 0x008fe20000000f00 */
[----:B------:R-:W-:Y:S01]  /*14d0*/  IMAD.MOV.U32 R15, RZ, RZ, R9 ;  /* 0x000000ffff0f7224 */ /* 0x000fe200078e0009 */
[----:B0-----:R0:W3:Y:S01]  /*14e0*/  SHFL.DOWN PT, R5, R3, 0x10, 0x1f ;  /* 0x0a001f0003057f89 */ /* 0x0010e200000e0000 */
[----:B------:R-:W-:Y:S02]  /*14f0*/  IMAD.MOV.U32 R12, RZ, RZ, R2 ;  /* 0x000000ffff0c7224 */ /* 0x000fe400078e0002 */
[----:B----4-:R-:W-:Y:S01]  /*1500*/  IMAD.MOV.U32 R13, RZ, RZ, R3 ;  /* 0x000000ffff0d7224 */ /* 0x010fe200078e0003 */
[----:B--2---:R0:W2:Y:S04]  /*1510*/  SHFL.DOWN PT, R7, R8, 0x10, 0x1f ;  /* 0x0a001f0008077f89 */ /* 0x0040a800000e0000 */
[----:B------:R0:W4:Y:S01]  /*1520*/  SHFL.DOWN PT, R6, R9, 0x10, 0x1f ;  /* 0x0a001f0009067f89 */ /* 0x00012200000e0000 */
        /* <DEDUP_REMOVED lines=21> */
.L_x_265:
[----:B------:R-:W-:Y:S05]  /*1680*/  BSYNC.RECONVERGENT B1 ;  /* 0x0000000000017941 */ /* 0x000fea0003800200 */
.L_x_264:
        /* <DEDUP_REMOVED lines=11> */
.L_x_267:
[----:B------:R-:W-:Y:S05]  /*1740*/  BSYNC.RECONVERGENT B1 ;  /* 0x0000000000017941 */ /* 0x000fea0003800200 */
.L_x_266:
        /* <DEDUP_REMOVED lines=8> */
[----:B-1234-:R-:W1:Y:S04]  /*17d0*/  LDS.128 R4, [R0+0x20] ;  /* 0x0000200000047984 */ /* 0x01ee680000000c00 */
[----:B------:R2:W3:Y:S04]  /*17e0*/  LDS.64 R2, [R0+0x80] ;  /* 0x0000800000027984 */ /* 0x0004e80000000a00 */
[----:B------:R2:W4:Y:S01]  /*17f0*/  LDS.128 R8, [R0+0x30] ;  /* 0x0000300000087984 */ /* 0x0005220000000c00 */
        /* <DEDUP_REMOVED lines=20> */
.L_x_270:
[----:B------:R-:W-:Y:S05]  /*1940*/  BSYNC.RECONVERGENT B1 ;  /* 0x0000000000017941 */ /* 0x000fea0003800200 */
.L_x_269:
        /* <DEDUP_REMOVED lines=23> */
.L_x_272:
[----:B------:R-:W-:Y:S05]  /*1ac0*/  BSYNC.RECONVERGENT B1 ;  /* 0x0000000000017941 */ /* 0x000fea0003800200 */
.L_x_271:
        /* <DEDUP_REMOVED lines=21> */
.L_x_274:
[----:B------:R-:W-:Y:S05]  /*1c20*/  BSYNC.RECONVERGENT B1 ;  /* 0x0000000000017941 */ /* 0x000fea0003800200 */
.L_x_273:
[----:B------:R0:W1:Y:S01]  /*1c30*/  LDS.128 R8, [R0+0x60] ;  /* 0x0000600000087984 */ /* 0x0000620000000c00 */
[----:B------:R-:W-:Y:S01]  /*1c40*/  DSETP.GEU.AND P0, PT, |R20|, |R14|, PT ;  /* 0x4000000e1400722a */ /* 0x000fe20003f0e200 */
[----:B------:R-:W-:Y:S01]  /*1c50*/  BSSY.RECONVERGENT B1, `(.L_x_275) ;  /* 0x0000015000017945 */ /* 0x000fe20003800200 */
[----:B------:R-:W-:Y:S01]  /*1c60*/  MOV R12, R14 ;  /* 0x0000000e000c7202 */ /* 0x000fe20000000f00 */
        /* <DEDUP_REMOVED lines=19> */
.L_x_276:
[----:B------:R-:W-:Y:S05]  /*1da0*/  BSYNC.RECONVERGENT B1 ;  /* 0x0000000000017941 */ /* 0x000fea0003800200 */
.L_x_275:
        /* <DEDUP_REMOVED lines=21> */
.L_x_278:
[----:B------:R-:W-:Y:S05]  /*1f00*/  BSYNC.RECONVERGENT B1 ;  /* 0x0000000000017941 */ /* 0x000fea0003800200 */
.L_x_277:
        /* <DEDUP_REMOVED lines=21> */
.L_x_280:
[----:B------:R-:W-:Y:S05]  /*2060*/  BSYNC.RECONVERGENT B1 ;  /* 0x0000000000017941 */ /* 0x000fea0003800200 */
.L_x_279:
        /* <DEDUP_REMOVED lines=21> */
.L_x_255:
[----:B------:R-:W0:Y:S01]  /*21c0*/  S2R R4, SR_LANEID ;  /* 0x0000000000047919 */ /* 0x000e220000000000 */
[----:B------:R-:W-:Y:S01]  /*21d0*/  LOP3.LUT R5, R0, 0x3e0, RZ, 0xc0, !PT ;  /* 0x000003e000057812 */ /* 0x000fe200078ec0ff */
[----:B------:R-:W-:Y:S01]  /*21e0*/  BSSY.RECONVERGENT B1, `(.L_x_281) ;  /* 0x0000024000017945 */ /* 0x000fe20003800200 */
[----:B------:R-:W-:Y:S02]  /*21f0*/  IMAD.MOV.U32 R12, RZ, RZ, R9 ;  /* 0x000000ffff0c7224 */ /* 0x000fe400078e0009 */
[----:B------:R-:W-:Y:S02]  /*2200*/  IMAD.MOV.U32 R14, RZ, RZ, R8 ;  /* 0x000000ffff0e7224 */ /* 0x000fe400078e0008 */
[----:B------:R-:W-:Y:S01]  /*2210*/  VIADD R6, R5, 0x20 ;  /* 0x0000002005067836 */ /* 0x000fe20000000000 */
[----:B------:R-:W-:Y:S01]  /*2220*/  LOP3.LUT R5, RZ, R5, RZ, 0x33, !PT ;  /* 0x00000005ff057212 */ /* 0x000fe200078e33ff */
[----:B-----5:R-:W-:-:S03]  /*2230*/  IMAD.MOV.U32 R7, RZ, RZ, R3 ;  /* 0x000000ffff077224 */ /* 0x020fc600078e0003 */
[----:B------:R-:W-:Y:S01]  /*2240*/  ISETP.GT.AND P0, PT, R6, UR6, PT ;  /* 0x0000000606007c0c */ /* 0x000fe2000bf04270 */
[----:B------:R-:W-:Y:S01]  /*2250*/  VIADD R5, R5, UR6 ;  /* 0x0000000605057c36 */ /* 0x000fe20008000000 */
[----:B------:R-:W-:-:S04]  /*2260*/  MOV R6, R2 ;  /* 0x0000000200067202 */ /* 0x000fc80000000f00 */
[----:B------:R-:W-:-:S05]  /*2270*/  SEL R5, R5, 0x1f, P0 ;  /* 0x0000001f05057807 */ /* 0x000fca0000000000 */
[----:B------:R1:W2:Y:S04]  /*2280*/  SHFL.DOWN PT, R10, R2, 0x1, R5 ;  /* 0x08200000020a7989 */ /* 0x0002a800000e0005 */
[----:B------:R1:W3:Y:S04]  /*2290*/  SHFL.DOWN PT, R11, R3, 0x1, R5 ;  /* 0x08200000030b7989 */ /* 0x0002e800000e0005 */
[----:B------:R1:W4:Y:S01]  /*22a0*/  SHFL.DOWN PT, R16, R9, 0x1, R5 ;  /* 0x0820000009107989 */ /* 0x00032200000e0005 */
[----:B0-----:R-:W-:-:S03]  /*22b0*/  ISETP.GE.AND P0, PT, R4, R5, PT ;  /* 0x000000050400720c */ /* 0x001fc60003f06270 */
[----:B------:R1:W0:Y:S10]  /*22c0*/  SHFL.DOWN PT, R13, R8, 0x1, R5 ;  /* 0x08200000080d7989 */ /* 0x00023400000e0005 */
[----:B-1----:R-:W-:Y:S05]  /*22d0*/  @P0 BRA `(.L_x_282) ;  /* 0x0000000000500947 */ /* 0x002fea0003800000 */
[----:B--23--:R-:W-:Y:S01]  /*22e0*/  DSETP.GEU.AND P0, PT, |R2|, |R10|, PT ;  /* 0x4000000a0200722a */ /* 0x00cfe20003f0e200 */
        /* <DEDUP_REMOVED lines=19> */
.L_x_282:
[----:B------:R-:W-:Y:S05]  /*2420*/  BSYNC.RECONVERGENT B1 ;  /* 0x0000000000017941 */ /* 0x000fea0003800200 */
.L_x_281:
[----:B------:R-:W-:Y:S01]  /*2430*/  VIADD R2, R4, 0x2 ;  /* 0x0000000204027836 */ /* 0x000fe20000000000 */
[----:B------:R1:W1:Y:S01]  /*2440*/  SHFL.DOWN PT, R8, R6, 0x2, R5 ;  /* 0x0840000006087989 */ /* 0x00026200000e0005 */
[----:B------:R-:W-:Y:S01]  /*2450*/  BSSY.RECONVERGENT B1, `(.L_x_283) ;  /* 0x000001e000017945 */ /* 0x000fe20003800200 */
[----:B--2---:R-:W-:Y:S02]  /*2460*/  IMAD.MOV.U32 R10, RZ, RZ, R12 ;  /* 0x000000ffff0a7224 */ /* 0x004fe400078e000c */
[----:B------:R-:W-:Y:S01]  /*2470*/  ISETP.GT.AND P0, PT, R2, R5, PT ;  /* 0x000000050200720c */ /* 0x000fe20003f04270 */
[----:B------:R2:W1:Y:S01]  /*2480*/  SHFL.DOWN PT, R9, R7, 0x2, R5 ;  /* 0x0840000007097989 */ /* 0x00046200000e0005 */
[----:B----4-:R-:W-:Y:S02]  /*2490*/  IMAD.MOV.U32 R16, RZ, RZ, R14 ;  /* 0x000000ffff107224 */ /* 0x010fe400078e000e */
[----:B------:R-:W-:Y:S01]  /*24a0*/  IMAD.MOV.U32 R2, RZ, RZ, R6 ;  /* 0x000000ffff027224 */ /* 0x000fe200078e0006 */
[----:B---3--:R2:W3:Y:S01]  /*24b0*/  SHFL.DOWN PT, R11, R12, 0x2, R5 ;  /* 0x084000000c0b7989 */ /* 0x0084e200000e0005 */
[----:B------:R-:W-:-:S03]  /*24c0*/  IMAD.MOV.U32 R3, RZ, RZ, R7 ;  /* 0x000000ffff037224 */ /* 0x000fc600078e0007 */
[----:B0-----:R2:W0:Y:S04]  /*24d0*/  SHFL.DOWN PT, R13, R14, 0x2, R5 ;  /* 0x084000000e0d7989 */ /* 0x00142800000e0005 */
        /* <DEDUP_REMOVED lines=21> */
.L_x_284:
[----:B------:R-:W-:Y:S05]  /*2630*/  BSYNC.RECONVERGENT B1 ;  /* 0x0000000000017941 */ /* 0x000fea0003800200 */
.L_x_283:
[----:B-1----:R-:W-:Y:S01]  /*2640*/  VIADD R6, R4, 0x4 ;  /* 0x0000000404067836 */ /* 0x002fe20000000000 */
[----:B------:R1:W4:Y:S01]  /*2650*/  SHFL.DOWN PT, R8, R2, 0x4, R5 ;  /* 0x0880000002087989 */ /* 0x00032200000e0005 */
[----:B------:R-:W-:Y:S01]  /*2660*/  BSSY.RECONVERGENT B1, `(.L_x_285) ;  /* 0x000001e000017945 */ /* 0x000fe20003800200 */
[----:B--2---:R-:W-:Y:S02]  /*2670*/  IMAD.MOV.U32 R12, RZ, RZ, R10 ;  /* 0x000000ffff0c7224 */ /* 0x004fe400078e000a */
[----:B------:R-:W-:Y:S01]  /*2680*/  ISETP.GT.AND P0, PT, R6, R5, PT ;  /* 0x000000050600720c */ /* 0x000fe20003f04270 */
[----:B------:R1:W2:Y:S01]  /*2690*/  SHFL.DOWN PT, R9, R3, 0x4, R5 ;  /* 0x0880000003097989 */ /* 0x0002a200000e0005 */
[----:B------:R-:W-:Y:S02]  /*26a0*/  IMAD.MOV.U32 R14, RZ, RZ, R16 ;  /* 0x000000ffff0e7224 */ /* 0x000fe400078e0010 */
[----:B------:R-:W-:Y:S01]  /*26b0*/  IMAD.MOV.U32 R6, RZ, RZ, R2 ;  /* 0x000000ffff067224 */ /* 0x000fe200078e0002 */
[----:B---3--:R1:W3:Y:S01]  /*26c0*/  SHFL.DOWN PT, R11, R10, 0x4, R5 ;  /* 0x088000000a0b7989 */ /* 0x0082e200000e0005 */
[----:B------:R-:W-:-:S03]  /*26d0*/  IMAD.MOV.U32 R7, RZ, RZ, R3 ;  /* 0x000000ffff077224 */ /* 0x000fc600078e0003 */
[----:B0-----:R1:W0:Y:S04]  /*26e0*/  SHFL.DOWN PT, R13, R16, 0x4, R5 ;  /* 0x08800000100d7989 */ /* 0x00122800000e0005 */
[----:B------:R-:W-:Y:S05]  /*26f0*/  @P0 BRA `(.L_x_286) ;  /* 0x0000000000500947 */ /* 0x000fea0003800000 */
[----:B--2-4-:R-:W-:Y:S01]  /*2700*/  DSETP.GEU.AND P0, PT, |R2|, |R8|, PT ;  /* 0x400000080200722a */ /* 0x014fe20003f0e200 */
        /* <DEDUP_REMOVED lines=19> */
.L_x_286:
[----:B------:R-:W-:Y:S05]  /*2840*/  BSYNC.RECONVERGENT B1 ;  /* 0x0000000000017941 */ /* 0x000fea0003800200 */
.L_x_285:
[----:B-1----:R-:W-:Y:S01]  /*2850*/  IADD3 R2, PT, PT, R4, 0x8, RZ ;  /* 0x0000000804027810 */ /* 0x002fe20007ffe0ff */
[----:B----4-:R1:W4:Y:S01]  /*2860*/  SHFL.DOWN PT, R8, R6, 0x8, R5 ;  /* 0x0900000006087989 */ /* 0x01032200000e0005 */
[----:B------:R-:W-:Y:S01]  /*2870*/  BSSY.RECONVERGENT B1, `(.L_x_287) ;  /* 0x000001e000017945 */ /* 0x000fe20003800200 */
[----:B------:R-:W-:Y:S01]  /*2880*/  IMAD.MOV.U32 R10, RZ, RZ, R12 ;  /* 0x000000ffff0a7224 */ /* 0x000fe200078e000c */
[----:B------:R-:W-:Y:S01]  /*2890*/  ISETP.GT.AND P0, PT, R2, R5, PT ;  /* 0x000000050200720c */ /* 0x000fe20003f04270 */
[----:B--2---:R1:W2:Y:S01]  /*28a0*/  SHFL.DOWN PT, R9, R7, 0x8, R5 ;  /* 0x0900000007097989 */ /* 0x0042a200000e0005 */
        /* <DEDUP_REMOVED lines=26> */
.L_x_288:
[----:B------:R-:W-:Y:S05]  /*2a50*/  BSYNC.RECONVERGENT B1 ;  /* 0x0000000000017941 */ /* 0x000fea0003800200 */
.L_x_287:
[----:B----4-:R-:W-:Y:S01]  /*2a60*/  VIADD R8, R4, 0x10 ;  /* 0x0000001004087836 */ /* 0x010fe20000000000 */
[----:B-1----:R1:W4:Y:S01]  /*2a70*/  SHFL.DOWN PT, R6, R2, 0x10, R5 ;  /* 0x0a00000002067989 */ /* 0x00232200000e0005 */
[----:B------:R-:W-:Y:S01]  /*2a80*/  BSSY.RECONVERGENT B1, `(.L_x_289) ;  /* 0x000001e000017945 */ /* 0x000fe20003800200 */
[----:B------:R-:W-:Y:S02]  /*2a90*/  IMAD.MOV.U32 R14, RZ, RZ, R10 ;  /* 0x000000ffff0e7224 */ /* 0x000fe400078e000a */
[----:B------:R-:W-:Y:S01]  /*2aa0*/  ISETP.GT.AND P0, PT, R8, R5, PT ;  /* 0x000000050800720c */ /* 0x000fe20003f04270 */
[----:B------:R1:W1:Y:S01]  /*2ab0*/  SHFL.DOWN PT, R7, R3, 0x10, R5 ;  /* 0x0a00000003077989 */ /* 0x00026200000e0005 */
[----:B------:R-:W-:Y:S02]  /*2ac0*/  IMAD.MOV.U32 R15, RZ, RZ, R16 ;  /* 0x000000ffff0f7224 */ /* 0x000fe400078e0010 */
[----:B------:R-:W-:Y:S01]  /*2ad0*/  IMAD.MOV.U32 R12, RZ, RZ, R2 ;  /* 0x000000ffff0c7224 */ /* 0x000fe200078e0002 */
[----:B--2---:R2:W1:Y:S01]  /*2ae0*/  SHFL.DOWN PT, R9, R10, 0x10, R5 ;  /* 0x0a0000000a097989 */ /* 0x00446200000e0005 */
[----:B0-----:R-:W-:-:S03]  /*2af0*/  IMAD.MOV.U32 R13, RZ, RZ, R3 ;  /* 0x000000ffff0d7224 */ /* 0x001fc600078e0003 */
[----:B---3--:R2:W0:Y:S04]  /*2b00*/  SHFL.DOWN PT, R11, R16, 0x10, R5 ;  /* 0x0a000000100b7989 */ /* 0x00842800000e0005 */
[----:B------:R-:W-:Y:S05]  /*2b10*/  @P0 BRA `(.L_x_290) ;  /* 0x0000000000500947 */ /* 0x000fea0003800000 */
[----:B-1--4-:R-:W-:Y:S01]  /*2b20*/  DSETP.GEU.AND P0, PT, |R2|, |R6|, PT ;  /* 0x400000060200722a */ /* 0x012fe20003f0e200 */
[----:B------:R-:W-:Y:S02]  /*2b30*/  IMAD.MOV.U32 R14, RZ, RZ, R9 ;  /* 0x000000ffff0e7224 */ /* 0x000fe400078e0009 */
        /* <DEDUP_REMOVED lines=18> */
.L_x_290:
[----:B------:R-:W-:Y:S05]  /*2c60*/  BSYNC.RECONVERGENT B1 ;  /* 0x0000000000017941 */ /* 0x000fea0003800200 */
.L_x_289:
[----:B------:R-:W-:Y:S01]  /*2c70*/  ISETP.NE.AND P0, PT, R4, RZ, PT ;  /* 0x000000ff0400720c */ /* 0x000fe20003f05270 */
[----:B------:R-:W-:-:S12]  /*2c80*/  BSSY.RECONVERGENT B1, `(.L_x_291) ;  /* 0x000000a000017945 */ /* 0x000fd80003800200 */
[----:B------:R-:W-:Y:S05]  /*2c90*/  @P0 BRA `(.L_x_292) ;  /* 0x0000000000200947 */ /* 0x000fea0003800000 */
[----:B------:R-:W3:Y:S01]  /*2ca0*/  S2R R4, SR_CgaCtaId ;  /* 0x0000000000047919 */ /* 0x000ee20000008800 */
[----:B-1----:R-:W-:Y:S02]  /*2cb0*/  MOV R3, 0x400 ;  /* 0x0000040000037802 */ /* 0x002fe40000000f00 */
[----:B------:R-:W-:-:S04]  /*2cc0*/  SHF.R.U32.HI R2, RZ, 0x1, R0 ;  /* 0x00000001ff027819 */ /* 0x000fc80000011600 */
[----:B------:R-:W-:Y:S02]  /*2cd0*/  LOP3.LUT R2, R2, 0x1f0, RZ, 0xc0, !PT ;  /* 0x000001f002027812 */ /* 0x000fe400078ec0ff */
[----:B---3--:R-:W-:-:S05]  /*2ce0*/  LEA R3, R4, R3, 0x18 ;  /* 0x0000000304037211 */ /* 0x008fca00078ec0ff */
[----:B------:R-:W-:-:S05]  /*2cf0*/  IMAD.IADD R3, R2, 0x1, R3 ;  /* 0x0000000102037824 */ /* 0x000fca00078e0203 */
[----:B------:R3:W-:Y:S04]  /*2d00*/  STS.64 [R3+0x10], R14 ;  /* 0x0000100e03007388 */ /* 0x0007e80000000a00 */
[----:B------:R3:W-:Y:S02]  /*2d10*/  STS.64 [R3+0x8], R12 ;  /* 0x0000080c03007388 */ /* 0x0007e40000000a00 */
.L_x_292:
[----:B------:R-:W-:Y:S05]  /*2d20*/  BSYNC.RECONVERGENT B1 ;  /* 0x0000000000017941 */ /* 0x000fea0003800200 */
.L_x_291:
[----:B------:R-:W-:Y:S01]  /*2d30*/  BAR.SYNC.DEFER_BLOCKING 0x0 ;  /* 0x0000000000007b1d */ /* 0x000fe20000010000 */
[----:B------:R-:W-:-:S13]  /*2d40*/  ISETP.NE.AND P1, PT, R0, RZ, PT ;  /* 0x000000ff0000720c */ /* 0x000fda0003f25270 */
[----:B------:R-:W-:Y:S05]  /*2d50*/  @P1 BRA `(.L_x_268) ;  /* 0x0000003400b81947 */ /* 0x000fea0003800000 */
[----:B------:R-:W-:Y:S01]  /*2d60*/  UISETP.GE.AND UP0, UPT, UR6, 0x21, UPT ;  /* 0x000000210600788c */ /* 0x000fe2000bf06270 */
[----:B0-----:R-:W-:Y:S02]  /*2d70*/  IMAD.MOV.U32 R11, RZ, RZ, R14 ;  /* 0x000000ffff0b7224 */ /* 0x001fe400078e000e */
[----:B------:R-:W-:Y:S02]  /*2d80*/  IMAD.MOV.U32 R8, RZ, RZ, R15 ;  /* 0x000000ffff087224 */ /* 0x000fe400078e000f */
[----:B-1----:R-:W-:Y:S02]  /*2d90*/  IMAD.MOV.U32 R2, RZ, RZ, R12 ;  /* 0x000000ffff027224 */ /* 0x002fe400078e000c */
[----:B---3--:R-:W-:Y:S02]  /*2da0*/  IMAD.MOV.U32 R3, RZ, RZ, R13 ;  /* 0x000000ffff037224 */ /* 0x008fe400078e000d */
[----:B------:R-:W-:Y:S05]  /*2db0*/  BRA.U !UP0, `(.L_x_293) ;  /* 0x00000001086c7547 */ /* 0x000fea000b800000 */
[----:B------:R-:W0:Y:S01]  /*2dc0*/  S2UR UR5, SR_CgaCtaId ;  /* 0x00000000000579c3 */ /* 0x000e220000008800 */
[----:B------:R-:W-:Y:S01]  /*2dd0*/  UMOV UR4, 0x400 ;  /* 0x0000040000047882 */ /* 0x000fe20000000000 */
[----:B------:R-:W-:Y:S01]  /*2de0*/  BSSY.RECONVERGENT B1, `(.L_x_293) ;  /* 0x0000018000017945 */ /* 0x000fe20003800200 */
[----:B0-----:R-:W-:-:S09]  /*2df0*/  ULEA UR4, UR5, UR4, 0x18 ;  /* 0x0000000405047291 */ /* 0x001fd2000f8ec0ff */
[----:B--2---:R-:W0:Y:S04]  /*2e00*/  LDS.64 R4, [UR4+0x18] ;  /* 0x00001804ff047984 */ /* 0x004e280008000a00 */
        /* <DEDUP_REMOVED lines=21> */
.L_x_294:
[----:B------:R-:W-:Y:S05]  /*2f60*/  BSYNC.RECONVERGENT B1 ;  /* 0x0000000000017941 */ /* 0x000fea0003800200 */
.L_x_293:
[----:B------:R-:W-:Y:S01]  /*2f70*/  UISETP.GE.AND UP0, UPT, UR6, 0x41, UPT ;  /* 0x000000410600788c */ /* 0x000fe2000bf06270 */
[----:B------:R-:W-:Y:S02]  /*2f80*/  IMAD.MOV.U32 R9, RZ, RZ, R11 ;  /* 0x000000ffff097224 */ /* 0x000fe400078e000b */
[----:B------:R-:W-:Y:S02]  /*2f90*/  IMAD.MOV.U32 R0, RZ, RZ, R8 ;  /* 0x000000ffff007224 */ /* 0x000fe400078e0008 */
[----:B------:R-:W-:Y:S02]  /*2fa0*/  IMAD.MOV.U32 R4, RZ, RZ, R2 ;  /* 0x000000ffff047224 */ /* 0x000fe400078e0002 */
[----:B--2---:R-:W-:Y:S02]  /*2fb0*/  IMAD.MOV.U32 R5, RZ, RZ, R3 ;  /* 0x000000ffff057224 */ /* 0x004fe400078e0003 */
[----:B------:R-:W-:Y:S05]  /*2fc0*/  BRA.U !UP0, `(.L_x_295) ;  /* 0x00000001086c7547 */ /* 0x000fea000b800000 */
[----:B------:R-:W0:Y:S01]  /*2fd0*/  S2UR UR5, SR_CgaCtaId ;  /* 0x00000000000579c3 */ /* 0x000e220000008800 */
[----:B------:R-:W-:Y:S01]  /*2fe0*/  UMOV UR4, 0x400 ;  /* 0x0000040000047882 */ /* 0x000fe20000000000 */
[----:B------:R-:W-:Y:S01]  /*2ff0*/  BSSY.RECONVERGENT B1, `(.L_x_295) ;  /* 0x0000018000017945 */ /* 0x000fe20003800200 */
[----:B0-----:R-:W-:-:S09]  /*3000*/  ULEA UR4, UR5, UR4, 0x18 ;  /* 0x0000000405047291 */ /* 0x001fd2000f8ec0ff */
[----:B----4-:R-:W0:Y:S04]  /*3010*/  LDS.64 R6, [UR4+0x28] ;  /* 0x00002804ff067984 */ /* 0x010e280008000a00 */
        /* <DEDUP_REMOVED lines=21> */
.L_x_296:
[----:B------:R-:W-:Y:S05]  /*3170*/  BSYNC.RECONVERGENT B1 ;  /* 0x0000000000017941 */ /* 0x000fea0003800200 */
.L_x_295:
        /* <DEDUP_REMOVED lines=32> */
.L_x_298:
[----:B------:R-:W-:Y:S05]  /*3380*/  BSYNC.RECONVERGENT B1 ;  /* 0x0000000000017941 */ /* 0x000fea0003800200 */
.L_x_297:
        /* <DEDUP_REMOVED lines=32> */
.L_x_300:
[----:B------:R-:W-:Y:S05]  /*3590*/  BSYNC.RECONVERGENT B1 ;  /* 0x0000000000017941 */ /* 0x000fea0003800200 */
.L_x_299:
        /* <DEDUP_REMOVED lines=32> */
.L_x_302:
[----:B------:R-:W-:Y:S05]  /*37a0*/  BSYNC.RECONVERGENT B1 ;  /* 0x0000000000017941 */ /* 0x000fea0003800200 */
.L_x_301:
        /* <DEDUP_REMOVED lines=32> */
.L_x_304:
[----:B------:R-:W-:Y:S05]  /*39b0*/  BSYNC.RECONVERGENT B1 ;  /* 0x0000000000017941 */ /* 0x000fea0003800200 */
.L_x_303:
        /* <DEDUP_REMOVED lines=32> */
.L_x_236:
[----:B------:R-:W1:Y:S01]  /*3bc0*/  S2R R0, SR_TID.X ;  /* 0x0000000000007919 */ /* 0x000e620000002100 */
[----:B------:R-:W1:Y:S01]  /*3bd0*/  LDC.64 R2, c[0x0][0x380] ;  /* 0x0000e000ff027b82 */ /* 0x000e620000000a00 */
[----:B------:R-:W2:Y:S01]  /*3be0*/  LDCU.64 UR6, c[0x0][0x388] ;  /* 0x00007100ff0677ac */ /* 0x000ea20008000a00 */
[----:B-1----:R-:W-:-:S05]  /*3bf0*/  IMAD.WIDE.U32 R2, R0, 0x8, R2 ;  /* 0x0000000800027825 */ /* 0x002fca00078e0002 */
[----:B0-----:R-:W3:Y:S04]  /*3c00*/  LDG.E.64 R4, desc[UR8][R2.64] ;  /* 0x0000000802047981 */ /* 0x001ee8000c1e1b00 */
[----:B------:R-:W3:Y:S04]  /*3c10*/  LDG.E.64 R6, desc[UR8][R2.64+0x800] ;  /* 0x0008000802067981 */ /* 0x000ee8000c1e1b00 */
[----:B------:R-:W4:Y:S04]  /*3c20*/  LDG.E.64 R8, desc[UR8][R2.64+0x1000] ;  /* 0x0010000802087981 */ /* 0x000f28000c1e1b00 */
[----:B------:R-:W5:Y:S04]  /*3c30*/  LDG.E.64 R12, desc[UR8][R2.64+0x1800] ;  /* 0x00180008020c7981 */ /* 0x000f68000c1e1b00 */
[----:B------:R-:W5:Y:S01]  /*3c40*/  LDG.E.64 R10, desc[UR8][R2.64+0x2000] ;  /* 0x00200008020a7981 */ /* 0x000f62000c1e1b00 */
[----:B------:R-:W-:Y:S01]  /*3c50*/  BSSY.RECONVERGENT B1, `(.L_x_305) ;  /* 0x000001c000017945 */ /* 0x000fe20003800200 */
[----:B---3--:R-:W-:-:S06]  /*3c60*/  DSETP.GEU.AND P0, PT, |R4|, |R6|, PT ;  /* 0x400000060400722a */ /* 0x008fcc0003f0e200 */
[----:B------:R-:W-:Y:S02]  /*3c70*/  FSEL R4, R4, R6, P0 ;  /* 0x0000000604047208 */ /* 0x000fe40000000000 */
[----:B------:R-:W-:Y:S01]  /*3c80*/  FSEL R5, R5, R7, P0 ;  /* 0x0000000705057208 */ /* 0x000fe20000000000 */
[C---:B------:R-:W-:Y:S01]  /*3c90*/  VIADD R7, R0.reuse, 0x200 ;  /* 0x0000020000077836 */ /* 0x040fe20000000000 */
[----:B------:R-:W-:-:S04]  /*3ca0*/  LOP3.LUT R6, R0, 0x400, RZ, 0xfc, !PT ;  /* 0x0000040000067812 */ /* 0x000fc800078efcff */
[----:B----4-:R-:W-:Y:S01]  /*3cb0*/  DSETP.GEU.AND P1, PT, |R4|, |R8|, PT ;  /* 0x400000080400722a */ /* 0x010fe20003f2e200 */
[----:B--2---:R-:W-:-:S05]  /*3cc0*/  IADD3 R17, P4, PT, R6, UR6, RZ ;  /* 0x0000000606117c10 */ /* 0x004fca000ff9e0ff */
[----:B------:R-:W-:Y:S01]  /*3cd0*/  FSEL R4, R4, R8, P1 ;  /* 0x0000000804047208 */ /* 0x000fe20000800000 */
[----:B------:R-:W-:Y:S01]  /*3ce0*/  IMAD.X R16, RZ, RZ, UR7, P4 ;  /* 0x00000007ff107e24 */ /* 0x000fe2000a0e06ff */
[----:B------:R-:W-:Y:S01]  /*3cf0*/  FSEL R5, R5, R9, P1 ;  /* 0x0000000905057208 */ /* 0x000fe20000800000 */
[----:B------:R-:W-:-:S05]  /*3d00*/  VIADD R9, R0, 0x100 ;  /* 0x0000010000097836 */ /* 0x000fca0000000000 */
[----:B-----5:R-:W-:Y:S01]  /*3d10*/  DSETP.GEU.AND P2, PT, |R4|, |R12|, PT ;  /* 0x4000000c0400722a */ /* 0x020fe20003f4e200 */
[----:B------:R-:W-:-:S05]  /*3d20*/  @P1 SEL R7, R0, R9, P0 ;  /* 0x0000000900071207 */ /* 0x000fca0000000000 */
[----:B------:R-:W-:Y:S02]  /*3d30*/  FSEL R4, R4, R12, P2 ;  /* 0x0000000c04047208 */ /* 0x000fe40001000000 */
[----:B------:R-:W-:-:S06]  /*3d40*/  FSEL R5, R5, R13, P2 ;  /* 0x0000000d05057208 */ /* 0x000fcc0001000000 */
[----:B------:R-:W-:Y:S01]  /*3d50*/  DSETP.GEU.AND P3, PT, |R4|, |R10|, PT ;  /* 0x4000000a0400722a */ /* 0x000fe20003f6e200 */
[----:B------:R-:W-:-:S13]  /*3d60*/  @!P2 VIADD R7, R0, 0x300 ;  /* 0x000003000007a836 */ /* 0x000fda0000000000 */
[----:B------:R-:W-:Y:S05]  /*3d70*/  @!P3 BRA `(.L_x_306) ;  /* 0x000000000024b947 */ /* 0x000fea0003800000 */
[C---:B------:R-:W-:Y:S02]  /*3d80*/  ISETP.GE.U32.AND P0, PT, R7.reuse, R6, PT ;  /* 0x000000060700720c */ /* 0x040fe40003f06070 */
[----:B------:R-:W-:Y:S02]  /*3d90*/  IADD3 R6, P1, PT, R7, UR6, RZ ;  /* 0x0000000607067c10 */ /* 0x000fe4000ff3e0ff */
[----:B------:R-:W-:-:S03]  /*3da0*/  ISETP.GE.U32.AND.EX P0, PT, RZ, RZ, PT, P0 ;  /* 0x000000ffff00720c */ /* 0x000fc60003f06100 */
[----:B------:R-:W-:-:S10]  /*3db0*/  IMAD.X R7, RZ, RZ, UR7, P1 ;  /* 0x00000007ff077e24 */ /* 0x000fd400088e06ff */
[----:B------:R-:W-:-:S06]  /*3dc0*/  DSETP.LT.OR P0, PT, |R10|, |R4|, !P0 ;  /* 0x400000040a00722a */ /* 0x000fcc0004701600 */
[----:B------:R-:W-:Y:S02]  /*3dd0*/  FSEL R10, R4, R10, P0 ;  /* 0x0000000a040a7208 */ /* 0x000fe40000000000 */
[----:B------:R-:W-:Y:S02]  /*3de0*/  FSEL R11, R5, R11, P0 ;  /* 0x0000000b050b7208 */ /* 0x000fe40000000000 */
[----:B------:R-:W-:Y:S02]  /*3df0*/  SEL R17, R6, R17, P0 ;  /* 0x0000001106117207 */ /* 0x000fe40000000000 */
[----:B------:R-:W-:-:S07]  /*3e00*/  SEL R16, R7, R16, P0 ;  /* 0x0000001007107207 */ /* 0x000fce0000000000 */
.L_x_306:
[----:B------:R-:W-:Y:S05]  /*3e10*/  BSYNC.RECONVERGENT B1 ;  /* 0x0000000000017941 */ /* 0x000fea0003800200 */
.L_x_305:
[----:B------:R-:W-:Y:S01]  /*3e20*/  UISETP.GE.U32.AND UP0, UPT, UR4, 0xa00, UPT ;  /* 0x00000a000400788c */ /* 0x000fe2000bf06070 */
[----:B------:R-:W-:Y:S02]  /*3e30*/  IMAD.MOV.U32 R19, RZ, RZ, 0x500 ;  /* 0x00000500ff137424 */ /* 0x000fe400078e00ff */
[----:B------:R-:W-:Y:S01]  /*3e40*/  IMAD.MOV.U32 R18, RZ, RZ, RZ ;  /* 0x000000ffff127224 */ /* 0x000fe200078e00ff */
[----:B------:R-:W-:-:S09]  /*3e50*/  UISETP.GE.U32.AND.EX UP0, UPT, UR5, URZ, UPT, UP0 ;  /* 0x000000ff0500728c */ /* 0x000fd2000bf06100 */
[----:B------:R-:W-:Y:S05]  /*3e60*/  BRA.U !UP0, `(.L_x_307) ;  /* 0x0000000508587547 */ /* 0x000fea000b800000 */
[----:B------:R-:W-:Y:S01]  /*3e70*/  IMAD.MOV.U32 R12, RZ, RZ, R10 ;  /* 0x000000ffff0c7224 */ /* 0x000fe200078e000a */
[----:B------:R-:W0:Y:S01]  /*3e80*/  LDCU.64 UR6, c[0x0][0x388] ;  /* 0x00007100ff0677ac */ /* 0x000e220008000a00 */
[----:B------:R-:W-:Y:S02]  /*3e90*/  IMAD.MOV.U32 R13, RZ, RZ, R11 ;  /* 0x000000ffff0d7224 */ /* 0x000fe400078e000b */
[----:B------:R-:W-:Y:S01]  /*3ea0*/  IMAD.MOV.U32 R21, RZ, RZ, 0x500 ;  /* 0x00000500ff157424 */ /* 0x000fe200078e00ff */
[----:B------:R-:W1:Y:S01]  /*3eb0*/  LDCU.64 UR4, c[0x0][0x398] ;  /* 0x00007300ff0477ac */ /* 0x000e620008000a00 */
[----:B------:R-:W-:-:S07]  /*3ec0*/  IMAD.MOV.U32 R19, RZ, RZ, RZ ;  /* 0x000000ffff137224 */ /* 0x000fce00078e00ff */
.L_x_308:
[----:B------:R-:W-:-:S04]  /*3ed0*/  LEA R24, P0, R21, R2, 0x3 ;  /* 0x0000000215187211 */ /* 0x000fc800078018ff */
[----:B------:R-:W-:-:S05]  /*3ee0*/  LEA.HI.X R25, R21, R3, R19, 0x3, P0 ;  /* 0x0000000315197211 */ /* 0x000fca00000f1c13 */
[----:B------:R-:W2:Y:S04]  /*3ef0*/  LDG.E.64 R14, desc[UR8][R24.64] ;  /* 0x00000008180e7981 */ /* 0x000ea8000c1e1b00 */
[----:B------:R-:W3:Y:S04]  /*3f00*/  LDG.E.64 R8, desc[UR8][R24.64+0x800] ;  /* 0x0008000818087981 */ /* 0x000ee8000c1e1b00 */
[----:B------:R-:W4:Y:S04]  /*3f10*/  LDG.E.64 R6, desc[UR8][R24.64+0x1000] ;  /* 0x0010000818067981 */ /* 0x000f28000c1e1b00 */
[----:B------:R-:W5:Y:S04]  /*3f20*/  LDG.E.64 R4, desc[UR8][R24.64+0x1800] ;  /* 0x0018000818047981 */ /* 0x000f68000c1e1b00 */
[----:B------:R-:W5:Y:S01]  /*3f30*/  LDG.E.64 R10, desc[UR8][R24.64+0x2000] ;  /* 0x00200008180a7981 */ /* 0x000f62000c1e1b00 */
[----:B0-----:R-:W-:-:S04]  /*3f40*/  IADD3 R20, P0, P1, R21, UR6, R0 ;  /* 0x0000000615147c10 */ /* 0x001fc8000f91e000 */
[----:B------:R-:W-:Y:S01]  /*3f50*/  IADD3.X R18, PT, PT, R19, UR7, RZ, P0, P1 ;  /* 0x0000000713127c10 */ /* 0x000fe200087e24ff */
[----:B------:R-:W-:-:S04]  /*3f60*/  IMAD.MOV.U32 R22, RZ, RZ, R20 ;  /* 0x000000ffff167224 */ /* 0x000fc800078e0014 */
[----:B------:R-:W-:Y:S01]  /*3f70*/  IMAD.MOV.U32 R23, RZ, RZ, R18 ;  /* 0x000000ffff177224 */ /* 0x000fe200078e0012 */
[----:B--2---:R-:W-:-:S14]  /*3f80*/  DSETP.GEU.AND P2, PT, |R12|, |R14|, PT ;  /* 0x4000000e0c00722a */ /* 0x004fdc0003f4e200 */
[----:B------:R-:W-:-:S04]  /*3f90*/  @P2 ISETP.GE.U32.AND P0, PT, R17, R22, PT ;  /* 0x000000161100220c */ /* 0x000fc80003f06070 */
[----:B------:R-:W-:-:S13]  /*3fa0*/  @P2 ISETP.GE.AND.EX P0, PT, R16, R23, PT, P0 ;  /* 0x000000171000220c */ /* 0x000fda0003f06300 */
[----:B------:R-:W-:-:S06]  /*3fb0*/  @P2 DSETP.LT.OR P0, PT, |R14|, |R12|, !P0 ;  /* 0x4000000c0e00222a */ /* 0x000fcc0004701600 */
[----:B------:R-:W-:Y:S02]  /*3fc0*/  @P2 FSEL R13, R13, R15, P0 ;  /* 0x0000000f0d0d2208 */ /* 0x000fe40000000000 */
[----:B------:R-:W-:Y:S02]  /*3fd0*/  @P2 FSEL R12, R12, R14, P0 ;  /* 0x0000000e0c0c2208 */ /* 0x000fe40000000000 */
[----:B------:R-:W-:Y:S01]  /*3fe0*/  @P2 SEL R22, R17, R22, P0 ;  /* 0x0000001611162207 */ /* 0x000fe20000000000 */
[----:B------:R-:W-:Y:S01]  /*3ff0*/  @P2 IMAD.MOV.U32 R15, RZ, RZ, R13 ;  /* 0x000000ffff0f2224 */ /* 0x000fe200078e000d */
[----:B------:R-:W-:Y:S01]  /*4000*/  IADD3 R13, P3, PT, R20, 0x100, RZ ;  /* 0x00000100140d7810 */ /* 0x000fe20007f7e0ff */
[----:B------:R-:W-:Y:S01]  /*4010*/  @P2 IMAD.MOV.U32 R14, RZ, RZ, R12 ;  /* 0x000000ffff0e2224 */ /* 0x000fe200078e000c */
[----:B------:R-:W-:-:S03]  /*4020*/  @P2 SEL R23, R16, R23, P0 ;  /* 0x0000001710172207 */ /* 0x000fc60000000000 */
[----:B------:R-:W-:Y:S02]  /*4030*/  IMAD.X R16, RZ, RZ, R18, P3 ;  /* 0x000000ffff107224 */ /* 0x000fe400018e0612 */
[----:B---3--:R-:W-:-:S14]  /*4040*/  DSETP.GEU.AND P1, PT, |R14|, |R8|, PT ;  /* 0x400000080e00722a */ /* 0x008fdc0003f2e200 */
        /* <DEDUP_REMOVED lines=11> */
[----:B----4-:R-:W-:-:S14]  /*4100*/  DSETP.GEU.AND P2, PT, |R8|, |R6|, PT ;  /* 0x400000060800722a */ /* 0x010fdc0003f4e200 */
        /* <DEDUP_REMOVED lines=10> */
[----:B------:R-:W-:Y:S01]  /*41b0*/  IMAD.X R9, RZ, RZ, R18, P3 ;  /* 0x000000ffff097224 */ /* 0x000fe200018e0612 */
[----:B------:R-:W-:Y:S01]  /*41c0*/  IADD3 R17, P3, PT, R20, 0x400, RZ ;  /* 0x0000040014117810 */ /* 0x000fe20007f7e0ff */
[----:B-----5:R-:W-:-:S04]  /*41d0*/  DSETP.GEU.AND P1, PT, |R6|, |R4|, PT ;  /* 0x400000040600722a */ /* 0x020fc80003f2e200 */
[----:B------:R-:W-:-:S10]  /*41e0*/  IMAD.X R16, RZ, RZ, R18, P3 ;  /* 0x000000ffff107224 */ /* 0x000fd400018e0612 */
        /* <DEDUP_REMOVED lines=8> */
[----:B------:R-:W-:Y:S01]  /*4270*/  @P1 IMAD.MOV.U32 R5, RZ, RZ, R7 ;  /* 0x000000ffff051224 */ /* 0x000fe200078e0007 */
[C---:B------:R-:W-:Y:S02]  /*4280*/  IADD3 R6, P1, PT, R21.reuse, 0xa00, RZ ;  /* 0x00000a0015067810 */ /* 0x040fe40007f3e0ff */
[----:B------:R-:W-:-:S02]  /*4290*/  IADD3 R21, P3, PT, R21, 0x500, RZ ;  /* 0x0000050015157810 */ /* 0x000fc40007f7e0ff */
[----:B-1----:R-:W-:Y:S01]  /*42a0*/  ISETP.GT.U32.AND P4, PT, R6, UR4, PT ;  /* 0x0000000406007c0c */ /* 0x002fe2000bf84070 */
[----:B------:R-:W-:Y:S01]  /*42b0*/  DSETP.GEU.AND P2, PT, |R4|, |R10|, PT ;  /* 0x4000000a0400722a */ /* 0x000fe20003f4e200 */
[--C-:B------:R-:W-:Y:S02]  /*42c0*/  IMAD.X R6, RZ, RZ, R19.reuse, P1 ;  /* 0x000000ffff067224 */ /* 0x100fe400008e0613 */
[----:B------:R-:W-:-:S03]  /*42d0*/  IMAD.X R18, RZ, RZ, R19, P3 ;  /* 0x000000ffff127224 */ /* 0x000fc600018e0613 */
[----:B------:R-:W-:Y:S01]  /*42e0*/  ISETP.GT.AND.EX P1, PT, R6, UR5, PT, P4 ;  /* 0x0000000506007c0c */ /* 0x000fe2000bf24340 */
[----:B------:R-:W-:-:S07]  /*42f0*/  IMAD.MOV.U32 R19, RZ, RZ, R18 ;  /* 0x000000ffff137224 */ /* 0x000fce00078e0012 */
        /* <DEDUP_REMOVED lines=8> */
[----:B------:R-:W-:Y:S02]  /*4380*/  @P2 IMAD.MOV.U32 R11, RZ, RZ, R5 ;  /* 0x000000ffff0b2224 */ /* 0x000fe400078e0005 */
[----:B------:R-:W-:Y:S02]  /*4390*/  IMAD.MOV.U32 R12, RZ, RZ, R10 ;  /* 0x000000ffff0c7224 */ /* 0x000fe400078e000a */
[----:B------:R-:W-:Y:S01]  /*43a0*/  IMAD.MOV.U32 R13, RZ, RZ, R11 ;  /* 0x000000ffff0d7224 */ /* 0x000fe200078e000b */
[----:B------:R-:W-:Y:S06]  /*43b0*/  @!P1 BRA `(.L_x_308) ;  /* 0xfffffff800c49947 */ /* 0x000fec000383ffff */
[----:B------:R-:W-:-:S07]  /*43c0*/  IMAD.MOV.U32 R19, RZ, RZ, R21 ;  /* 0x000000ffff137224 */ /* 0x000fce00078e0015 */
.L_x_307:
[----:B------:R-:W-:-:S04]  /*43d0*/  ISETP.GE.U32.AND P0, PT, R19, UR4, PT ;  /* 0x0000000413007c0c */ /* 0x000fc8000bf06070 */
[----:B------:R-:W-:-:S13]  /*43e0*/  ISETP.GE.AND.EX P0, PT, R18, UR5, PT, P0 ;  /* 0x0000000512007c0c */ /* 0x000fda000bf06300 */
[----:B------:R-:W-:Y:S05]  /*43f0*/  @P0 BRA `(.L_x_309) ;  /* 0x0000000800c40947 */ /* 0x000fea0003800000 */
[----:B------:R-:W-:Y:S01]  /*4400*/  IADD3 R21, PT, PT, -R19, UR4, RZ ;  /* 0x0000000413157c10 */ /* 0x000fe2000fffe1ff */
[----:B------:R-:W-:Y:S03]  /*4410*/  BSSY.RECONVERGENT B1, `(.L_x_309) ;  /* 0x00000af000017945 */ /* 0x000fe60003800200 */
[----:B------:R-:W-:-:S13]  /*4420*/  ISETP.GE.AND P0, PT, R0, R21, PT ;  /* 0x000000150000720c */ /* 0x000fda0003f06270 */
[----:B------:R-:W-:Y:S05]  /*4430*/  @P0 BRA `(.L_x_310) ;  /* 0x0000000800b00947 */ /* 0x000fea0003800000 */
[-C--:B------:R-:W-:Y:S01]  /*4440*/  LOP3.LUT R6, RZ, R0.reuse, RZ, 0x33, !PT ;  /* 0x00000000ff067212 */ /* 0x080fe200078e33ff */
[----:B------:R-:W-:Y:S01]  /*4450*/  BSSY.RECONVERGENT B2, `(.L_x_311) ;  /* 0x0000036000027945 */ /* 0x000fe20003800200 */
[----:B------:R-:W-:Y:S02]  /*4460*/  MOV R12, R0 ;  /* 0x00000000000c7202 */ /* 0x000fe40000000f00 */
        /* <DEDUP_REMOVED lines=9> */
[----:B------:R-:W-:Y:S02]  /*4500*/  LOP3.LUT R2, R2, 0x3, RZ, 0xc0, !PT ;  /* 0x0000000302027812 */ /* 0x000fe400078ec0ff */
[----:B------:R-:W-:-:S03]  /*4510*/  IADD3 R13, P0, PT, R9, UR6, RZ ;  /* 0x00000006090d7c10 */ /* 0x000fc6000ff1e0ff */
[----:B------:R-:W-:Y:S01]  /*4520*/  IMAD.MOV R7, RZ, RZ, -R2 ;  /* 0x000000ffff077224 */ /* 0x000fe200078e0a02 */
[----:B0-----:R-:W-:-:S04]  /*4530*/  LEA R8, P1, R9, UR10, 0x3 ;  /* 0x0000000a09087c11 */ /* 0x001fc8000f8218ff */
[----:B------:R-:W-:Y:S02]  /*4540*/  LEA.HI.X R9, R9, UR11, R14, 0x3, P1 ;  /* 0x0000000b09097c11 */ /* 0x000fe400088f1c0e */
[----:B------:R-:W-:-:S07]  /*4550*/  IADD3.X R14, PT, PT, R14, UR7, RZ, P0, !PT ;  /* 0x000000070e0e7c10 */ /* 0x000fce00087fe4ff */
.L_x_315:
        /* <DEDUP_REMOVED lines=31> */
.L_x_314:
[----:B------:R-:W-:Y:S05]  /*4750*/  BSYNC.RECONVERGENT B3 ;  /* 0x0000000000037941 */ /* 0x000fea0003800200 */
.L_x_313:
[----:B------:R-:W-:Y:S01]  /*4760*/  IADD3 R13, P0, PT, R13, 0x100, RZ ;  /* 0x000001000d0d7810 */ /* 0x000fe20007f1e0ff */
[----:B------:R-:W-:Y:S02]  /*4770*/  VIADD R12, R12, 0x100 ;  /* 0x000001000c0c7836 */ /* 0x000fe40000000000 */
[----:B------:R-:W-:Y:S02]  /*4780*/  IMAD.X R9, RZ, RZ, R9, P3 ;  /* 0x000000ffff097224 */ /* 0x000fe400018e0609 */
[----:B------:R-:W-:Y:S01]  /*4790*/  IMAD.X R14, RZ, RZ, R14, P0 ;  /* 0x000000ffff0e7224 */ /* 0x000fe200000e060e */
[----:B------:R-:W-:Y:S07]  /*47a0*/  @P2 BRA `(.L_x_315) ;  /* 0xfffffffc006c2947 */ /* 0x000fee000383ffff */
.L_x_312:
[----:B------:R-:W-:Y:S05]  /*47b0*/  BSYNC.RECONVERGENT B2 ;  /* 0x0000000000027941 */ /* 0x000fea0003800200 */
.L_x_311:
[----:B------:R-:W-:-:S13]  /*47c0*/  ISETP.GE.U32.AND P0, PT, R6, 0x300, PT ;  /* 0x000003000600780c */ /* 0x000fda0003f06070 */
[----:B------:R-:W-:Y:S05]  /*47d0*/  @!P0 BRA `(.L_x_310) ;  /* 0x0000000400c88947 */ /* 0x000fea0003800000 */
[----:B------:R-:W0:Y:S01]  /*47e0*/  LDC.64 R8, c[0x0][0x380] ;  /* 0x0000e000ff087b82 */ /* 0x000e220000000a00 */
[----:B------:R-:W-:-:S07]  /*47f0*/  VIADD R20, R12, 0x200 ;  /* 0x000002000c147836 */ /* 0x000fce0000000000 */
[----:B------:R-:W1:Y:S02]  /*4800*/  LDC.64 R6, c[0x0][0x388] ;  /* 0x0000e200ff067b82 */ /* 0x000e640000000a00 */
.L_x_324:
        /* <DEDUP_REMOVED lines=30> */
.L_x_317:
[----:B------:R-:W-:Y:S05]  /*49f0*/  BSYNC.RECONVERGENT B2 ;  /* 0x0000000000027941 */ /* 0x000fea0003800200 */
.L_x_316:
        /* <DEDUP_REMOVED lines=9> */
[----:B------:R-:W-:-:S03]  /*4a90*/  IMAD.MOV.U32 R24, RZ, RZ, R26 ;  /* 0x000000ffff187224 */ /* 0x000fc600078e001a */
[----:B------:R-:W-:Y:S01]  /*4aa0*/  MOV R25, R27 ;  /* 0x0000001b00197202 */ /* 0x000fe20000000f00 */
        /* <DEDUP_REMOVED lines=15> */
.L_x_319:
[----:B------:R-:W-:Y:S05]  /*4ba0*/  BSYNC.RECONVERGENT B2 ;  /* 0x0000000000027941 */ /* 0x000fea0003800200 */
.L_x_318:
[----:B------:R-:W-:Y:S01]  /*4bb0*/  DSETP.GEU.AND P0, PT, |R16|, |R10|, PT ;  /* 0x4000000a1000722a */ /* 0x000fe20003f0e200 */
[CC--:B------:R-:W-:Y:S01]  /*4bc0*/  IADD3 R13, P1, P4, R19.reuse, R6.reuse, R20 ;  /* 0x00000006130d7210 */ /* 0x0c0fe20007c3e014 */
[----:B------:R-:W-:Y:S01]  /*4bd0*/  VIADD R4, R20, 0x100 ;  /* 0x0000010014047836 */ /* 0x000fe20000000000 */
[----:B------:R-:W-:Y:S01]  /*4be0*/  BSSY.RECONVERGENT B2, `(.L_x_320) ;  /* 0x0000016000027945 */ /* 0x000fe20003800200 */
[----:B------:R-:W-:Y:S01]  /*4bf0*/  IMAD.MOV.U32 R2, RZ, RZ, R10 ;  /* 0x000000ffff027224 */ /* 0x000fe200078e000a */
[----:B------:R-:W-:Y:S01]  /*4c00*/  IADD3.X R22, PT, PT, R18, R7, RZ, P1, P4 ;  /* 0x0000000712167210 */ /* 0x000fe20000fe84ff */
[----:B------:R-:W-:Y:S01]  /*4c10*/  IMAD.MOV.U32 R5, RZ, RZ, R13 ;  /* 0x000000ffff057224 */ /* 0x000fe200078e000d */
[----:B------:R-:W-:Y:S01]  /*4c20*/  IADD3 R4, P2, P3, R19, R6, R4 ;  /* 0x0000000613047210 */ /* 0x000fe20007b5e004 */
        /* <DEDUP_REMOVED lines=17> */
.L_x_321:
[----:B------:R-:W-:Y:S05]  /*4d40*/  BSYNC.RECONVERGENT B2 ;  /* 0x0000000000027941 */ /* 0x000fea0003800200 */
.L_x_320:
[----:B------:R-:W-:Y:S01]  /*4d50*/  DSETP.GEU.AND P0, PT, |R2|, |R14|, PT ;  /* 0x4000000e0200722a */ /* 0x000fe20003f0e200 */
[----:B------:R-:W-:Y:S01]  /*4d60*/  IADD3.X R13, PT, PT, R18, R7, RZ, P2, P3 ;  /* 0x00000007120d7210 */ /* 0x000fe200017e64ff */
        /* <DEDUP_REMOVED lines=20> */
.L_x_323:
[----:B------:R-:W-:Y:S05]  /*4eb0*/  BSYNC.RECONVERGENT B2 ;  /* 0x0000000000027941 */ /* 0x000fea0003800200 */
.L_x_322:
[C---:B------:R-:W-:Y:S02]  /*4ec0*/  VIADD R2, R20.reuse, 0x200 ;  /* 0x0000020014027836 */ /* 0x040fe40000000000 */
[----:B------:R-:W-:-:S03]  /*4ed0*/  VIADD R20, R20, 0x400 ;  /* 0x0000040014147836 */ /* 0x000fc60000000000 */
[----:B------:R-:W-:-:S13]  /*4ee0*/  ISETP.GE.AND P0, PT, R2, R21, PT ;  /* 0x000000150200720c */ /* 0x000fda0003f06270 */
[----:B------:R-:W-:Y:S05]  /*4ef0*/  @!P0 BRA `(.L_x_324) ;  /* 0xfffffff800448947 */ /* 0x000fea000383ffff */
.L_x_310:
[----:B------:R-:W-:Y:S05]  /*4f00*/  BSYNC.RECONVERGENT B1 ;  /* 0x0000000000017941 */ /* 0x000fea0003800200 */
.L_x_309:
        /* <DEDUP_REMOVED lines=32> */
.L_x_326:
[----:B------:R-:W-:Y:S05]  /*5110*/  BSYNC.RECONVERGENT B1 ;  /* 0x0000000000017941 */ /* 0x000fea0003800200 */
.L_x_325:
        /* <DEDUP_REMOVED lines=31> */
.L_x_328:
[----:B------:R-:W-:Y:S05]  /*5310*/  BSYNC.RECONVERGENT B1 ;  /* 0x0000000000017941 */ /* 0x000fea0003800200 */
.L_x_327:
        /* <DEDUP_REMOVED lines=31> */
.L_x_330:
[----:B------:R-:W-:Y:S05]  /*5510*/  BSYNC.RECONVERGENT B1 ;  /* 0x0000000000017941 */ /* 0x000fea0003800200 */
.L_x_329:
[----:B------:R-:W-:Y:S01]  /*5520*/  ISETP.GT.AND P0, PT, R8, 0x17, PT ;  /* 0x000000170800780c */ /* 0x000fe20003f04270 */
[----:B-1----:R1:W1:Y:S01]  /*5530*/  SHFL.DOWN PT, R6, R2, 0x8, 0x1f ;  /* 0x09001f0002067f89 */ /* 0x00226200000e0000 */
[----:B------:R-:W-:Y:S01]  /*5540*/  BSSY.RECONVERGENT B1, `(.L_x_331) ;  /* 0x000001d000017945 */ /* 0x000fe20003800200 */
[----:B--2---:R-:W-:Y:S02]  /*5550*/  IMAD.MOV.U32 R9, RZ, RZ, R11 ;  /* 0x000000ffff097224 */ /* 0x004fe400078e000b */
[----:B---3--:R2:W3:Y:S01]  /*5560*/  SHFL.DOWN PT, R7, R3, 0x8, 0x1f ;  /* 0x09001f0003077f89 */ /* 0x0084e200000e0000 */
[----:B------:R-:W-:Y:S02]  /*5570*/  IMAD.MOV.U32 R10, RZ, RZ, R12 ;  /* 0x000000ffff0a7224 */ /* 0x000fe400078e000c */
[----:B------:R-:W-:Y:S01]  /*5580*/  IMAD.MOV.U32 R4, RZ, RZ, R2 ;  /* 0x000000ffff047224 */ /* 0x000fe200078e0002 */
[----:B0-----:R2:W0:Y:S01]  /*5590*/  SHFL.DOWN PT, R14, R11, 0x8, 0x1f ;  /* 0x09001f000b0e7f89 */ /* 0x00142200000e0000 */
[----:B------:R-:W-:-:S03]  /*55a0*/  IMAD.MOV.U32 R5, RZ, RZ, R3 ;  /* 0x000000ffff057224 */ /* 0x000fc600078e0003 */
[----:B----4-:R2:W4:Y:S01]  /*55b0*/  SHFL.DOWN PT, R13, R12, 0x8, 0x1f ;  /* 0x09001f000c0d7f89 */ /* 0x01052200000e0000 */
        /* <DEDUP_REMOVED lines=21> */
.L_x_332:
[----:B------:R-:W-:Y:S05]  /*5710*/  BSYNC.RECONVERGENT B1 ;  /* 0x0000000000017941 */ /* 0x000fea0003800200 */
.L_x_331:
        /* <DEDUP_REMOVED lines=8> */
[----:B----4-:R-:W-:-:S03]  /*57a0*/  IMAD.MOV.U32 R13, RZ, RZ, R5 ;  /* 0x000000ffff0d7224 */ /* 0x010fc600078e0005 */
[----:B---3--:R3:W4:Y:S01]  /*57b0*/  SHFL.DOWN PT, R7, R10, 0x10, 0x1f ;  /* 0x0a001f000a077f89 */ /* 0x00872200000e0000 */
[----:B------:R-:W-:Y:S05]  /*57c0*/  @P0 BRA `(.L_x_334) ;  /* 0x0000000000500947 */ /* 0x000fea0003800000 */
[----:B-12---:R-:W-:Y:S01]  /*57d0*/  DSETP.GEU.AND P0, PT, |R4|, |R2|, PT ;  /* 0x400000020400722a */ /* 0x006fe20003f0e200 */
        /* <DEDUP_REMOVED lines=19> */
.L_x_334:
[----:B------:R-:W-:Y:S05]  /*5910*/  BSYNC.RECONVERGENT B1 ;  /* 0x0000000000017941 */ /* 0x000fea0003800200 */
.L_x_333:
        /* <DEDUP_REMOVED lines=11> */
.L_x_336:
[----:B------:R-:W-:Y:S05]  /*59d0*/  BSYNC.RECONVERGENT B1 ;  /* 0x0000000000017941 */ /* 0x000fea0003800200 */
.L_x_335:
        /* <DEDUP_REMOVED lines=8> */
[----:B0---4-:R-:W0:Y:S04]  /*5a60*/  LDS.128 R4, [R0+0x20] ;  /* 0x0000200000047984 */ /* 0x011e280000000c00 */
[----:B------:R2:W4:Y:S04]  /*5a70*/  LDS.64 R2, [R0+0x80] ;  /* 0x0000800000027984 */ /* 0x0005280000000a00 */
[----:B---3--:R2:W3:Y:S01]  /*5a80*/  LDS.128 R8, [R0+0x30] ;  /* 0x0000300000087984 */ /* 0x0084e20000000c00 */
[----:B-1----:R-:W-:Y:S01]  /*5a90*/  DSETP.GEU.AND P0, PT, |R12|, |R16|, PT ;  /* 0x400000100c00722a */ /* 0x002fe20003f0e200 */
[----:B------:R-:W-:-:S02]  /*5aa0*/  IMAD.MOV.U32 R20, RZ, RZ, R16 ;  /* 0x000000ffff147224 */ /* 0x000fc400078e0010 */
[----:B------:R-:W-:Y:S02]  /*5ab0*/  IMAD.MOV.U32 R21, RZ, RZ, R17 ;  /* 0x000000ffff157224 */ /* 0x000fe400078e0011 */
[----:B0-----:R-:W-:Y:S02]  /*5ac0*/  IMAD.MOV.U32 R23, RZ, RZ, R4 ;  /* 0x000000ffff177224 */ /* 0x001fe400078e0004 */
        /* <DEDUP_REMOVED lines=16> */
.L_x_338:
[----:B------:R-:W-:Y:S05]  /*5bd0*/  BSYNC.RECONVERGENT B1 ;  /* 0x0000000000017941 */ /* 0x000fea0003800200 */
.L_x_337:
        /* <DEDUP_REMOVED lines=23> */
.L_x_340:
[----:B------:R-:W-:Y:S05]  /*5d50*/  BSYNC.RECONVERGENT B1 ;  /* 0x0000000000017941 */ /* 0x000fea0003800200 */
.L_x_339:
        /* <DEDUP_REMOVED lines=21> */
.L_x_342:
[----:B------:R-:W-:Y:S05]  /*5eb0*/  BSYNC.RECONVERGENT B1 ;  /* 0x0000000000017941 */ /* 0x000fea0003800200 */
.L_x_341:
        /* <DEDUP_REMOVED lines=23> */
.L_x_344:
[----:B------:R-:W-:Y:S05]  /*6030*/  BSYNC.RECONVERGENT B1 ;  /* 0x0000000000017941 */ /* 0x000fea0003800200 */
.L_x_343:
        /* <DEDUP_REMOVED lines=21> */
.L_x_346:
[----:B------:R-:W-:Y:S05]  /*6190*/  BSYNC.RECONVERGENT B1 ;  /* 0x0000000000017941 */ /* 0x000fea0003800200 */
.L_x_345:
        /* <DEDUP_REMOVED lines=21> */
.L_x_348:
[----:B------:R-:W-:Y:S05]  /*62f0*/  BSYNC.RECONVERGENT B1 ;  /* 0x0000000000017941 */ /* 0x000fea0003800200 */
.L_x_347:
        /* <DEDUP_REMOVED lines=20> */
.L_x_268:
[----:B------:R-:W-:Y:S05]  /*6440*/  BSYNC.RECONVERGENT B0 ;  /* 0x0000000000007941 */ /* 0x000fea0003800200 */
.L_x_235:
[----:B------:R-:W-:Y:S05]  /*6450*/  @P1 EXIT ;  /* 0x000000000000194d */ /* 0x000fea0003800000 */
[----:B0123--:R-:W0:Y:S02]  /*6460*/  LDC.64 R2, c[0x0][0x390] ;  /* 0x0000e400ff027b82 */ /* 0x00fe240000000a00 */
[----:B0-----:R-:W-:Y:S04]  /*6470*/  STG.E.64 desc[UR8][R2.64], R12 ;  /* 0x0000000c02007986 */ /* 0x001fe8000c101b08 */
[----:B------:R-:W-:Y:S01]  /*6480*/  STG.E.64 desc[UR8][R2.64+0x8], R14 ;  /* 0x0000080e02007986 */ /* 0x000fe2000c101b08 */
[----:B------:R-:W-:Y:S05]  /*6490*/  EXIT ;  /* 0x000000000000794d */ /* 0x000fea0003800000 */
.L_x_349:
        /* <DEDUP_REMOVED lines=14> */
.L_x_736:


//--------------------- .text._ZN6thrust24THRUST_300001_SM_1000_NS8cuda_cub4core6detail13_kernel_agentINS1_8__reduce11ReduceAgentIPN4cuda3std3__45tupleIJdlEEESC_SB_iNS1_9__extrema9arg_max_fIdl10comparatorEEEEJSC_SC_iSG_EEEvDpT0_ --------------------------
	.section	.text._ZN6thrust24THRUST_300001_SM_1000_NS8cuda_cub4core6detail13_kernel_agentINS1_8__reduce11ReduceAgentIPN4cuda3std3__45tupleIJdlEEESC_SB_iNS1_9__extrema9arg_max_fIdl10comparatorEEEEJSC_SC_iSG_EEEvDpT0_,"ax",@progbits
	.align	128
        .global         _ZN6thrust24THRUST_300001_SM_1000_NS8cuda_cub4core6detail13_kernel_agentINS1_8__reduce11ReduceAgentIPN4cuda3std3__45tupleIJdlEEESC_SB_iNS1_9__extrema9arg_max_fIdl10comparatorEEEEJSC_SC_iSG_EEEvDpT0_
        .type           _ZN6thrust24THRUST_300001_SM_1000_NS8cuda_cub4core6detail13_kernel_agentINS1_8__reduce11ReduceAgentIPN4cuda3std3__45tupleIJdlEEESC_SB_iNS1_9__extrema9arg_max_fIdl10comparatorEEEEJSC_SC_iSG_EEEvDpT0_,@function
        .size           _ZN6thrust24THRUST_300001_SM_1000_NS8cuda_cub4core6detail13_kernel_agentINS1_8__reduce11ReduceAgentIPN4cuda3std3__45tupleIJdlEEESC_SB_iNS1_9__extrema9arg_max_fIdl10comparatorEEEEJSC_SC_iSG_EEEvDpT0_,(.L_x_737 - _ZN6thrust24THRUST_300001_SM_1000_NS8cuda_cub4core6detail13_kernel_agentINS1_8__reduce11ReduceAgentIPN4cuda3std3__45tupleIJdlEEESC_SB_iNS1_9__extrema9arg_max_fIdl10comparatorEEEEJSC_SC_iSG_EEEvDpT0_)
        .other          _ZN6thrust24THRUST_300001_SM_1000_NS8cuda_cub4core6detail13_kernel_agentINS1_8__reduce11ReduceAgentIPN4cuda3std3__45tupleIJdlEEESC_SB_iNS1_9__extrema9arg_max_fIdl10comparatorEEEEJSC_SC_iSG_EEEvDpT0_,@"STO_CUDA_ENTRY STV_DEFAULT"
_ZN6thrust24THRUST_300001_SM_1000_NS8cuda_cub4core6detail13_kernel_agentINS1_8__reduce11ReduceAgentIPN4cuda3std3__45tupleIJdlEEESC_SB_iNS1_9__extrema9arg_max_fIdl10comparatorEEEEJSC_SC_iSG_EEEvDpT0_:
.text._ZN6thrust24THRUST_300001_SM_1000_NS8cuda_cub4core6detail13_kernel_agentINS1_8__reduce11ReduceAgentIPN4cuda3std3__45tupleIJdlEEESC_SB_iNS1_9__extrema9arg_max_fIdl10comparatorEEEEJSC_SC_iSG_EEEvDpT0_:
        /* <DEDUP_REMOVED lines=21> */
.L_x_353:
[----:B0-----:R-:W-:Y:S05]  /*0150*/  BSYNC.RECONVERGENT B1 ;  /* 0x0000000000017941 */ /* 0x001fea0003800200 */
.L_x_352:
        /* <DEDUP_REMOVED lines=15> */
.L_x_360:
        /* <DEDUP_REMOVED lines=31> */
.L_x_359:
[----:B------:R-:W-:Y:S05]  /*0440*/  BSYNC.RECONVERGENT B3 ;  /* 0x0000000000037941 */ /* 0x000fea0003800200 */
.L_x_358:
[----:B------:R-:W-:Y:S02]  /*0450*/  IMAD.X R3, RZ, RZ, R3, P3 ;  /* 0x000000ffff037224 */ /* 0x000fe400018e0603 */
[----:B------:R-:W-:Y:S01]  /*0460*/  VIADD R19, R19, 0x100 ;  /* 0x0000010013137836 */ /* 0x000fe20000000000 */
[----:B------:R-:W-:Y:S06]  /*0470*/  @P2 BRA `(.L_x_360) ;  /* 0xfffffffc00742947 */ /* 0x000fec000383ffff */
.L_x_357:
[----:B------:R-:W-:Y:S05]  /*0480*/  BSYNC.RECONVERGENT B2 ;  /* 0x0000000000027941 */ /* 0x000fea0003800200 */
.L_x_356:
[----:B------:R-:W0:Y:S01]  /*0490*/  LDC.64 R8, c[0x0][0x380] ;  /* 0x0000e000ff087b82 */ /* 0x000e220000000a00 */
[----:B------:R-:W-:-:S13]  /*04a0*/  ISETP.GE.U32.AND P0, PT, R4, 0x300, PT ;  /* 0x000003000400780c */ /* 0x000fda0003f06070 */
[----:B------:R-:W-:Y:S05]  /*04b0*/  @!P0 BRA `(.L_x_355) ;  /* 0x0000000400908947 */ /* 0x000fea0003800000 */
.L_x_369:
        /* <DEDUP_REMOVED lines=13> */
[----:B------:R-:W-:Y:S01]  /*0590*/  IMAD.MOV.U32 R23, RZ, RZ, R12 ;  /* 0x000000ffff177224 */ /* 0x000fe200078e000c */
[----:B------:R-:W-:Y:S01]  /*05a0*/  MOV R25, R13 ;  /* 0x0000000d00197202 */ /* 0x000fe20000000f00 */
[----:B------:R-:W-:Y:S02]  /*05b0*/  IMAD.MOV.U32 R2, RZ, RZ, R14 ;  /* 0x000000ffff027224 */ /* 0x000fe400078e000e */
[----:B------:R-:W-:-:S09]  /*05c0*/  IMAD.MOV.U32 R3, RZ, RZ, R15 ;  /* 0x000000ffff037224 */ /* 0x000fd200078e000f */
        /* <DEDUP_REMOVED lines=9> */
.L_x_362:
[----:B------:R-:W-:Y:S05]  /*0660*/  BSYNC.RECONVERGENT B2 ;  /* 0x0000000000027941 */ /* 0x000fea0003800200 */
.L_x_361:
        /* <DEDUP_REMOVED lines=25> */
.L_x_364:
[----:B------:R-:W-:Y:S05]  /*0800*/  BSYNC.RECONVERGENT B2 ;  /* 0x0000000000027941 */ /* 0x000fea0003800200 */
.L_x_363:
        /* <DEDUP_REMOVED lines=21> */
.L_x_366:
[----:B------:R-:W-:Y:S05]  /*0960*/  BSYNC.RECONVERGENT B2 ;  /* 0x0000000000027941 */ /* 0x000fea0003800200 */
.L_x_365:
        /* <DEDUP_REMOVED lines=21> */
.L_x_368:
[----:B------:R-:W-:Y:S05]  /*0ac0*/  BSYNC.RECONVERGENT B2 ;  /* 0x0000000000027941 */ /* 0x000fea0003800200 */
.L_x_367:
[----:B------:R-:W-:-:S05]  /*0ad0*/  VIADD R19, R19, 0x400 ;  /* 0x0000040013137836 */ /* 0x000fca0000000000 */
[----:B------:R-:W-:-:S13]  /*0ae0*/  ISETP.GE.AND P0, PT, R19, UR5, PT ;  /* 0x0000000513007c0c */ /* 0x000fda000bf06270 */
[----:B------:R-:W-:Y:S05]  /*0af0*/  @!P0 BRA `(.L_x_369) ;  /* 0xfffffff800708947 */ /* 0x000fea000383ffff */
.L_x_355:
[----:B------:R-:W-:Y:S05]  /*0b00*/  BSYNC.RECONVERGENT B1 ;  /* 0x0000000000017941 */ /* 0x000fea0003800200 */
.L_x_354:
        /* <DEDUP_REMOVED lines=35> */
.L_x_372:
[----:B------:R-:W-:Y:S05]  /*0d40*/  BSYNC.RECONVERGENT B1 ;  /* 0x0000000000017941 */ /* 0x000fea0003800200 */
.L_x_371:
        /* <DEDUP_REMOVED lines=31> */
.L_x_374:
[----:B------:R-:W-:Y:S05]  /*0f40*/  BSYNC.RECONVERGENT B1 ;  /* 0x0000000000017941 */ /* 0x000fea0003800200 */
.L_x_373:
        /* <DEDUP_REMOVED lines=31> */
.L_x_376:
[----:B------:R-:W-:Y:S05]  /*1140*/  BSYNC.RECONVERGENT B1 ;  /* 0x0000000000017941 */ /* 0x000fea0003800200 */
.L_x_375:
        /* <DEDUP_REMOVED lines=31> */
.L_x_378:
[----:B------:R-:W-:Y:S05]  /*1340*/  BSYNC.RECONVERGENT B1 ;  /* 0x0000000000017941 */ /* 0x000fea0003800200 */
.L_x_377:
[----:B------:R-:W-:Y:S01]  /*1350*/  ISETP.GT.AND P0, PT, R9, 0xf, PT ;  /* 0x0000000f0900780c */ /* 0x000fe20003f04270 */
[----:B-1----:R1:W1:Y:S01]  /*1360*/  SHFL.DOWN PT, R6, R4, 0x10, 0x1f ;  /* 0x0a001f0004067f89 */ /* 0x00226200000e0000 */
[----:B------:R-:W-:Y:S01]  /*1370*/  BSSY.RECONVERGENT B1, `(.L_x_379) ;  /* 0x000001d000017945 */ /* 0x000fe20003800200 */
[----:B0-----:R-:W-:Y:S01]  /*1380*/  MOV R14, R8 ;  /* 0x00000008000e7202 */ /* 0x001fe20000000f00 */
[----:B----4-:R-:W-:Y:S01]  /*1390*/  IMAD.MOV.U32 R15, RZ, RZ, R10 ;  /* 0x000000ffff0f7224 */ /* 0x010fe200078e000a */
[----:B--2---:R0:W2:Y:S01]  /*13a0*/  SHFL.DOWN PT, R7, R5, 0x10, 0x1f ;  /* 0x0a001f0005077f89 */ /* 0x0040a200000e0000 */
[----:B------:R-:W-:Y:S02]  /*13b0*/  IMAD.MOV.U32 R2, RZ, RZ, R4 ;  /* 0x000000ffff027224 */ /* 0x000fe400078e0004 */
[----:B------:R-:W-:Y:S01]  /*13c0*/  IMAD.MOV.U32 R3, RZ, RZ, R5 ;  /* 0x000000ffff037224 */ /* 0x000fe200078e0005 */
[----:B------:R0:W4:Y:S04]  /*13d0*/  SHFL.DOWN PT, R11, R8, 0x10, 0x1f ;  /* 0x0a001f00080b7f89 */ /* 0x00012800000e0000 */
        /* <DEDUP_REMOVED lines=22> */
.L_x_380:
[----:B------:R-:W-:Y:S05]  /*1540*/  BSYNC.RECONVERGENT B1 ;  /* 0x0000000000017941 */ /* 0x000fea0003800200 */
.L_x_379:
        /* <DEDUP_REMOVED lines=11> */
.L_x_382:
[----:B------:R-:W-:Y:S05]  /*1600*/  BSYNC.RECONVERGENT B1 ;  /* 0x0000000000017941 */ /* 0x000fea0003800200 */
.L_x_381:
        /* <DEDUP_REMOVED lines=31> */
.L_x_385:
[----:B------:R-:W-:Y:S05]  /*1800*/  BSYNC.RECONVERGENT B1 ;  /* 0x0000000000017941 */ /* 0x000fea0003800200 */
.L_x_384:
        /* <DEDUP_REMOVED lines=10> */
[----:B------:R-:W-:Y:S01]  /*18b0*/  MOV R15, R26 ;  /* 0x0000001a000f7202 */ /* 0x000fe20000000f00 */
[----:B------:R-:W-:Y:S02]  /*18c0*/  IMAD.MOV.U32 R29, RZ, RZ, R27 ;  /* 0x000000ffff1d7224 */ /* 0x000fe400078e001b */
[----:B------:R-:W-:Y:S02]  /*18d0*/  IMAD.MOV.U32 R4, RZ, RZ, R24 ;  /* 0x000000ffff047224 */ /* 0x000fe400078e0018 */
[----:B------:R-:W-:-:S08]  /*18e0*/  IMAD.MOV.U32 R5, RZ, RZ, R25 ;  /* 0x000000ffff057224 */ /* 0x000fd000078e0019 */
        /* <DEDUP_REMOVED lines=9> */
.L_x_387:
[----:B------:R-:W-:Y:S05]  /*1980*/  BSYNC.RECONVERGENT B1 ;  /* 0x0000000000017941 */ /* 0x000fea0003800200 */
.L_x_386:
        /* <DEDUP_REMOVED lines=21> */
.L_x_389:
[----:B------:R-:W-:Y:S05]  /*1ae0*/  BSYNC.RECONVERGENT B1 ;  /* 0x0000000000017941 */ /* 0x000fea0003800200 */
.L_x_388:
        /* <DEDUP_REMOVED lines=23> */
.L_x_391:
[----:B------:R-:W-:Y:S05]  /*1c60*/  BSYNC.RECONVERGENT B1 ;  /* 0x0000000000017941 */ /* 0x000fea0003800200 */
.L_x_390:
        /* <DEDUP_REMOVED lines=21> */
.L_x_393:
[----:B------:R-:W-:Y:S05]  /*1dc0*/  BSYNC.RECONVERGENT B1 ;  /* 0x0000000000017941 */ /* 0x000fea0003800200 */
.L_x_392:
        /* <DEDUP_REMOVED lines=21> */
.L_x_395:
[----:B------:R-:W-:Y:S05]  /*1f20*/  BSYNC.RECONVERGENT B1 ;  /* 0x0000000000017941 */ /* 0x000fea0003800200 */
.L_x_394:
        /* <DEDUP_REMOVED lines=21> */
.L_x_370:
        /* <DEDUP_REMOVED lines=19> */
[----:B0-----:R-:W-:Y:S01]  /*21b0*/  MOV R16, R9 ;  /* 0x0000000900107202 */ /* 0x001fe20000000f00 */
[----:B--2---:R-:W-:Y:S02]  /*21c0*/  IMAD.MOV.U32 R18, RZ, RZ, R11 ;  /* 0x000000ffff127224 */ /* 0x004fe400078e000b */
[----:B------:R-:W-:Y:S02]  /*21d0*/  IMAD.MOV.U32 R2, RZ, RZ, R6 ;  /* 0x000000ffff027224 */ /* 0x000fe400078e0006 */
[----:B------:R-:W-:-:S08]  /*21e0*/  IMAD.MOV.U32 R3, RZ, RZ, R7 ;  /* 0x000000ffff037224 */ /* 0x000fd000078e0007 */
        /* <DEDUP_REMOVED lines=15> */
.L_x_397:
[----:B------:R-:W-:Y:S05]  /*22e0*/  BSYNC.RECONVERGENT B1 ;  /* 0x0000000000017941 */ /* 0x000fea0003800200 */
.L_x_396:
        /* <DEDUP_REMOVED lines=32> */
.L_x_399:
[----:B------:R-:W-:Y:S05]  /*24f0*/  BSYNC.RECONVERGENT B1 ;  /* 0x0000000000017941 */ /* 0x000fea0003800200 */
.L_x_398:
[----:B-1----:R-:W-:Y:S01]  /*2500*/  VIADD R2, R4, 0x4 ;  /* 0x0000000404027836 */ /* 0x002fe20000000000 */
[----:B---3--:R1:W3:Y:S01]  /*2510*/  SHFL.DOWN PT, R8, R6, 0x4, R5 ;  /* 0x0880000006087989 */ /* 0x0082e200000e0005 */
[----:B------:R-:W-:Y:S01]  /*2520*/  BSSY.RECONVERGENT B1, `(.L_x_400) ;  /* 0x000001e000017945 */ /* 0x000fe20003800200 */
[----:B------:R-:W-:Y:S01]  /*2530*/  IMAD.MOV.U32 R14, RZ, RZ, R10 ;  /* 0x000000ffff0e7224 */ /* 0x000fe200078e000a */
[----:B------:R-:W-:Y:S01]  /*2540*/  MOV R3, R7 ;  /* 0x0000000700037202 */ /* 0x000fe20000000f00 */
[----:B0-----:R1:W0:Y:S01]  /*2550*/  SHFL.DOWN PT, R9, R7, 0x4, R5 ;  /* 0x0880000007097989 */ /* 0x00122200000e0005 */
[----:B------:R-:W-:Y:S01]  /*2560*/  ISETP.GT.AND P0, PT, R2, R5, PT ;  /* 0x000000050200720c */ /* 0x000fe20003f04270 */
[----:B------:R-:W-:Y:S02]  /*2570*/  IMAD.MOV.U32 R16, RZ, RZ, R12 ;  /* 0x000000ffff107224 */ /* 0x000fe400078e000c */
[----:B--2---:R1:W2:Y:S01]  /*2580*/  SHFL.DOWN PT, R11, R10, 0x4, R5 ;  /* 0x088000000a0b7989 */ /* 0x0042a200000e0005 */
[----:B------:R-:W-:-:S03]  /*2590*/  IMAD.MOV.U32 R2, RZ, RZ, R6 ;  /* 0x000000ffff027224 */ /* 0x000fc600078e0006 */
[----:B----4-:R1:W4:Y:S06]  /*25a0*/  SHFL.DOWN PT, R13, R12, 0x4, R5 ;  /* 0x088000000c0d7989 */ /* 0x01032c00000e0005 */
        /* <DEDUP_REMOVED lines=21> */
.L_x_401:
[----:B------:R-:W-:Y:S05]  /*2700*/  BSYNC.RECONVERGENT B1 ;  /* 0x0000000000017941 */ /* 0x000fea0003800200 */
.L_x_400:
        /* <DEDUP_REMOVED lines=32> */
.L_x_403:
[----:B------:R-:W-:Y:S05]  /*2910*/  BSYNC.RECONVERGENT B1 ;  /* 0x0000000000017941 */ /* 0x000fea0003800200 */
.L_x_402:
[----:B-1----:R-:W-:Y:S01]  /*2920*/  VIADD R2, R4, 0x10 ;  /* 0x0000001004027836 */ /* 0x002fe20000000000 */
[----:B---3--:R1:W3:Y:S01]  /*2930*/  SHFL.DOWN PT, R8, R6, 0x10, R5 ;  /* 0x0a00000006087989 */ /* 0x0082e200000e0005 */
[----:B------:R-:W-:Y:S01]  /*2940*/  BSSY.RECONVERGENT B1, `(.L_x_404) ;  /* 0x000001e000017945 */ /* 0x000fe20003800200 */
[----:B------:R-:W-:Y:S02]  /*2950*/  IMAD.MOV.U32 R14, RZ, RZ, R10 ;  /* 0x000000ffff0e7224 */ /* 0x000fe400078e000a */
[----:B------:R-:W-:Y:S01]  /*2960*/  ISETP.GT.AND P0, PT, R2, R5, PT ;  /* 0x000000050200720c */ /* 0x000fe20003f04270 */
[----:B0-----:R1:W0:Y:S01]  /*2970*/  SHFL.DOWN PT, R9, R7, 0x10, R5 ;  /* 0x0a00000007097989 */ /* 0x00122200000e0005 */
[----:B------:R-:W-:Y:S01]  /*2980*/  IMAD.MOV.U32 R15, RZ, RZ, R12 ;  /* 0x000000ffff0f7224 */ /* 0x000fe200078e000c */
[----:B------:R-:W-:Y:S01]  /*2990*/  MOV R2, R6 ;  /* 0x0000000600027202 */ /* 0x000fe20000000f00 */
[----:B------:R-:W-:Y:S01]  /*29a0*/  IMAD.MOV.U32 R3, RZ, RZ, R7 ;  /* 0x000000ffff037224 */ /* 0x000fe200078e0007 */
[----:B--2---:R1:W2:Y:S04]  /*29b0*/  SHFL.DOWN PT, R11, R10, 0x10, R5 ;  /* 0x0a0000000a0b7989 */ /* 0x0042a800000e0005 */
        /* <DEDUP_REMOVED lines=22> */
.L_x_405:
[----:B------:R-:W-:Y:S05]  /*2b20*/  BSYNC.RECONVERGENT B1 ;  /* 0x0000000000017941 */ /* 0x000fea0003800200 */
.L_x_404:
        /* <DEDUP_REMOVED lines=11> */
.L_x_407:
[----:B------:R-:W-:Y:S05]  /*2be0*/  BSYNC.RECONVERGENT B1 ;  /* 0x0000000000017941 */ /* 0x000fea0003800200 */
.L_x_406:
        /* <DEDUP_REMOVED lines=35> */
.L_x_409:
[----:B------:R-:W-:Y:S05]  /*2e20*/  BSYNC.RECONVERGENT B1 ;  /* 0x0000000000017941 */ /* 0x000fea0003800200 */
.L_x_408:
[----:B------:R-:W-:Y:S01]  /*2e30*/  UISETP.GE.AND UP0, UPT, UR8, 0x41, UPT ;  /* 0x000000410800788c */ /* 0x000fe2000bf06270 */
[----:B0-----:R-:W-:Y:S01]  /*2e40*/  IMAD.MOV.U32 R9, RZ, RZ, R11 ;  /* 0x000000ffff097224 */ /* 0x001fe200078e000b */
[----:B------:R-:W-:Y:S01]  /*2e50*/  MOV R2, R4 ;  /* 0x0000000400027202 */ /* 0x000fe20000000f00 */
[----:B------:R-:W-:Y:S02]  /*2e60*/  IMAD.MOV.U32 R0, RZ, RZ, R8 ;  /* 0x000000ffff007224 */ /* 0x000fe400078e0008 */
[----:B------:R-:W-:-:S04]  /*2e70*/  IMAD.MOV.U32 R3, RZ, RZ, R5 ;  /* 0x000000ffff037224 */ /* 0x000fc800078e0005 */
        /* <DEDUP_REMOVED lines=27> */
.L_x_411:
[----:B------:R-:W-:Y:S05]  /*3030*/  BSYNC.RECONVERGENT B1 ;  /* 0x0000000000017941 */ /* 0x000fea0003800200 */
.L_x_410:
        /* <DEDUP_REMOVED lines=32> */
.L_x_413:
[----:B------:R-:W-:Y:S05]  /*3240*/  BSYNC.RECONVERGENT B1 ;  /* 0x0000000000017941 */ /* 0x000fea0003800200 */
.L_x_412:
[----:B------:R-:W-:Y:S01]  /*3250*/  UISETP.GE.AND UP0, UPT, UR8, 0x81, UPT ;  /* 0x000000810800788c */ /* 0x000fe2000bf06270 */
[----:B------:R-:W-:Y:S01]  /*3260*/  IMAD.MOV.U32 R9, RZ, RZ, R11 ;  /* 0x000000ffff097224 */ /* 0x000fe200078e000b */
        /* <DEDUP_REMOVED lines=30> */
.L_x_415:
[----:B------:R-:W-:Y:S05]  /*3450*/  BSYNC.RECONVERGENT B1 ;  /* 0x0000000000017941 */ /* 0x000fea0003800200 */
.L_x_414:
        /* <DEDUP_REMOVED lines=32> */
.L_x_417:
[----:B------:R-:W-:Y:S05]  /*3660*/  BSYNC.RECONVERGENT B1 ;  /* 0x0000000000017941 */ /* 0x000fea0003800200 */
.L_x_416:
        /* <DEDUP_REMOVED lines=13> */
[----:B------:R-:W-:Y:S01]  /*3740*/  MOV R6, R2 ;  /* 0x0000000200067202 */ /* 0x000fe20000000f00 */
[----:B------:R-:W-:Y:S02]  /*3750*/  IMAD.MOV.U32 R7, RZ, RZ, R3 ;  /* 0x000000ffff077224 */ /* 0x000fe400078e0003 */
[----:B-1----:R-:W-:Y:S02]  /*3760*/  IMAD.MOV.U32 R9, RZ, RZ, R12 ;  /* 0x000000ffff097224 */ /* 0x002fe400078e000c */
        /* <DEDUP_REMOVED lines=16> */
.L_x_419:
[----:B------:R-:W-:Y:S05]  /*3870*/  BSYNC.RECONVERGENT B1 ;  /* 0x0000000000017941 */ /* 0x000fea0003800200 */
.L_x_418:
        /* <DEDUP_REMOVED lines=32> */
.L_x_351:
        /* <DEDUP_REMOVED lines=34> */
[----:B------:R-:W-:-:S04]  /*3ca0*/  IMAD.MOV.U32 R15, RZ, RZ, 0x500 ;  /* 0x00000500ff0f7424 */ /* 0x000fc800078e00ff */
        /* <DEDUP_REMOVED lines=8> */
[----:B------:R-:W-:Y:S02]  /*3d30*/  @P2 MOV R9, R13 ;  /* 0x0000000d00092202 */ /* 0x000fe40000000f00 */
[----:B------:R-:W-:-:S04]  /*3d40*/  @P2 SEL R7, R11, R7, P0 ;  /* 0x000000070b072207 */ /* 0x000fc80000000000 */
        /* <DEDUP_REMOVED lines=10> */
[----:B------:R-:W-:Y:S06]  /*3df0*/  BRA.U !UP0, `(.L_x_420) ;  /* 0x0000000508287547 */ /* 0x000fec000b800000 */
[----:B------:R-:W-:Y:S01]  /*3e00*/  IMAD.MOV.U32 R25, RZ, RZ, R2 ;  /* 0x000000ffff197224 */ /* 0x000fe200078e0002 */
[----:B------:R-:W0:Y:S01]  /*3e10*/  LDCU UR4, c[0x0][0x390] ;  /* 0x00007200ff0477ac */ /* 0x000e220008000800 */
[----:B------:R-:W-:Y:S02]  /*3e20*/  IMAD.MOV.U32 R24, RZ, RZ, R3 ;  /* 0x000000ffff187224 */ /* 0x000fe400078e0003 */
[----:B------:R-:W-:-:S07]  /*3e30*/  IMAD.MOV.U32 R27, RZ, RZ, 0x500 ;  /* 0x00000500ff1b7424 */ /* 0x000fce00078e00ff */
.L_x_421:
[----:B------:R-:W1:Y:S01]  /*3e40*/  LDC.64 R22, c[0x0][0x380] ;  /* 0x0000e000ff167b82 */ /* 0x000e620000000a00 */
[----:B------:R-:W-:-:S04]  /*3e50*/  IMAD.IADD R3, R0, 0x1, R27 ;  /* 0x0000000100037824 */ /* 0x000fc800078e021b */
[----:B-1----:R-:W-:-:S05]  /*3e60*/  IMAD.WIDE.U32 R22, R3, 0x10, R22 ;  /* 0x0000001003167825 */ /* 0x002fca00078e0016 */
        /* <DEDUP_REMOVED lines=14> */
[----:B------:R-:W-:Y:S02]  /*3f50*/  @P2 FSEL R29, R5, R21, P0 ;  /* 0x00000015051d2208 */ /* 0x000fe40000000000 */
[----:B------:R-:W2:Y:S01]  /*3f60*/  LDG.E.64.CONSTANT R4, desc[UR6][R22.64+0x4000] ;  /* 0x0040000616047981 */ /* 0x000ea2000c1e9b00 */
[----:B------:R-:W-:Y:S02]  /*3f70*/  @P2 IMAD.MOV.U32 R20, RZ, RZ, R26 ;  /* 0x000000ffff142224 */ /* 0x000fe400078e001a */
[----:B------:R-:W-:-:S06]  /*3f80*/  @P2 IMAD.MOV.U32 R21, RZ, RZ, R29 ;  /* 0x000000ffff152224 */ /* 0x000fcc00078e001d */
        /* <DEDUP_REMOVED lines=32> */
[----:B------:R-:W-:-:S05]  /*4190*/  VIADD R7, R27, 0xa00 ;  /* 0x00000a001b077836 */ /* 0x000fca0000000000 */
[----:B0-----:R-:W-:Y:S01]  /*41a0*/  ISETP.GT.AND P1, PT, R7, UR4, PT ;  /* 0x0000000407007c0c */ /* 0x001fe2000bf24270 */
[----:B------:R-:W-:-:S04]  /*41b0*/  VIADD R15, R27, 0x500 ;  /* 0x000005001b0f7836 */ /* 0x000fc80000000000 */
[----:B------:R-:W-:Y:S01]  /*41c0*/  IMAD.MOV.U32 R27, RZ, RZ, R15 ;  /* 0x000000ffff1b7224 */ /* 0x000fe200078e000f */
        /* <DEDUP_REMOVED lines=11> */
[----:B------:R-:W-:Y:S01]  /*4280*/  IMAD.MOV.U32 R24, RZ, RZ, R3 ;  /* 0x000000ffff187224 */ /* 0x000fe200078e0003 */
[----:B------:R-:W-:Y:S06]  /*4290*/  @!P1 BRA `(.L_x_421) ;  /* 0xfffffff800e89947 */ /* 0x000fec000383ffff */
.L_x_420:
[----:B------:R-:W-:-:S13]  /*42a0*/  ISETP.GE.AND P0, PT, R15, UR4, PT ;  /* 0x000000040f007c0c */ /* 0x000fda000bf06270 */
        /* <DEDUP_REMOVED lines=12> */
[----:B------:R-:W0:Y:S01]  /*4370*/  LDC.64 R6, c[0x0][0x380] ;  /* 0x0000e000ff067b82 */ /* 0x000e220000000a00 */
[----:B------:R-:W-:Y:S01]  /*4380*/  LEA.HI R8, R20, 0x1, RZ, 0x18 ;  /* 0x0000000114087811 */ /* 0x000fe200078fc0ff */
[----:B------:R-:W-:Y:S01]  /*4390*/  IMAD.IADD R21, R0, 0x1, R15 ;  /* 0x0000000100157824 */ /* 0x000fe200078e020f */
[----:B------:R-:W-:Y:S02]  /*43a0*/  MOV R12, R0 ;  /* 0x00000000000c7202 */ /* 0x000fe40000000f00 */
[----:B------:R-:W-:-:S05]  /*43b0*/  LOP3.LUT R8, R8, 0x3, RZ, 0xc0, !PT ;  /* 0x0000000308087812 */ /* 0x000fca00078ec0ff */
[----:B------:R-:W-:-:S07]  /*43c0*/  IMAD.MOV R14, RZ, RZ, -R8 ;  /* 0x000000ffff0e7224 */ /* 0x000fce00078e0a08 */
.L_x_428:
[----:B0-----:R-:W-:-:S05]  /*43d0*/  IMAD.WIDE.U32 R18, R21, 0x10, R6 ;  /* 0x0000001015127825 */ /* 0x001fca00078e0006 */
[----:B------:R-:W2:Y:S04]  /*43e0*/  LDG.E.64.CONSTANT R8, desc[UR6][R18.64] ;  /* 0x0000000612087981 */ /* 0x000ea8000c1e9b00 */
[----:B------:R-:W3:Y:S01]  /*43f0*/  LDG.E.64.CONSTANT R10, desc[UR6][R18.64+0x8] ;  /* 0x00000806120a7981 */ /* 0x000ee2000c1e9b00 */
[----:B------:R-:W-:Y:S01]  /*4400*/  VIADD R14, R14, 0x1 ;  /* 0x000000010e0e7836 */ /* 0x000fe20000000000 */
[----:B------:R-:W-:Y:S01]  /*4410*/  BSSY.RECONVERGENT B3, `(.L_x_426) ;  /* 0x000001a000037945 */ /* 0x000fe20003800200 */
[----:B------:R-:W-:Y:S02]  /*4420*/  IMAD.MOV.U32 R23, RZ, RZ, R2 ;  /* 0x000000ffff177224 */ /* 0x000fe400078e0002 */
        /* <DEDUP_REMOVED lines=24> */
.L_x_427:
[----:B------:R-:W-:Y:S05]  /*45b0*/  BSYNC.RECONVERGENT B3 ;  /* 0x0000000000037941 */ /* 0x000fea0003800200 */
.L_x_426:
[----:B------:R-:W-:Y:S02]  /*45c0*/  VIADD R12, R12, 0x100 ;  /* 0x000001000c0c7836 */ /* 0x000fe40000000000 */
[----:B------:R-:W-:Y:S01]  /*45d0*/  VIADD R21, R21, 0x100 ;  /* 0x0000010015157836 */ /* 0x000fe20000000000 */
[----:B------:R-:W-:Y:S06]  /*45e0*/  @P2 BRA `(.L_x_428) ;  /* 0xfffffffc00782947 */ /* 0x000fec000383ffff */
.L_x_425:
[----:B------:R-:W-:Y:S05]  /*45f0*/  BSYNC.RECONVERGENT B2 ;  /* 0x0000000000027941 */ /* 0x000fea0003800200 */
.L_x_424:
[----:B------:R-:W-:-:S13]  /*4600*/  ISETP.GE.U32.AND P0, PT, R20, 0x300, PT ;  /* 0x000003001400780c */ /* 0x000fda0003f06070 */
[----:B------:R-:W-:Y:S05]  /*4610*/  @!P0 BRA `(.L_x_423) ;  /* 0x0000000400c88947 */ /* 0x000fea0003800000 */
[----:B------:R-:W0:Y:S01]  /*4620*/  LDCU.64 UR8, c[0x0][0x380] ;  /* 0x00007000ff0877ac */ /* 0x000e220008000a00 */
[----:B------:R-:W1:Y:S01]  /*4630*/  LDC.64 R10, c[0x0][0x380] ;  /* 0x0000e000ff0a7b82 */ /* 0x000e620000000a00 */
[C---:B------:R-:W-:Y:S01]  /*4640*/  IADD3 R17, P0, PT, R12.reuse, R15, RZ ;  /* 0x0000000f0c117210 */ /* 0x040fe20007f1e0ff */
[----:B------:R-:W-:-:S04]  /*4650*/  IMAD.IADD R15, R12, 0x1, R15 ;  /* 0x000000010c0f7824 */ /* 0x000fc800078e020f */
[----:B------:R-:W-:Y:S01]  /*4660*/  IMAD.X R6, RZ, RZ, RZ, P0 ;  /* 0x000000ffff067224 */ /* 0x000fe200000e06ff */
[----:B0-----:R-:W-:-:S04]  /*4670*/  LEA R14, P1, R17, UR8, 0x4 ;  /* 0x00000008110e7c11 */ /* 0x001fc8000f8220ff */
[----:B------:R-:W-:Y:S02]  /*4680*/  IADD3 R14, P0, PT, R14, 0x3008, RZ ;  /* 0x000030080e0e7810 */ /* 0x000fe40007f1e0ff */
[----:B------:R-:W-:-:S05]  /*4690*/  LEA.HI.X R17, R17, UR9, R6, 0x4, P1 ;  /* 0x0000000911117c11 */ /* 0x000fca00088f2406 */
[----:B------:R-:W-:-:S07]  /*46a0*/  IMAD.X R17, RZ, RZ, R17, P0 ;  /* 0x000000ffff117224 */ /* 0x000fce00000e0611 */
.L_x_437:
[----:B-1----:R-:W-:-:S05]  /*46b0*/  IMAD.WIDE.U32 R8, R15, 0x10, R10 ;  /* 0x000000100f087825 */ /* 0x002fca00078e000a */
[----:B------:R-:W2:Y:S04]  /*46c0*/  LDG.E.64.CONSTANT R22, desc[UR6][R8.64] ;  /* 0x0000000608167981 */ /* 0x000ea8000c1e9b00 */
[----:B------:R0:W3:Y:S02]  /*46d0*/  LDG.E.64.CONSTANT R6, desc[UR6][R8.64+0x8] ;  /* 0x0000080608067981 */ /* 0x0000e4000c1e9b00 */
[----:B0-----:R-:W-:Y:S02]  /*46e0*/  IMAD.MOV.U32 R8, RZ, RZ, R14 ;  /* 0x000000ffff087224 */ /* 0x001fe400078e000e */
[----:B------:R-:W-:-:S05]  /*46f0*/  IMAD.MOV.U32 R9, RZ, RZ, R17 ;  /* 0x000000ffff097224 */ /* 0x000fca00078e0011 */
[----:B------:R0:W5:Y:S04]  /*4700*/  LDG.E.64.CONSTANT R20, desc[UR6][R8.64+-0x2008] ;  /* 0xffdff80608147981 */ /* 0x000168000c1e9b00 */
[----:B------:R0:W5:Y:S01]  /*4710*/  LDG.E.64.CONSTANT R18, desc[UR6][R8.64+-0x2000] ;  /* 0xffe0000608127981 */ /* 0x000162000c1e9b00 */
[----:B------:R-:W-:Y:S01]  /*4720*/  BSSY.RECONVERGENT B2, `(.L_x_429) ;  /* 0x0000015000027945 */ /* 0x000fe20003800200 */
[----:B--2---:R-:W-:Y:S01]  /*4730*/  DSETP.GEU.AND P0, PT, |R4|, |R22|, PT ;  /* 0x400000160400722a */ /* 0x004fe20003f0e200 */
[----:B------:R-:W-:Y:S02]  /*4740*/  IMAD.MOV.U32 R16, RZ, RZ, R22 ;  /* 0x000000ffff107224 */ /* 0x000fe400078e0016 */
[----:B------:R-:W-:Y:S01]  /*4750*/  IMAD.MOV.U32 R17, RZ, RZ, R23 ;  /* 0x000000ffff117224 */ /* 0x000fe200078e0017 */
[----:B---3--:R-:W-:Y:S01]  /*4760*/  MOV R29, R7 ;  /* 0x00000007001d7202 */ /* 0x008fe20000000f00 */
[----:B------:R-:W-:-:S09]  /*4770*/  IMAD.MOV.U32 R27, RZ, RZ, R6 ;  /* 0x000000ffff1b7224 */ /* 0x000fd200078e0006 */
        /* <DEDUP_REMOVED lines=15> */
.L_x_430:
[----:B------:R-:W-:Y:S05]  /*4870*/  BSYNC.RECONVERGENT B2 ;  /* 0x0000000000027941 */ /* 0x000fea0003800200 */
.L_x_429:
[----:B------:R0:W5:Y:S04]  /*4880*/  LDG.E.64.CONSTANT R6, desc[UR6][R8.64+-0x1008] ;  /* 0xffeff80608067981 */ /* 0x000168000c1e9b00 */
[----:B------:R0:W5:Y:S02]  /*4890*/  LDG.E.64.CONSTANT R4, desc[UR6][R8.64+-0x1000] ;  /* 0xfff0000608047981 */ /* 0x000164000c1e9b00 */
[----:B-----5:R-:W-:Y:S01]  /*48a0*/  DSETP.GEU.AND P0, PT, |R16|, |R20|, PT ;  /* 0x400000141000722a */ /* 0x020fe20003f0e200 */
[----:B------:R-:W-:Y:S01]  /*48b0*/  BSSY.RECONVERGENT B2, `(.L_x_431) ;  /* 0x0000014000027945 */ /* 0x000fe20003800200 */
[----:B------:R-:W-:Y:S02]  /*48c0*/  IMAD.MOV.U32 R2, RZ, RZ, R20 ;  /* 0x000000ffff027224 */ /* 0x000fe400078e0014 */
[----:B------:R-:W-:-:S02]  /*48d0*/  IMAD.MOV.U32 R3, RZ, RZ, R21 ;  /* 0x000000ffff037224 */ /* 0x000fc400078e0015 */
        /* <DEDUP_REMOVED lines=17> */
.L_x_432:
[----:B------:R-:W-:Y:S05]  /*49f0*/  BSYNC.RECONVERGENT B2 ;  /* 0x0000000000027941 */ /* 0x000fea0003800200 */
.L_x_431:
[----:B------:R0:W5:Y:S04]  /*4a00*/  LDG.E.64.CONSTANT R16, desc[UR6][R8.64+-0x8] ;  /* 0xfffff80608107981 */ /* 0x000168000c1e9b00 */
[----:B------:R0:W5:Y:S01]  /*4a10*/  LDG.E.64.CONSTANT R18, desc[UR6][R8.64] ;  /* 0x0000000608127981 */ /* 0x000162000c1e9b00 */
[----:B------:R-:W-:Y:S01]  /*4a20*/  DSETP.GEU.AND P0, PT, |R2|, |R6|, PT ;  /* 0x400000060200722a */ /* 0x000fe20003f0e200 */
[----:B------:R-:W-:Y:S01]  /*4a30*/  BSSY.RECONVERGENT B2, `(.L_x_433) ;  /* 0x0000014000027945 */ /* 0x000fe20003800200 */
[----:B------:R-:W-:Y:S02]  /*4a40*/  IMAD.MOV.U32 R20, RZ, RZ, R6 ;  /* 0x000000ffff147224 */ /* 0x000fe400078e0006 */
[----:B------:R-:W-:Y:S02]  /*4a50*/  IMAD.MOV.U32 R21, RZ, RZ, R7 ;  /* 0x000000ffff157224 */ /* 0x000fe400078e0007 */
[----:B------:R-:W-:-:S02]  /*4a60*/  IMAD.MOV.U32 R29, RZ, RZ, R4 ;  /* 0x000000ffff1d7224 */ /* 0x000fc400078e0004 */
        /* <DEDUP_REMOVED lines=16> */
.L_x_434:
[----:B------:R-:W-:Y:S05]  /*4b70*/  BSYNC.RECONVERGENT B2 ;  /* 0x0000000000027941 */ /* 0x000fea0003800200 */
.L_x_433:
[----:B-----5:R-:W-:Y:S01]  /*4b80*/  DSETP.GEU.AND P0, PT, |R20|, |R16|, PT ;  /* 0x400000101400722a */ /* 0x020fe20003f0e200 */
[----:B------:R-:W-:Y:S01]  /*4b90*/  BSSY.RECONVERGENT B2, `(.L_x_435) ;  /* 0x0000014000027945 */ /* 0x000fe20003800200 */
[----:B------:R-:W-:Y:S02]  /*4ba0*/  IMAD.MOV.U32 R4, RZ, RZ, R16 ;  /* 0x000000ffff047224 */ /* 0x000fe400078e0010 */
[----:B------:R-:W-:Y:S02]  /*4bb0*/  IMAD.MOV.U32 R5, RZ, RZ, R17 ;  /* 0x000000ffff057224 */ /* 0x000fe400078e0011 */
[----:B------:R-:W-:Y:S02]  /*4bc0*/  IMAD.MOV.U32 R2, RZ, RZ, R18 ;  /* 0x000000ffff027224 */ /* 0x000fe400078e0012 */
[----:B------:R-:W-:-:S06]  /*4bd0*/  IMAD.MOV.U32 R3, RZ, RZ, R19 ;  /* 0x000000ffff037224 */ /* 0x000fcc00078e0013 */
        /* <DEDUP_REMOVED lines=15> */
.L_x_436:
[----:B------:R-:W-:Y:S05]  /*4cd0*/  BSYNC.RECONVERGENT B2 ;  /* 0x0000000000027941 */ /* 0x000fea0003800200 */
.L_x_435:
[----:B------:R-:W-:Y:S01]  /*4ce0*/  VIADD R12, R12, 0x400 ;  /* 0x000004000c0c7836 */ /* 0x000fe20000000000 */
[----:B------:R-:W-:Y:S01]  /*4cf0*/  IADD3 R14, P1, PT, R8, 0x4000, RZ ;  /* 0x00004000080e7810 */ /* 0x000fe20007f3e0ff */
[----:B------:R-:W-:-:S03]  /*4d00*/  VIADD R15, R15, 0x400 ;  /* 0x000004000f0f7836 */ /* 0x000fc60000000000 */
[----:B------:R-:W-:Y:S01]  /*4d10*/  ISETP.GE.AND P0, PT, R12, R13, PT ;  /* 0x0000000d0c00720c */ /* 0x000fe20003f06270 */
[----:B------:R-:W-:-:S12]  /*4d20*/  IMAD.X R17, RZ, RZ, R9, P1 ;  /* 0x000000ffff117224 */ /* 0x000fd800008e0609 */
[----:B------:R-:W-:Y:S05]  /*4d30*/  @!P0 BRA `(.L_x_437) ;  /* 0xfffffff8005c8947 */ /* 0x000fea000383ffff */
.L_x_423:
[----:B------:R-:W-:Y:S05]  /*4d40*/  BSYNC.RECONVERGENT B1 ;  /* 0x0000000000017941 */ /* 0x000fea0003800200 */
.L_x_422:
        /* <DEDUP_REMOVED lines=32> */
.L_x_439:
[----:B------:R-:W-:Y:S05]  /*4f50*/  BSYNC.RECONVERGENT B1 ;  /* 0x0000000000017941 */ /* 0x000fea0003800200 */
.L_x_438:
        /* <DEDUP_REMOVED lines=12> */
[----:B---3--:R-:W-:Y:S01]  /*5020*/  IMAD.MOV.U32 R8, RZ, RZ, R14 ;  /* 0x000000ffff087224 */ /* 0x008fe200078e000e */
[----:B------:R-:W-:Y:S01]  /*5030*/  MOV R2, R4 ;  /* 0x0000000400027202 */ /* 0x000fe20000000f00 */
[----:B----4-:R-:W-:Y:S02]  /*5040*/  IMAD.MOV.U32 R9, RZ, RZ, R13 ;  /* 0x000000ffff097224 */ /* 0x010fe400078e000d */
        /* <DEDUP_REMOVED lines=16> */
.L_x_441:
[----:B------:R-:W-:Y:S05]  /*5150*/  BSYNC.RECONVERGENT B1 ;  /* 0x0000000000017941 */ /* 0x000fea0003800200 */
.L_x_440:
[----:B------:R-:W-:Y:S01]  /*5160*/  ISETP.GT.AND P0, PT, R10, 0x1b, PT ;  /* 0x0000001b0a00780c */ /* 0x000fe20003f04270 */
[----:B0-----:R0:W0:Y:S01]  /*5170*/  SHFL.DOWN PT, R6, R2, 0x4, 0x1f ;  /* 0x08801f0002067f89 */ /* 0x00102200000e0000 */
[----:B------:R-:W-:Y:S01]  /*5180*/  BSSY.RECONVERGENT B1, `(.L_x_442) ;  /* 0x000001d000017945 */ /* 0x000fe20003800200 */
[----:B------:R-:W-:Y:S02]  /*5190*/  IMAD.MOV.U32 R11, RZ, RZ, R8 ;  /* 0x000000ffff0b7224 */ /* 0x000fe400078e0008 */
[----:B------:R0:W0:Y:S01]  /*51a0*/  SHFL.DOWN PT, R7, R3, 0x4, 0x1f ;  /* 0x08801f0003077f89 */ /* 0x00002200000e0000 */
[----:B------:R-:W-:Y:S02]  /*51b0*/  IMAD.MOV.U32 R12, RZ, RZ, R9 ;  /* 0x000000ffff0c7224 */ /* 0x000fe400078e0009 */
[----:B-1----:R-:W-:Y:S01]  /*51c0*/  IMAD.MOV.U32 R4, RZ, RZ, R2 ;  /* 0x000000ffff047224 */ /* 0x002fe200078e0002 */
[----:B----4-:R1:W4:Y:S01]  /*51d0*/  SHFL.DOWN PT, R13, R8, 0x4, 0x1f ;  /* 0x08801f00080d7f89 */ /* 0x01032200000e0000 */
[----:B--2---:R-:W-:-:S03]  /*51e0*/  IMAD.MOV.U32 R5, RZ, RZ, R3 ;  /* 0x000000ffff057224 */ /* 0x004fc600078e0003 */
[----:B---3--:R1:W2:Y:S01]  /*51f0*/  SHFL.DOWN PT, R14, R9, 0x4, 0x1f ;  /* 0x08801f00090e7f89 */ /* 0x0082a200000e0000 */
[----:B------:R-:W-:Y:S05]  /*5200*/  @P0 BRA `(.L_x_443) ;  /* 0x0000000000500947 */ /* 0x000fea0003800000 */
[----:B0-----:R-:W-:Y:S01]  /*5210*/  DSETP.GEU.AND P0, PT, |R2|, |R6|, PT ;  /* 0x400000060200722a */ /* 0x001fe20003f0e200 */
[----:B----4-:R-:W-:Y:S02]  /*5220*/  IMAD.MOV.U32 R11, RZ, RZ, R13 ;  /* 0x000000ffff0b7224 */ /* 0x010fe400078e000d */
        /* <DEDUP_REMOVED lines=18> */
.L_x_443:
[----:B------:R-:W-:Y:S05]  /*5350*/  BSYNC.RECONVERGENT B1 ;  /* 0x0000000000017941 */ /* 0x000fea0003800200 */
.L_x_442:
[----:B------:R-:W-:Y:S01]  /*5360*/  ISETP.GT.AND P0, PT, R10, 0x17, PT ;  /* 0x000000170a00780c */ /* 0x000fe20003f04270 */
[----:B0-----:R0:W3:Y:S01]  /*5370*/  SHFL.DOWN PT, R2, R4, 0x8, 0x1f ;  /* 0x09001f0004027f89 */ /* 0x0010e200000e0000 */
[----:B------:R-:W-:Y:S01]  /*5380*/  BSSY.RECONVERGENT B1, `(.L_x_444) ;  /* 0x000001d000017945 */ /* 0x000fe20003800200 */
[----:B-1----:R-:W-:Y:S02]  /*5390*/  IMAD.MOV.U32 R8, RZ, RZ, R11 ;  /* 0x000000ffff087224 */ /* 0x002fe400078e000b */
[----:B------:R0:W1:Y:S01]  /*53a0*/  SHFL.DOWN PT, R3, R5, 0x8, 0x1f ;  /* 0x09001f0005037f89 */ /* 0x00006200000e0000 */
[----:B------:R-:W-:Y:S02]  /*53b0*/  IMAD.MOV.U32 R9, RZ, RZ, R12 ;  /* 0x000000ffff097224 */ /* 0x000fe400078e000c */
[----:B------:R-:W-:Y:S01]  /*53c0*/  IMAD.MOV.U32 R6, RZ, RZ, R4 ;  /* 0x000000ffff067224 */ /* 0x000fe200078e0004 */
[----:B--2---:R0:W2:Y:S01]  /*53d0*/  SHFL.DOWN PT, R14, R11, 0x8, 0x1f ;  /* 0x09001f000b0e7f89 */ /* 0x0040a200000e0000 */
[----:B------:R-:W-:-:S03]  /*53e0*/  IMAD.MOV.U32 R7, RZ, RZ, R5 ;  /* 0x000000ffff077224 */ /* 0x000fc600078e0005 */
[----:B----4-:R0:W4:Y:S01]  /*53f0*/  SHFL.DOWN PT, R13, R12, 0x8, 0x1f ;  /* 0x09001f000c0d7f89 */ /* 0x01012200000e0000 */
[----:B------:R-:W-:Y:S05]  /*5400*/  @P0 BRA `(.L_x_445) ;  /* 0x0000000000500947 */ /* 0x000fea0003800000 */
[----:B-1-3--:R-:W-:Y:S01]  /*5410*/  DSETP.GEU.AND P0, PT, |R4|, |R2|, PT ;  /* 0x400000020400722a */ /* 0x00afe20003f0e200 */
[----:B--2---:R-:W-:Y:S01]  /*5420*/  IMAD.MOV.U32 R8, RZ, RZ, R14 ;  /* 0x000000ffff087224 */ /* 0x004fe200078e000e */
        /* <DEDUP_REMOVED lines=18> */
.L_x_445:
[----:B------:R-:W-:Y:S05]  /*5550*/  BSYNC.RECONVERGENT B1 ;  /* 0x0000000000017941 */ /* 0x000fea0003800200 */
.L_x_444:
[----:B------:R-:W-:Y:S01]  /*5560*/  ISETP.GT.AND P0, PT, R10, 0xf, PT ;  /* 0x0000000f0a00780c */ /* 0x000fe20003f04270 */
[----:B0-----:R0:W0:Y:S01]  /*5570*/  SHFL.DOWN PT, R4, R6, 0x10, 0x1f ;  /* 0x0a001f0006047f89 */ /* 0x00102200000e0000 */
[----:B------:R-:W-:Y:S01]  /*5580*/  BSSY.RECONVERGENT B1, `(.L_x_446) ;  /* 0x000001d000017945 */ /* 0x000fe20003800200 */
[----:B--2---:R-:W-:Y:S02]  /*5590*/  IMAD.MOV.U32 R14, RZ, RZ, R8 ;  /* 0x000000ffff0e7224 */ /* 0x004fe400078e0008 */
[----:B------:R2:W0:Y:S01]  /*55a0*/  SHFL.DOWN PT, R5, R7, 0x10, 0x1f ;  /* 0x0a001f0007057f89 */ /* 0x00042200000e0000 */
[----:B------:R-:W-:Y:S02]  /*55b0*/  IMAD.MOV.U32 R15, RZ, RZ, R9 ;  /* 0x000000ffff0f7224 */ /* 0x000fe400078e0009 */
[----:B---3--:R-:W-:Y:S01]  /*55c0*/  IMAD.MOV.U32 R2, RZ, RZ, R6 ;  /* 0x000000ffff027224 */ /* 0x008fe200078e0006 */
[----:B------:R2:W3:Y:S01]  /*55d0*/  SHFL.DOWN PT, R11, R8, 0x10, 0x1f ;  /* 0x0a001f00080b7f89 */ /* 0x0004e200000e0000 */
[----:B-1----:R-:W-:-:S03]  /*55e0*/  IMAD.MOV.U32 R3, RZ, RZ, R7 ;  /* 0x000000ffff037224 */ /* 0x002fc600078e0007 */
[----:B------:R2:W1:Y:S01]  /*55f0*/  SHFL.DOWN PT, R12, R9, 0x10, 0x1f ;  /* 0x0a001f00090c7f89 */ /* 0x00046200000e0000 */
[----:B------:R-:W-:Y:S05]  /*5600*/  @P0 BRA `(.L_x_447) ;  /* 0x0000000000500947 */ /* 0x000fea0003800000 */
[----:B0-----:R-:W-:Y:S01]  /*5610*/  DSETP.GEU.AND P0, PT, |R6|, |R4|, PT ;  /* 0x400000040600722a */ /* 0x001fe20003f0e200 */
[----:B---3--:R-:W-:Y:S02]  /*5620*/  IMAD.MOV.U32 R14, RZ, RZ, R11 ;  /* 0x000000ffff0e7224 */ /* 0x008fe400078e000b */
[----:B-1----:R-:W-:Y:S02]  /*5630*/  IMAD.MOV.U32 R15, RZ, RZ, R12 ;  /* 0x000000ffff0f7224 */ /* 0x002fe400078e000c */
        /* <DEDUP_REMOVED lines=17> */
.L_x_447:
[----:B------:R-:W-:Y:S05]  /*5750*/  BSYNC.RECONVERGENT B1 ;  /* 0x0000000000017941 */ /* 0x000fea0003800200 */
.L_x_446:
        /* <DEDUP_REMOVED lines=11> */
.L_x_449:
[----:B------:R-:W-:Y:S05]  /*5810*/  BSYNC.RECONVERGENT B1 ;  /* 0x0000000000017941 */ /* 0x000fea0003800200 */
.L_x_448:
        /* <DEDUP_REMOVED lines=8> */
[----:B--2---:R-:W2:Y:S04]  /*58a0*/  LDS.128 R4, [R0+0x20] ;  /* 0x0000200000047984 */ /* 0x004ea80000000c00 */
[----:B-1--4-:R1:W4:Y:S04]  /*58b0*/  LDS.64 R12, [R0+0x80] ;  /* 0x00008000000c7984 */ /* 0x0123280000000a00 */
[----:B---3--:R1:W3:Y:S01]  /*58c0*/  LDS.128 R8, [R0+0x30] ;  /* 0x0000300000087984 */ /* 0x0082e20000000c00 */
[----:B0-----:R-:W-:Y:S01]  /*58d0*/  DSETP.GEU.AND P0, PT, |R2|, |R16|, PT ;  /* 0x400000100200722a */ /* 0x001fe20003f0e200 */
[----:B------:R-:W-:-:S02]  /*58e0*/  IMAD.MOV.U32 R24, RZ, RZ, R16 ;  /* 0x000000ffff187224 */ /* 0x000fc400078e0010 */
[----:B------:R-:W-:Y:S02]  /*58f0*/  IMAD.MOV.U32 R25, RZ, RZ, R17 ;  /* 0x000000ffff197224 */ /* 0x000fe400078e0011 */
[----:B--2---:R-:W-:Y:S02]  /*5900*/  IMAD.MOV.U32 R27, RZ, RZ, R4 ;  /* 0x000000ffff1b7224 */ /* 0x004fe400078e0004 */
[----:B------:R-:W-:-:S07]  /*5910*/  IMAD.MOV.U32 R29, RZ, RZ, R5 ;  /* 0x000000ffff1d7224 */ /* 0x000fce00078e0005 */
[----:B-1-34-:R-:W-:Y:S05]  /*5920*/  @!P0 BRA `(.L_x_451) ;  /* 0x0000000000388947 */ /* 0x01afea0003800000 */
        /* <DEDUP_REMOVED lines=14> */
.L_x_451:
[----:B------:R-:W-:Y:S05]  /*5a10*/  BSYNC.RECONVERGENT B1 ;  /* 0x0000000000017941 */ /* 0x000fea0003800200 */
.L_x_450:
        /* <DEDUP_REMOVED lines=23> */
.L_x_453:
[----:B------:R-:W-:Y:S05]  /*5b90*/  BSYNC.RECONVERGENT B1 ;  /* 0x0000000000017941 */ /* 0x000fea0003800200 */
.L_x_452:
        /* <DEDUP_REMOVED lines=21> */
.L_x_455:
[----:B------:R-:W-:Y:S05]  /*5cf0*/  BSYNC.RECONVERGENT B1 ;  /* 0x0000000000017941 */ /* 0x000fea0003800200 */
.L_x_454:
        /* <DEDUP_REMOVED lines=23> */
.L_x_457:
[----:B------:R-:W-:Y:S05]  /*5e70*/  BSYNC.RECONVERGENT B1 ;  /* 0x0000000000017941 */ /* 0x000fea0003800200 */
.L_x_456:
[----:B------:R-:W-:Y:S01]  /*5e80*/  DSETP.GEU.AND P0, PT, |R14|, |R22|, PT ;  /* 0x400000160e00722a */ /* 0x000fe20003f0e200 */
[----:B------:R-:W-:Y:S01]  /*5e90*/  BSSY.RECONVERGENT B1, `(.L_x_458) ;  /* 0x0000014000017945 */ /* 0x000fe20003800200 */
[----:B------:R-:W-:Y:S01]  /*5ea0*/  MOV R2, R22 ;  /* 0x0000001600027202 */ /* 0x000fe20000000f00 */
[----:B------:R-:W-:Y:S02]  /*5eb0*/  IMAD.MOV.U32 R3, RZ, RZ, R23 ;  /* 0x000000ffff037224 */ /* 0x000fe400078e0017 */
[----:B-1----:R-:W-:Y:S02]  /*5ec0*/  IMAD.MOV.U32 R19, RZ, RZ, R8 ;  /* 0x000000ffff137224 */ /* 0x002fe400078e0008 */
        /* <DEDUP_REMOVED lines=16> */
.L_x_459:
[----:B------:R-:W-:Y:S05]  /*5fd0*/  BSYNC.RECONVERGENT B1 ;  /* 0x0000000000017941 */ /* 0x000fea0003800200 */
.L_x_458:
        /* <DEDUP_REMOVED lines=21> */
.L_x_461:
[----:B------:R-:W-:Y:S05]  /*6130*/  BSYNC.RECONVERGENT B1 ;  /* 0x0000000000017941 */ /* 0x000fea0003800200 */
.L_x_460:
        /* <DEDUP_REMOVED lines=20> */
.L_x_383:
[----:B------:R-:W-:Y:S05]  /*6280*/  BSYNC.RECONVERGENT B0 ;  /* 0x0000000000007941 */ /* 0x000fea0003800200 */
.L_x_350:
[----:B------:R-:W-:Y:S05]  /*6290*/  @P1 EXIT ;  /* 0x000000000000194d */ /* 0x000fea0003800000 */
[----:B01----:R-:W0:Y:S02]  /*62a0*/  LDC.64 R4, c[0x0][0x388] ;  /* 0x0000e200ff047b82 */ /* 0x003e240000000a00 */
[----:B0-----:R-:W-:Y:S04]  /*62b0*/  STG.E.64 desc[UR6][R4.64], R2 ;  /* 0x0000000204007986 */ /* 0x001fe8000c101b06 */
[----:B------:R-:W-:Y:S01]  /*62c0*/  STG.E.64 desc[UR6][R4.64+0x8], R14 ;  /* 0x0000080e04007986 */ /* 0x000fe2000c101b06 */
[----:B------:R-:W-:Y:S05]  /*62d0*/  EXIT ;  /* 0x000000000000794d */ /* 0x000fea0003800000 */
.L_x_462:
        /* <DEDUP_REMOVED lines=10> */
.L_x_737:


//--------------------- .text._ZN6thrust24THRUST_300001_SM_1000_NS8cuda_cub4core6detail13_kernel_agentINS1_8__reduce10DrainAgentIiEEJN3cub18CUB_300001_SM_10009GridQueueIjEEiEEEvDpT0_ --------------------------
	.section	.text._ZN6thrust24THRUST_300001_SM_1000_NS8cuda_cub4core6detail13_kernel_agentINS1_8__reduce10DrainAgentIiEEJN3cub18CUB_300001_SM_10009GridQueueIjEEiEEEvDpT0_,"ax",@progbits
	.align	128
        .global         _ZN6thrust24THRUST_300001_SM_1000_NS8cuda_cub4core6detail13_kernel_agentINS1_8__reduce10DrainAgentIiEEJN3cub18CUB_300001_SM_10009GridQueueIjEEiEEEvDpT0_
        .type           _ZN6thrust24THRUST_300001_SM_1000_NS8cuda_cub4core6detail13_kernel_agentINS1_8__reduce10DrainAgentIiEEJN3cub18CUB_300001_SM_10009GridQueueIjEEiEEEvDpT0_,@function
        .size           _ZN6thrust24THRUST_300001_SM_1000_NS8cuda_cub4core6detail13_kernel_agentINS1_8__reduce10DrainAgentIiEEJN3cub18CUB_300001_SM_10009GridQueueIjEEiEEEvDpT0_,(.L_x_738 - _ZN6thrust24THRUST_300001_SM_1000_NS8cuda_cub4core6detail13_kernel_agentINS1_8__reduce10DrainAgentIiEEJN3cub18CUB_300001_SM_10009GridQueueIjEEiEEEvDpT0_)
        .other          _ZN6thrust24THRUST_300001_SM_1000_NS8cuda_cub4core6detail13_kernel_agentINS1_8__reduce10DrainAgentIiEEJN3cub18CUB_300001_SM_10009GridQueueIjEEiEEEvDpT0_,@"STO_CUDA_ENTRY STV_DEFAULT"
_ZN6thrust24THRUST_300001_SM_1000_NS8cuda_cub4core6detail13_kernel_agentINS1_8__reduce10DrainAgentIiEEJN3cub18CUB_300001_SM_10009GridQueueIjEEiEEEvDpT0_:
.text._ZN6thrust24THRUST_300001_SM_1000_NS8cuda_cub4core6detail13_kernel_agentINS1_8__reduce10DrainAgentIiEEJN3cub18CUB_300001_SM_10009GridQueueIjEEiEEEvDpT0_:
[----:B------:R-:W-:Y:S08]  /*0000*/  LDC R1, c[0x0][0x37c] ;  /* 0x0000df00ff017b82 */ /* 0x000ff00000000800 */
[----:B------:R-:W0:Y:S01]  /*0010*/  LDC.64 R2, c[0x0][0x380] ;  /* 0x0000e000ff027b82 */ /* 0x000e220000000a00 */
[----:B------:R-:W0:Y:S07]  /*0020*/  LDCU.64 UR4, c[0x0][0x358] ;  /* 0x00006b00ff0477ac */ /* 0x000e2e0008000a00 */
[----:B------:R-:W1:Y:S01]  /*0030*/  LDC R5, c[0x0][0x388] ;  /* 0x0000e200ff057b82 */ /* 0x000e620000000800 */
[----:B0-----:R-:W-:Y:S04]  /*0040*/  STG.E desc[UR4][R2.64+0x4], RZ ;  /* 0x000004ff02007986 */ /* 0x001fe8000c101904 */
[----:B-1----:R-:W-:Y:S01]  /*0050*/  STG.E desc[UR4][R2.64], R5 ;  /* 0x0000000502007986 */ /* 0x002fe2000c101904 */
[----:B------:R-:W-:Y:S05]  /*0060*/  EXIT ;  /* 0x000000000000794d */ /* 0x000fea0003800000 */
.L_x_463:
        /* <DEDUP_REMOVED lines=9> */
.L_x_738:


//--------------------- .text._ZN6thrust24THRUST_300001_SM_1000_NS8cuda_cub4core6detail13_kernel_agentINS1_8__reduce11ReduceAgentINS0_12zip_iteratorIN4cuda3std3__45tupleIJNS0_10device_ptrIdEENS0_17counting_iteratorIlNS0_11use_defaultESF_SF_EEEEEEEPNSB_IJdlEEESJ_iNS1_9__extrema9arg_max_fIdl10comparatorEEEEJSI_SK_iN3cub18CUB_300001_SM_100013GridEvenShareIiEENSR_9GridQueueIjEESO_EEEvDpT0_ --------------------------
	.section	.text._ZN6thrust24THRUST_300001_SM_1000_NS8cuda_cub4core6detail13_kernel_agentINS1_8__reduce11ReduceAgentINS0_12zip_iteratorIN4cuda3std3__45tupleIJNS0_10device_ptrIdEENS0_17counting_iteratorIlNS0_11use_defaultESF_SF_EEEEEEEPNSB_IJdlEEESJ_iNS1_9__extrema9arg_max_fIdl10comparatorEEEEJSI_SK_iN3cub18CUB_300001_SM_100013GridEvenShareIiEENSR_9GridQueueIjEESO_EEEvDpT0_,"ax",@progbits
	.align	128
        .global         _ZN6thrust24THRUST_300001_SM_1000_NS8cuda_cub4core6detail13_kernel_agentINS1_8__reduce11ReduceAgentINS0_12zip_iteratorIN4cuda3std3__45tupleIJNS0_10device_ptrIdEENS0_17counting_iteratorIlNS0_11use_defaultESF_SF_EEEEEEEPNSB_IJdlEEESJ_iNS1_9__extrema9arg_max_fIdl10comparatorEEEEJSI_SK_iN3cub18CUB_300001_SM_100013GridEvenShareIiEENSR_9GridQueueIjEESO_EEEvDpT0_
        .type           _ZN6thrust24THRUST_300001_SM_1000_NS8cuda_cub4core6detail13_kernel_agentINS1_8__reduce11ReduceAgentINS0_12zip_iteratorIN4cuda3std3__45tupleIJNS0_10device_ptrIdEENS0_17counting_iteratorIlNS0_11use_defaultESF_SF_EEEEEEEPNSB_IJdlEEESJ_iNS1_9__extrema9arg_max_fIdl10comparatorEEEEJSI_SK_iN3cub18CUB_300001_SM_100013GridEvenShareIiEENSR_9GridQueueIjEESO_EEEvDpT0_,@function
        .size           _ZN6thrust24THRUST_300001_SM_1000_NS8cuda_cub4core6detail13_kernel_agentINS1_8__reduce11ReduceAgentINS0_12zip_iteratorIN4cuda3std3__45tupleIJNS0_10device_ptrIdEENS0_17counting_iteratorIlNS0_11use_defaultESF_SF_EEEEEEEPNSB_IJdlEEESJ_iNS1_9__extrema9arg_max_fIdl10comparatorEEEEJSI_SK_iN3cub18CUB_300001_SM_100013GridEvenShareIiEENSR_9GridQueueIjEESO_EEEvDpT0_,(.L_x_739 - _ZN6thrust24THRUST_300001_SM_1000_NS8cuda_cub4core6detail13_kernel_agentINS1_8__reduce11ReduceAgentINS0_12zip_iteratorIN4cuda3std3__45tupleIJNS0_10device_ptrIdEENS0_17counting_iteratorIlNS0_11use_defaultESF_SF_EEEEEEEPNSB_IJdlEEESJ_iNS1_9__extrema9arg_max_fIdl10comparatorEEEEJSI_SK_iN3cub18CUB_300001_SM_100013GridEvenShareIiEENSR_9GridQueueIjEESO_EEEvDpT0_)
        .other          _ZN6thrust24THRUST_300001_SM_1000_NS8cuda_cub4core6detail13_kernel_agentINS1_8__reduce11ReduceAgentINS0_12zip_iteratorIN4cuda3std3__45tupleIJNS0_10device_ptrIdEENS0_17counting_iteratorIlNS0_11use_defaultESF_SF_EEEEEEEPNSB_IJdlEEESJ_iNS1_9__extrema9arg_max_fIdl10comparatorEEEEJSI_SK_iN3cub18CUB_300001_SM_100013GridEvenShareIiEENSR_9GridQueueIjEESO_EEEvDpT0_,@"STO_CUDA_ENTRY STV_DEFAULT"
_ZN6thrust24THRUST_300001_SM_1000_NS8cuda_cub4core6detail13_kernel_agentINS1_8__reduce11ReduceAgentINS0_12zip_iteratorIN4cuda3std3__45tupleIJNS0_10device_ptrIdEENS0_17counting_iteratorIlNS0_11use_defaultESF_SF_EEEEEEEPNSB_IJdlEEESJ_iNS1_9__extrema9arg_max_fIdl10comparatorEEEEJSI_SK_iN3cub18CUB_300001_SM_100013GridEvenShareIiEENSR_9GridQueueIjEESO_EEEvDpT0_:
.text._ZN6thrust24THRUST_300001_SM_1000_NS8cuda_cub4core6detail13_kernel_agentINS1_8__reduce11ReduceAgentINS0_12zip_iteratorIN4cuda3std3__45tupleIJNS0_10device_ptrIdEENS0_17counting_iteratorIlNS0_11use_defaultESF_SF_EEEEEEEPNSB_IJdlEEESJ_iNS1_9__extrema9arg_max_fIdl10comparatorEEEEJSI_SK_iN3cub18CUB_300001_SM_100013GridEvenShareIiEENSR_9GridQueueIjEESO_EEEvDpT0_:
[----:B------:R-:W-:Y:S01]  /*0000*/  LDC R1, c[0x0][0x37c] ;  /* 0x0000df00ff017b82 */ /* 0x000fe20000000800 */
[----:B------:R-:W0:Y:S01]  /*0010*/  S2R R0, SR_CTAID.X ;  /* 0x0000000000007919 */ /* 0x000e220000002500 */
[----:B------:R-:W1:Y:S01]  /*0020*/  LDCU UR4, c[0x0][0x398] ;  /* 0x00007300ff0477ac */ /* 0x000e620008000800 */
[----:B------:R-:W-:Y:S01]  /*0030*/  BSSY.RECONVERGENT B0, `(.L_x_464) ;  /* 0x000066d000007945 */ /* 0x000fe20003800200 */
[----:B------:R-:W2:Y:S01]  /*0040*/  LDCU UR6, c[0x0][0x370] ;  /* 0x00006e00ff0677ac */ /* 0x000ea20008000800 */
[----:B------:R-:W3:Y:S01]  /*0050*/  LDCU.64 UR10, c[0x0][0x358] ;  /* 0x00006b00ff0a77ac */ /* 0x000ee20008000a00 */
[----:B-1----:R-:W-:Y:S01]  /*0060*/  IMAD.U32 R7, RZ, RZ, UR4 ;  /* 0x00000004ff077e24 */ /* 0x002fe2000f8e00ff */
[----:B--2---:R-:W-:Y:S01]  /*0070*/  UIMAD UR6, UR6, 0x500, URZ ;  /* 0x00000500060678a4 */ /* 0x004fe2000f8e02ff */
[----:B0-----:R-:W-:-:S04]  /*0080*/  IMAD R10, R0, 0x500, RZ ;  /* 0x00000500000a7824 */ /* 0x001fc800078e02ff */
[----:B------:R-:W-:-:S05]  /*0090*/  VIADD R2, R10, 0x500 ;  /* 0x000005000a027836 */ /* 0x000fca0000000000 */
[----:B------:R-:W-:-:S13]  /*00a0*/  ISETP.GT.AND P0, PT, R2, R7, PT ;  /* 0x000000070200720c */ /* 0x000fda0003f04270 */
[----:B---3--:R-:W-:Y:S05]  /*00b0*/  @!P0 BRA `(.L_x_465) ;  /* 0x0000003800d08947 */ /* 0x008fea0003800000 */
[----:B------:R-:W0:Y:S01]  /*00c0*/  S2R R5, SR_TID.X ;  /* 0x0000000000057919 */ /* 0x000e220000002100 */
[----:B------:R-:W-:Y:S01]  /*00d0*/  IMAD.IADD R4, R7, 0x1, -R10 ;  /* 0x0000000107047824 */ /* 0x000fe200078e0a0a */
[----:B------:R-:W1:Y:S01]  /*00e0*/  LDCU.64 UR6, c[0x0][0x388] ;  /* 0x00007100ff0677ac */ /* 0x000e620008000a00 */
[----:B------:R-:W-:Y:S01]  /*00f0*/  BSSY.RECONVERGENT B1, `(.L_x_466) ;  /* 0x0000010000017945 */ /* 0x000fe20003800200 */
[----:B------:R-:W-:Y:S01]  /*0100*/  IMAD.MOV.U32 R8, RZ, RZ, RZ ;  /* 0x000000ffff087224 */ /* 0x000fe200078e00ff */
[----:B------:R-:W-:Y:S01]  /*0110*/  CS2R R2, SRZ ;  /* 0x0000000000027805 */ /* 0x000fe2000001ff00 */
[----:B------:R-:W2:Y:S01]  /*0120*/  LDCU.64 UR8, c[0x0][0x388] ;  /* 0x00007100ff0877ac */ /* 0x000ea20008000a00 */
[----:B------:R-:W-:Y:S01]  /*0130*/  IMAD.MOV.U32 R6, RZ, RZ, RZ ;  /* 0x000000ffff067224 */ /* 0x000fe200078e00ff */
[----:B0-----:R-:W-:Y:S01]  /*0140*/  ISETP.GE.AND P0, PT, R5, R4, PT ;  /* 0x000000040500720c */ /* 0x001fe20003f06270 */
[----:B------:R-:W-:-:S12]  /*0150*/  IMAD.MOV.U32 R9, RZ, RZ, R5 ;  /* 0x000000ffff097224 */ /* 0x000fd800078e0005 */
[----:B-12---:R-:W-:Y:S05]  /*0160*/  @P0 BRA `(.L_x_467) ;  /* 0x0000000000200947 */ /* 0x006fea0003800000 */
[----:B------:R-:W0:Y:S01]  /*0170*/  LDC.64 R2, c[0x0][0x380] ;  /* 0x0000e000ff027b82 */ /* 0x000e220000000a00 */
[----:B------:R-:W-:Y:S01]  /*0180*/  IMAD.IADD R11, R10, 0x1, R5 ;  /* 0x000000010a0b7824 */ /* 0x000fe200078e0205 */
[----:B------:R-:W1:Y:S03]  /*0190*/  LDCU.64 UR4, c[0x0][0x388] ;  /* 0x00007100ff0477ac */ /* 0x000e660008000a00 */
[----:B0-----:R-:W-:-:S06]  /*01a0*/  IMAD.WIDE R2, R11, 0x8, R2 ;  /* 0x000000080b027825 */ /* 0x001fcc00078e0202 */
[----:B------:R-:W5:Y:S01]  /*01b0*/  LDG.E.64 R2, desc[UR10][R2.64] ;  /* 0x0000000a02027981 */ /* 0x000f62000c1e1b00 */
[----:B-1----:R-:W-:Y:S01]  /*01c0*/  IADD3 R8, P0, PT, R11, UR4, RZ ;  /* 0x000000040b087c10 */ /* 0x002fe2000ff1e0ff */
[----:B------:R-:W-:-:S03]  /*01d0*/  VIADD R9, R5, 0x100 ;  /* 0x0000010005097836 */ /* 0x000fc60000000000 */
[----:B------:R-:W-:-:S09]  /*01e0*/  LEA.HI.X.SX32 R6, R11, UR5, 0x1, P0 ;  /* 0x000000050b067c11 */ /* 0x000fd200080f0eff */
.L_x_467:
[----:B------:R-:W-:Y:S05]  /*01f0*/  BSYNC.RECONVERGENT B1 ;  /* 0x0000000000017941 */ /* 0x000fea0003800200 */
.L_x_466:
        /* <DEDUP_REMOVED lines=9> */
[----:B------:R-:W0:Y:S01]  /*0290*/  LDC.64 R12, c[0x0][0x380] ;  /* 0x0000e000ff0c7b82 */ /* 0x000e220000000a00 */
[----:B------:R-:W-:Y:S01]  /*02a0*/  LEA.HI R7, R18, 0x1, RZ, 0x18 ;  /* 0x0000000112077811 */ /* 0x000fe200078fc0ff */
[----:B------:R-:W-:-:S03]  /*02b0*/  IMAD.IADD R11, R10, 0x1, R9 ;  /* 0x000000010a0b7824 */ /* 0x000fc600078e0209 */
[----:B------:R-:W-:-:S05]  /*02c0*/  LOP3.LUT R7, R7, 0x3, RZ, 0xc0, !PT ;  /* 0x0000000307077812 */ /* 0x000fca00078ec0ff */
[----:B------:R-:W-:-:S07]  /*02d0*/  IMAD.MOV R7, RZ, RZ, -R7 ;  /* 0x000000ffff077224 */ /* 0x000fce00078e0a07 */
.L_x_474:
[----:B0-----:R-:W-:-:S06]  /*02e0*/  IMAD.WIDE R14, R11, 0x8, R12 ;  /* 0x000000080b0e7825 */ /* 0x001fcc00078e020c */
[----:B------:R-:W2:Y:S01]  /*02f0*/  LDG.E.64 R14, desc[UR10][R14.64] ;  /* 0x0000000a0e0e7981 */ /* 0x000ea2000c1e1b00 */
[----:B------:R-:W-:Y:S01]  /*0300*/  IADD3 R22, P1, PT, R11, UR6, RZ ;  /* 0x000000060b167c10 */ /* 0x000fe2000ff3e0ff */
[----:B------:R-:W-:Y:S01]  /*0310*/  VIADD R7, R7, 0x1 ;  /* 0x0000000107077836 */ /* 0x000fe20000000000 */
[----:B------:R-:W-:Y:S01]  /*0320*/  BSSY.RECONVERGENT B3, `(.L_x_472) ;  /* 0x000001b000037945 */ /* 0x000fe20003800200 */
[----:B------:R-:W-:Y:S01]  /*0330*/  IMAD.MOV.U32 R19, RZ, RZ, R8 ;  /* 0x000000ffff137224 */ /* 0x000fe200078e0008 */
[----:B------:R-:W-:Y:S01]  /*0340*/  LEA.HI.X.SX32 R21, R11, UR7, 0x1, P1 ;  /* 0x000000070b157c11 */ /* 0x000fe200088f0eff */
[----:B------:R-:W-:Y:S01]  /*0350*/  IMAD.MOV.U32 R20, RZ, RZ, R6 ;  /* 0x000000ffff147224 */ /* 0x000fe200078e0006 */
[----:B------:R-:W-:Y:S01]  /*0360*/  ISETP.NE.AND P2, PT, R7, RZ, PT ;  /* 0x000000ff0700720c */ /* 0x000fe20003f45270 */
[----:B-----5:R-:W-:Y:S02]  /*0370*/  IMAD.MOV.U32 R16, RZ, RZ, R2 ;  /* 0x000000ffff107224 */ /* 0x020fe400078e0002 */
[----:B------:R-:W-:-:S02]  /*0380*/  IMAD.MOV.U32 R17, RZ, RZ, R3 ;  /* 0x000000ffff117224 */ /* 0x000fc400078e0003 */
[----:B------:R-:W-:Y:S02]  /*0390*/  IMAD.MOV.U32 R8, RZ, RZ, R22 ;  /* 0x000000ffff087224 */ /* 0x000fe400078e0016 */
        /* <DEDUP_REMOVED lines=19> */
.L_x_473:
[----:B------:R-:W-:Y:S05]  /*04d0*/  BSYNC.RECONVERGENT B3 ;  /* 0x0000000000037941 */ /* 0x000fea0003800200 */
.L_x_472:
[----:B------:R-:W-:Y:S02]  /*04e0*/  VIADD R9, R9, 0x100 ;  /* 0x0000010009097836 */ /* 0x000fe40000000000 */
[----:B------:R-:W-:Y:S01]  /*04f0*/  VIADD R11, R11, 0x100 ;  /* 0x000001000b0b7836 */ /* 0x000fe20000000000 */
[----:B------:R-:W-:Y:S06]  /*0500*/  @P2 BRA `(.L_x_474) ;  /* 0xfffffffc00742947 */ /* 0x000fec000383ffff */
.L_x_471:
[----:B------:R-:W-:Y:S05]  /*0510*/  BSYNC.RECONVERGENT B2 ;  /* 0x0000000000027941 */ /* 0x000fea0003800200 */
.L_x_470:
[----:B------:R-:W-:-:S13]  /*0520*/  ISETP.GE.U32.AND P0, PT, R18, 0x300, PT ;  /* 0x000003001200780c */ /* 0x000fda0003f06070 */
[----:B------:R-:W-:Y:S05]  /*0530*/  @!P0 BRA `(.L_x_469) ;  /* 0x0000000400cc8947 */ /* 0x000fea0003800000 */
[----:B------:R-:W0:Y:S01]  /*0540*/  LDC.64 R12, c[0x0][0x380] ;  /* 0x0000e000ff0c7b82 */ /* 0x000e220000000a00 */
[----:B------:R-:W-:-:S04]  /*0550*/  IMAD.IADD R7, R10, 0x1, R9 ;  /* 0x000000010a077824 */ /* 0x000fc800078e0209 */
[C---:B------:R-:W-:Y:S02]  /*0560*/  VIADD R27, R7.reuse, 0x100 ;  /* 0x00000100071b7836 */ /* 0x040fe40000000000 */
[C---:B------:R-:W-:Y:S02]  /*0570*/  VIADD R26, R7.reuse, 0x200 ;  /* 0x00000200071a7836 */ /* 0x040fe40000000000 */
[----:B------:R-:W-:Y:S01]  /*0580*/  VIADD R25, R7, 0x300 ;  /* 0x0000030007197836 */ /* 0x000fe20000000000 */
[----:B0-----:R-:W-:-:S05]  /*0590*/  IADD3 R10, P0, PT, R12, 0x1000, RZ ;  /* 0x000010000c0a7810 */ /* 0x001fca0007f1e0ff */
[----:B------:R-:W-:-:S08]  /*05a0*/  IMAD.X R11, RZ, RZ, R13, P0 ;  /* 0x000000ffff0b7224 */ /* 0x000fd000000e060d */
.L_x_483:
[----:B------:R-:W-:-:S05]  /*05b0*/  IMAD.WIDE R22, R7, 0x8, R10 ;  /* 0x0000000807167825 */ /* 0x000fca00078e020a */
[----:B------:R-:W2:Y:S04]  /*05c0*/  LDG.E.64 R20, desc[UR10][R22.64+-0x1000] ;  /* 0xfff0000a16147981 */ /* 0x000ea8000c1e1b00 */
[----:B-----5:R0:W5:Y:S04]  /*05d0*/  LDG.E.64 R16, desc[UR10][R22.64+-0x800] ;  /* 0xfff8000a16107981 */ /* 0x020168000c1e1b00 */
[----:B------:R0:W5:Y:S04]  /*05e0*/  LDG.E.64 R14, desc[UR10][R22.64] ;  /* 0x0000000a160e7981 */ /* 0x000168000c1e1b00 */
[----:B------:R0:W5:Y:S01]  /*05f0*/  LDG.E.64 R12, desc[UR10][R22.64+0x800] ;  /* 0x0008000a160c7981 */ /* 0x000162000c1e1b00 */
[C---:B------:R-:W-:Y:S01]  /*0600*/  IADD3 R29, P1, PT, R7.reuse, UR8, RZ ;  /* 0x00000008071d7c10 */ /* 0x040fe2000ff3e0ff */
[----:B------:R-:W-:Y:S03]  /*0610*/  BSSY.RECONVERGENT B2, `(.L_x_475) ;  /* 0x0000016000027945 */ /* 0x000fe60003800200 */
[----:B------:R-:W-:Y:S01]  /*0620*/  LEA.HI.X.SX32 R31, R7, UR9, 0x1, P1 ;  /* 0x00000009071f7c11 */ /* 0x000fe200088f0eff */
[----:B------:R-:W-:-:S03]  /*0630*/  IMAD.MOV.U32 R24, RZ, RZ, R29 ;  /* 0x000000ffff187224 */ /* 0x000fc600078e001d */
[----:B------:R-:W-:Y:S01]  /*0640*/  MOV R28, R31 ;  /* 0x0000001f001c7202 */ /* 0x000fe20000000f00 */
        /* <DEDUP_REMOVED lines=18> */
.L_x_476:
[----:B------:R-:W-:Y:S05]  /*0770*/  BSYNC.RECONVERGENT B2 ;  /* 0x0000000000027941 */ /* 0x000fea0003800200 */
.L_x_475:
[----:B-----5:R-:W-:Y:S01]  /*0780*/  DSETP.GEU.AND P0, PT, |R18|, |R16|, PT ;  /* 0x400000101200722a */ /* 0x020fe20003f0e200 */
[C---:B------:R-:W-:Y:S01]  /*0790*/  IADD3 R21, P1, PT, R27.reuse, UR8, RZ ;  /* 0x000000081b157c10 */ /* 0x040fe2000ff3e0ff */
[----:B------:R-:W-:Y:S01]  /*07a0*/  BSSY.RECONVERGENT B2, `(.L_x_477) ;  /* 0x0000015000027945 */ /* 0x000fe20003800200 */
[----:B------:R-:W-:Y:S02]  /*07b0*/  IMAD.MOV.U32 R2, RZ, RZ, R16 ;  /* 0x000000ffff027224 */ /* 0x000fe400078e0010 */
[----:B------:R-:W-:Y:S01]  /*07c0*/  LEA.HI.X.SX32 R23, R27, UR9, 0x1, P1 ;  /* 0x000000091b177c11 */ /* 0x000fe200088f0eff */
[----:B------:R-:W-:Y:S02]  /*07d0*/  IMAD.MOV.U32 R6, RZ, RZ, R21 ;  /* 0x000000ffff067224 */ /* 0x000fe400078e0015 */
[----:B------:R-:W-:Y:S02]  /*07e0*/  IMAD.MOV.U32 R3, RZ, RZ, R17 ;  /* 0x000000ffff037224 */ /* 0x000fe400078e0011 */
[----:B------:R-:W-:-:S04]  /*07f0*/  IMAD.MOV.U32 R8, RZ, RZ, R23 ;  /* 0x000000ffff087224 */ /* 0x000fc800078e0017 */
        /* <DEDUP_REMOVED lines=15> */
.L_x_478:
[----:B------:R-:W-:Y:S05]  /*08f0*/  BSYNC.RECONVERGENT B2 ;  /* 0x0000000000027941 */ /* 0x000fea0003800200 */
.L_x_477:
[----:B------:R-:W-:Y:S01]  /*0900*/  DSETP.GEU.AND P0, PT, |R2|, |R14|, PT ;  /* 0x4000000e0200722a */ /* 0x000fe20003f0e200 */
[C---:B------:R-:W-:Y:S01]  /*0910*/  IADD3 R21, P1, PT, R26.reuse, UR8, RZ ;  /* 0x000000081a157c10 */ /* 0x040fe2000ff3e0ff */
[----:B------:R-:W-:Y:S01]  /*0920*/  BSSY.RECONVERGENT B2, `(.L_x_479) ;  /* 0x0000016000027945 */ /* 0x000fe20003800200 */
[----:B------:R-:W-:Y:S01]  /*0930*/  IADD3 R29, P2, PT, R25, UR8, RZ ;  /* 0x00000008191d7c10 */ /* 0x000fe2000ff5e0ff */
[----:B------:R-:W-:Y:S01]  /*0940*/  IMAD.MOV.U32 R16, RZ, RZ, R14 ;  /* 0x000000ffff107224 */ /* 0x000fe200078e000e */
        /* <DEDUP_REMOVED lines=19> */
.L_x_480:
[----:B------:R-:W-:Y:S05]  /*0a80*/  BSYNC.RECONVERGENT B2 ;  /* 0x0000000000027941 */ /* 0x000fea0003800200 */
.L_x_479:
[----:B------:R-:W-:Y:S01]  /*0a90*/  DSETP.GEU.AND P0, PT, |R16|, |R12|, PT ;  /* 0x4000000c1000722a */ /* 0x000fe20003f0e200 */
[----:B------:R-:W-:Y:S01]  /*0aa0*/  LEA.HI.X.SX32 R14, R25, UR9, 0x1, P2 ;  /* 0x00000009190e7c11 */ /* 0x000fe200090f0eff */
[----:B------:R-:W-:Y:S01]  /*0ab0*/  BSSY.RECONVERGENT B2, `(.L_x_481) ;  /* 0x0000014000027945 */ /* 0x000fe20003800200 */
[----:B------:R-:W-:Y:S02]  /*0ac0*/  IMAD.MOV.U32 R8, RZ, RZ, R29 ;  /* 0x000000ffff087224 */ /* 0x000fe400078e001d */
[----:B------:R-:W-:Y:S02]  /*0ad0*/  IMAD.MOV.U32 R2, RZ, RZ, R12 ;  /* 0x000000ffff027224 */ /* 0x000fe400078e000c */
[----:B------:R-:W-:Y:S02]  /*0ae0*/  IMAD.MOV.U32 R6, RZ, RZ, R14 ;  /* 0x000000ffff067224 */ /* 0x000fe400078e000e */
[----:B------:R-:W-:-:S05]  /*0af0*/  IMAD.MOV.U32 R3, RZ, RZ, R13 ;  /* 0x000000ffff037224 */ /* 0x000fca00078e000d */
        /* <DEDUP_REMOVED lines=15> */
.L_x_482:
[----:B------:R-:W-:Y:S05]  /*0bf0*/  BSYNC.RECONVERGENT B2 ;  /* 0x0000000000027941 */ /* 0x000fea0003800200 */
.L_x_481:
[----:B------:R-:W-:Y:S02]  /*0c00*/  VIADD R9, R9, 0x400 ;  /* 0x0000040009097836 */ /* 0x000fe40000000000 */
[----:B------:R-:W-:Y:S02]  /*0c10*/  VIADD R27, R27, 0x400 ;  /* 0x000004001b1b7836 */ /* 0x000fe40000000000 */
[----:B------:R-:W-:Y:S01]  /*0c20*/  VIADD R26, R26, 0x400 ;  /* 0x000004001a1a7836 */ /* 0x000fe20000000000 */
[----:B------:R-:W-:Y:S01]  /*0c30*/  ISETP.GE.AND P0, PT, R9, R4, PT ;  /* 0x000000040900720c */ /* 0x000fe20003f06270 */
[----:B------:R-:W-:Y:S02]  /*0c40*/  VIADD R25, R25, 0x400 ;  /* 0x0000040019197836 */ /* 0x000fe40000000000 */
[----:B------:R-:W-:-:S10]  /*0c50*/  VIADD R7, R7, 0x400 ;  /* 0x0000040007077836 */ /* 0x000fd40000000000 */
[----:B------:R-:W-:Y:S05]  /*0c60*/  @!P0 BRA `(.L_x_483) ;  /* 0xfffffff800508947 */ /* 0x000fea000383ffff */
.L_x_469:
[----:B------:R-:W-:Y:S05]  /*0c70*/  BSYNC.RECONVERGENT B1 ;  /* 0x0000000000017941 */ /* 0x000fea0003800200 */
.L_x_468:
        /* <DEDUP_REMOVED lines=34> */
.L_x_486:
[----:B------:R-:W-:Y:S05]  /*0ea0*/  BSYNC.RECONVERGENT B1 ;  /* 0x0000000000017941 */ /* 0x000fea0003800200 */
.L_x_485:
        /* <DEDUP_REMOVED lines=31> */
.L_x_488:
[----:B------:R-:W-:Y:S05]  /*10a0*/  BSYNC.RECONVERGENT B1 ;  /* 0x0000000000017941 */ /* 0x000fea0003800200 */
.L_x_487:
[----:B------:R-:W-:Y:S01]  /*10b0*/  ISETP.GT.AND P0, PT, R15, 0x1b, PT ;  /* 0x0000001b0f00780c */ /* 0x000fe20003f04270 */
[----:B---3--:R3:W3:Y:S01]  /*10c0*/  SHFL.DOWN PT, R8, R2, 0x4, 0x1f ;  /* 0x08801f0002087f89 */ /* 0x0086e200000e0000 */
[----:B------:R-:W-:Y:S01]  /*10d0*/  BSSY.RECONVERGENT B1, `(.L_x_489) ;  /* 0x000001d000017945 */ /* 0x000fe20003800200 */
[----:B0-----:R-:W-:Y:S01]  /*10e0*/  MOV R11, R4 ;  /* 0x00000004000b7202 */ /* 0x001fe20000000f00 */
[----:B------:R-:W-:Y:S01]  /*10f0*/  IMAD.MOV.U32 R12, RZ, RZ, R13 ;  /* 0x000000ffff0c7224 */ /* 0x000fe200078e000d */
[----:B------:R0:W0:Y:S01]  /*1100*/  SHFL.DOWN PT, R9, R3, 0x4, 0x1f ;  /* 0x08801f0003097f89 */ /* 0x00002200000e0000 */
[----:B-1----:R-:W-:Y:S02]  /*1110*/  IMAD.MOV.U32 R6, RZ, RZ, R2 ;  /* 0x000000ffff067224 */ /* 0x002fe400078e0002 */
[----:B--2---:R-:W-:Y:S01]  /*1120*/  IMAD.MOV.U32 R7, RZ, RZ, R3 ;  /* 0x000000ffff077224 */ /* 0x004fe200078e0003 */
[----:B----4-:R1:W2:Y:S04]  /*1130*/  SHFL.DOWN PT, R17, R4, 0x4, 0x1f ;  /* 0x08801f0004117f89 */ /* 0x0102a800000e0000 */
[----:B------:R1:W4:Y:S01]  /*1140*/  SHFL.DOWN PT, R10, R13, 0x4, 0x1f ;  /* 0x08801f000d0a7f89 */ /* 0x00032200000e0000 */
        /* <DEDUP_REMOVED lines=21> */
.L_x_490:
[----:B------:R-:W-:Y:S05]  /*12a0*/  BSYNC.RECONVERGENT B1 ;  /* 0x0000000000017941 */ /* 0x000fea0003800200 */
.L_x_489:
[----:B------:R-:W-:Y:S01]  /*12b0*/  ISETP.GT.AND P0, PT, R15, 0x17, PT ;  /* 0x000000170f00780c */ /* 0x000fe20003f04270 */
[----:B---3--:R3:W2:Y:S01]  /*12c0*/  SHFL.DOWN PT, R8, R6, 0x8, 0x1f ;  /* 0x09001f0006087f89 */ /* 0x0086a200000e0000 */
[----:B------:R-:W-:Y:S01]  /*12d0*/  BSSY.RECONVERGENT B1, `(.L_x_491) ;  /* 0x000001d000017945 */ /* 0x000fe20003800200 */
[----:B-1----:R-:W-:Y:S02]  /*12e0*/  IMAD.MOV.U32 R4, RZ, RZ, R11 ;  /* 0x000000ffff047224 */ /* 0x002fe400078e000b */
[----:B0-----:R3:W0:Y:S01]  /*12f0*/  SHFL.DOWN PT, R9, R7, 0x8, 0x1f ;  /* 0x09001f0007097f89 */ /* 0x00162200000e0000 */
[----:B----4-:R-:W-:Y:S02]  /*1300*/  IMAD.MOV.U32 R10, RZ, RZ, R12 ;  /* 0x000000ffff0a7224 */ /* 0x010fe400078e000c */
[----:B------:R-:W-:Y:S01]  /*1310*/  IMAD.MOV.U32 R2, RZ, RZ, R6 ;  /* 0x000000ffff027224 */ /* 0x000fe200078e0006 */
[----:B------:R3:W1:Y:S01]  /*1320*/  SHFL.DOWN PT, R14, R11, 0x8, 0x1f ;  /* 0x09001f000b0e7f89 */ /* 0x00066200000e0000 */
[----:B------:R-:W-:-:S03]  /*1330*/  IMAD.MOV.U32 R3, RZ, RZ, R7 ;  /* 0x000000ffff037224 */ /* 0x000fc600078e0007 */
[----:B------:R3:W4:Y:S01]  /*1340*/  SHFL.DOWN PT, R13, R12, 0x8, 0x1f ;  /* 0x09001f000c0d7f89 */ /* 0x00072200000e0000 */
[----:B------:R-:W-:Y:S05]  /*1350*/  @P0 BRA `(.L_x_492) ;  /* 0x0000000000500947 */ /* 0x000fea0003800000 */
[----:B0-2---:R-:W-:Y:S01]  /*1360*/  DSETP.GEU.AND P0, PT, |R6|, |R8|, PT ;  /* 0x400000080600722a */ /* 0x005fe20003f0e200 */
[----:B-1----:R-:W-:Y:S02]  /*1370*/  IMAD.MOV.U32 R4, RZ, RZ, R14 ;  /* 0x000000ffff047224 */ /* 0x002fe400078e000e */
        /* <DEDUP_REMOVED lines=18> */
.L_x_492:
[----:B------:R-:W-:Y:S05]  /*14a0*/  BSYNC.RECONVERGENT B1 ;  /* 0x0000000000017941 */ /* 0x000fea0003800200 */
.L_x_491:
[----:B------:R-:W-:Y:S01]  /*14b0*/  ISETP.GT.AND P0, PT, R15, 0xf, PT ;  /* 0x0000000f0f00780c */ /* 0x000fe20003f04270 */
[----:B---3--:R3:W1:Y:S01]  /*14c0*/  SHFL.DOWN PT, R6, R2, 0x10, 0x1f ;  /* 0x0a001f0002067f89 */ /* 0x00866200000e0000 */
[----:B------:R-:W-:Y:S01]  /*14d0*/  BSSY.RECONVERGENT B1, `(.L_x_493) ;  /* 0x000001d000017945 */ /* 0x000fe20003800200 */
[----:B--2---:R-:W-:Y:S02]  /*14e0*/  IMAD.MOV.U32 R17, RZ, RZ, R4 ;  /* 0x000000ffff117224 */ /* 0x004fe400078e0004 */
[----:B------:R3:W2:Y:S01]  /*14f0*/  SHFL.DOWN PT, R7, R3, 0x10, 0x1f ;  /* 0x0a001f0003077f89 */ /* 0x0006a200000e0000 */
[----:B------:R-:W-:Y:S02]  /*1500*/  IMAD.MOV.U32 R19, RZ, RZ, R10 ;  /* 0x000000ffff137224 */ /* 0x000fe400078e000a */
[----:B------:R-:W-:Y:S01]  /*1510*/  IMAD.MOV.U32 R12, RZ, RZ, R2 ;  /* 0x000000ffff0c7224 */ /* 0x000fe200078e0002 */
[----:B0-----:R3:W0:Y:S01]  /*1520*/  SHFL.DOWN PT, R9, R4, 0x10, 0x1f ;  /* 0x0a001f0004097f89 */ /* 0x00162200000e0000 */
[----:B----4-:R-:W-:-:S03]  /*1530*/  IMAD.MOV.U32 R13, RZ, RZ, R3 ;  /* 0x000000ffff0d7224 */ /* 0x010fc600078e0003 */
[----:B------:R3:W4:Y:S01]  /*1540*/  SHFL.DOWN PT, R11, R10, 0x10, 0x1f ;  /* 0x0a001f000a0b7f89 */ /* 0x00072200000e0000 */
[----:B------:R-:W-:Y:S05]  /*1550*/  @P0 BRA `(.L_x_494) ;  /* 0x0000000000500947 */ /* 0x000fea0003800000 */
[----:B-12---:R-:W-:Y:S01]  /*1560*/  DSETP.GEU.AND P0, PT, |R2|, |R6|, PT ;  /* 0x400000060200722a */ /* 0x006fe20003f0e200 */
[----:B0-----:R-:W-:Y:S01]  /*1570*/  IMAD.MOV.U32 R17, RZ, RZ, R9 ;  /* 0x000000ffff117224 */ /* 0x001fe200078e0009 */
        /* <DEDUP_REMOVED lines=18> */
.L_x_494:
[----:B------:R-:W-:Y:S05]  /*16a0*/  BSYNC.RECONVERGENT B1 ;  /* 0x0000000000017941 */ /* 0x000fea0003800200 */
.L_x_493:
[----:B------:R-:W-:Y:S01]  /*16b0*/  ISETP.NE.AND P0, PT, R15, RZ, PT ;  /* 0x000000ff0f00720c */ /* 0x000fe20003f05270 */
[----:B------:R-:W-:-:S12]  /*16c0*/  BSSY.RECONVERGENT B1, `(.L_x_495) ;  /* 0x000000b000017945 */ /* 0x000fd80003800200 */
[----:B------:R-:W-:Y:S05]  /*16d0*/  @P0 BRA `(.L_x_496) ;  /* 0x0000000000240947 */ /* 0x000fea0003800000 */
[----:B---3--:R-:W3:Y:S01]  /*16e0*/  S2R R4, SR_CgaCtaId ;  /* 0x0000000000047919 */ /* 0x008ee20000008800 */
[----:B------:R-:W-:Y:S01]  /*16f0*/  MOV R3, 0x400 ;  /* 0x0000040000037802 */ /* 0x000fe20000000f00 */
[----:B------:R-:W-:Y:S01]  /*1700*/  IMAD.MOV.U32 R18, RZ, RZ, R17 ;  /* 0x000000ffff127224 */ /* 0x000fe200078e0011 */
[----:B------:R-:W-:-:S04]  /*1710*/  SHF.R.U32.HI R2, RZ, 0x1, R5 ;  /* 0x00000001ff027819 */ /* 0x000fc80000011605 */
[----:B------:R-:W-:Y:S02]  /*1720*/  LOP3.LUT R2, R2, 0x1f0, RZ, 0xc0, !PT ;  /* 0x000001f002027812 */ /* 0x000fe400078ec0ff */
[----:B---3--:R-:W-:-:S05]  /*1730*/  LEA R3, R4, R3, 0x18 ;  /* 0x0000000304037211 */ /* 0x008fca00078ec0ff */
[----:B------:R-:W-:-:S05]  /*1740*/  IMAD.IADD R3, R2, 0x1, R3 ;  /* 0x0000000102037824 */ /* 0x000fca00078e0203 */
[----:B------:R3:W-:Y:S04]  /*1750*/  STS.64 [R3+0x10], R18 ;  /* 0x0000101203007388 */ /* 0x0007e80000000a00 */
[----:B------:R3:W-:Y:S02]  /*1760*/  STS.64 [R3+0x8], R12 ;  /* 0x0000080c03007388 */ /* 0x0007e40000000a00 */
.L_x_496:
[----:B------:R-:W-:Y:S05]  /*1770*/  BSYNC.RECONVERGENT B1 ;  /* 0x0000000000017941 */ /* 0x000fea0003800200 */
.L_x_495:
[----:B------:R-:W-:Y:S01]  /*1780*/  BAR.SYNC.DEFER_BLOCKING 0x0 ;  /* 0x0000000000007b1d */ /* 0x000fe20000010000 */
[----:B------:R-:W-:-:S13]  /*1790*/  ISETP.NE.AND P1, PT, R5, RZ, PT ;  /* 0x000000ff0500720c */ /* 0x000fda0003f25270 */
[----:B------:R-:W-:Y:S05]  /*17a0*/  @P1 BRA `(.L_x_497) ;  /* 0x0000004c00d41947 */ /* 0x000fea0003800000 */
[----:B---3--:R-:W3:Y:S01]  /*17b0*/  S2R R3, SR_CgaCtaId ;  /* 0x0000000000037919 */ /* 0x008ee20000008800 */
[----:B------:R-:W-:Y:S01]  /*17c0*/  MOV R2, 0x400 ;  /* 0x0000040000027802 */ /* 0x000fe20000000f00 */
[----:B------:R-:W-:Y:S03]  /*17d0*/  BSSY.RECONVERGENT B1, `(.L_x_498) ;  /* 0x000001a000017945 */ /* 0x000fe60003800200 */
[----:B---3--:R-:W-:-:S05]  /*17e0*/  LEA R32, R3, R2, 0x18 ;  /* 0x0000000203207211 */ /* 0x008fca00078ec0ff */
[----:B-1----:R-:W1:Y:S04]  /*17f0*/  LDS.64 R14, [R32+0x18] ;  /* 0x00001800200e7984 */ /* 0x002e680000000a00 */
[----:B0---4-:R-:W0:Y:S04]  /*1800*/  LDS.128 R8, [R32+0x20] ;  /* 0x0000200020087984 */ /* 0x011e280000000c00 */
[----:B------:R3:W4:Y:S04]  /*1810*/  LDS.64 R2, [R32+0x80] ;  /* 0x0000800020027984 */ /* 0x0007280000000a00 */
[----:B--2---:R3:W2:Y:S01]  /*1820*/  LDS.128 R4, [R32+0x30] ;  /* 0x0000300020047984 */ /* 0x0046a20000000c00 */
        /* <DEDUP_REMOVED lines=20> */
.L_x_499:
[----:B------:R-:W-:Y:S05]  /*1970*/  BSYNC.RECONVERGENT B1 ;  /* 0x0000000000017941 */ /* 0x000fea0003800200 */
.L_x_498:
[----:B------:R0:W1:Y:S01]  /*1980*/  LDS.128 R12, [R32+0x40] ;  /* 0x00004000200c7984 */ /* 0x0000620000000c00 */
[----:B------:R-:W-:Y:S01]  /*1990*/  DSETP.GEU.AND P0, PT, |R28|, |R10|, PT ;  /* 0x4000000a1c00722a */ /* 0x000fe20003f0e200 */
[----:B------:R-:W-:Y:S01]  /*19a0*/  BSSY.RECONVERGENT B1, `(.L_x_500) ;  /* 0x0000017000017945 */ /* 0x000fe20003800200 */
[----:B------:R-:W-:Y:S01]  /*19b0*/  IMAD.MOV.U32 R33, RZ, RZ, R4 ;  /* 0x000000ffff217224 */ /* 0x000fe200078e0004 */
[----:B------:R0:W2:Y:S01]  /*19c0*/  LDS.128 R16, [R32+0x50] ;  /* 0x0000500020107984 */ /* 0x0000a20000000c00 */
[----:B------:R-:W-:Y:S02]  /*19d0*/  IMAD.MOV.U32 R35, RZ, RZ, R5 ;  /* 0x000000ffff237224 */ /* 0x000fe400078e0005 */
[----:B------:R-:W-:Y:S01]  /*19e0*/  IMAD.MOV.U32 R8, RZ, RZ, R10 ;  /* 0x000000ffff087224 */ /* 0x000fe200078e000a */
[----:B------:R0:W3:Y:S01]  /*19f0*/  LDS.128 R20, [R32+0x60] ;  /* 0x0000600020147984 */ /* 0x0000e20000000c00 */
[----:B------:R-:W-:-:S03]  /*1a00*/  IMAD.MOV.U32 R9, RZ, RZ, R11 ;  /* 0x000000ffff097224 */ /* 0x000fc600078e000b */
[----:B------:R0:W4:Y:S03]  /*1a10*/  LDS.128 R24, [R32+0x70] ;  /* 0x0000700020187984 */ /* 0x0001260000000c00 */
        /* <DEDUP_REMOVED lines=15> */
.L_x_501:
[----:B------:R-:W-:Y:S05]  /*1b10*/  BSYNC.RECONVERGENT B1 ;  /* 0x0000000000017941 */ /* 0x000fea0003800200 */
.L_x_500:
        /* <DEDUP_REMOVED lines=21> */
.L_x_503:
[----:B------:R-:W-:Y:S05]  /*1c70*/  BSYNC.RECONVERGENT B1 ;  /* 0x0000000000017941 */ /* 0x000fea0003800200 */
.L_x_502:
[----:B------:R-:W-:Y:S01]  /*1c80*/  DSETP.GEU.AND P0, PT, |R4|, |R14|, PT ;  /* 0x4000000e0400722a */ /* 0x000fe20003f0e200 */
[----:B------:R-:W-:Y:S01]  /*1c90*/  BSSY.RECONVERGENT B1, `(.L_x_504) ;  /* 0x0000014000017945 */ /* 0x000fe20003800200 */
[----:B------:R-:W-:Y:S02]  /*1ca0*/  IMAD.MOV.U32 R6, RZ, RZ, R14 ;  /* 0x000000ffff067224 */ /* 0x000fe400078e000e */
[----:B------:R-:W-:Y:S02]  /*1cb0*/  IMAD.MOV.U32 R7, RZ, RZ, R15 ;  /* 0x000000ffff077224 */ /* 0x000fe400078e000f */
[----:B--2---:R-:W-:Y:S02]  /*1cc0*/  IMAD.MOV.U32 R9, RZ, RZ, R16 ;  /* 0x000000ffff097224 */ /* 0x004fe400078e0010 */
        /* <DEDUP_REMOVED lines=16> */
.L_x_505:
[----:B------:R-:W-:Y:S05]  /*1dd0*/  BSYNC.RECONVERGENT B1 ;  /* 0x0000000000017941 */ /* 0x000fea0003800200 */
.L_x_504:
        /* <DEDUP_REMOVED lines=21> */
.L_x_507:
[----:B------:R-:W-:Y:S05]  /*1f30*/  BSYNC.RECONVERGENT B1 ;  /* 0x0000000000017941 */ /* 0x000fea0003800200 */
.L_x_506:
[----:B------:R-:W-:Y:S01]  /*1f40*/  DSETP.GEU.AND P0, PT, |R4|, |R22|, PT ;  /* 0x400000160400722a */ /* 0x000fe20003f0e200 */
[----:B------:R-:W-:Y:S01]  /*1f50*/  BSSY.RECONVERGENT B1, `(.L_x_508) ;  /* 0x0000014000017945 */ /* 0x000fe20003800200 */
[----:B------:R-:W-:Y:S02]  /*1f60*/  IMAD.MOV.U32 R6, RZ, RZ, R22 ;  /* 0x000000ffff067224 */ /* 0x000fe400078e0016 */
[----:B------:R-:W-:Y:S02]  /*1f70*/  IMAD.MOV.U32 R7, RZ, RZ, R23 ;  /* 0x000000ffff077224 */ /* 0x000fe400078e0017 */
[----:B----4-:R-:W-:Y:S02]  /*1f80*/  IMAD.MOV.U32 R9, RZ, RZ, R24 ;  /* 0x000000ffff097224 */ /* 0x010fe400078e0018 */
        /* <DEDUP_REMOVED lines=16> */
.L_x_509:
[----:B------:R-:W-:Y:S05]  /*2090*/  BSYNC.RECONVERGENT B1 ;  /* 0x0000000000017941 */ /* 0x000fea0003800200 */
.L_x_508:
[----:B------:R-:W-:Y:S01]  /*20a0*/  DSETP.GEU.AND P0, PT, |R6|, |R26|, PT ;  /* 0x4000001a0600722a */ /* 0x000fe20003f0e200 */
[----:B------:R-:W-:Y:S02]  /*20b0*/  IMAD.MOV.U32 R12, RZ, RZ, R26 ;  /* 0x000000ffff0c7224 */ /* 0x000fe400078e001a */
[----:B------:R-:W-:Y:S02]  /*20c0*/  IMAD.MOV.U32 R13, RZ, RZ, R27 ;  /* 0x000000ffff0d7224 */ /* 0x000fe400078e001b */
        /* <DEDUP_REMOVED lines=18> */
.L_x_484:
        /* <DEDUP_REMOVED lines=8> */
[----:B------:R-:W-:Y:S01]  /*2270*/  ISETP.GT.AND P0, PT, R11, R4, PT ;  /* 0x000000040b00720c */ /* 0x000fe20003f04270 */
[----:B------:R-:W-:Y:S02]  /*2280*/  IMAD.IADD R9, R4, 0x1, R9 ;  /* 0x0000000104097824 */ /* 0x000fe400078e0209 */
[----:B------:R-:W-:-:S03]  /*2290*/  IMAD.MOV.U32 R11, RZ, RZ, R3 ;  /* 0x000000ffff0b7224 */ /* 0x000fc600078e0003 */
        /* <DEDUP_REMOVED lines=27> */
.L_x_511:
[----:B------:R-:W-:Y:S05]  /*2450*/  BSYNC.RECONVERGENT B1 ;  /* 0x0000000000017941 */ /* 0x000fea0003800200 */
.L_x_510:
[----:B------:R-:W-:Y:S01]  /*2460*/  VIADD R2, R7, 0x2 ;  /* 0x0000000207027836 */ /* 0x000fe20000000000 */
[----:B--2---:R1:W2:Y:S01]  /*2470*/  SHFL.DOWN PT, R12, R10, 0x2, R9 ;  /* 0x084000000a0c7989 */ /* 0x0042a200000e0009 */
[----:B------:R-:W-:Y:S01]  /*2480*/  BSSY.RECONVERGENT B1, `(.L_x_512) ;  /* 0x000001e000017945 */ /* 0x000fe20003800200 */
[----:B------:R-:W-:Y:S02]  /*2490*/  IMAD.MOV.U32 R8, RZ, RZ, R16 ;  /* 0x000000ffff087224 */ /* 0x000fe400078e0010 */
[----:B------:R-:W-:Y:S01]  /*24a0*/  ISETP.GT.AND P0, PT, R2, R9, PT ;  /* 0x000000090200720c */ /* 0x000fe20003f04270 */
[----:B---3--:R1:W3:Y:S01]  /*24b0*/  SHFL.DOWN PT, R13, R11, 0x2, R9 ;  /* 0x084000000b0d7989 */ /* 0x0082e200000e0009 */
[----:B------:R-:W-:Y:S02]  /*24c0*/  IMAD.MOV.U32 R14, RZ, RZ, R18 ;  /* 0x000000ffff0e7224 */ /* 0x000fe400078e0012 */
[----:B------:R-:W-:Y:S01]  /*24d0*/  IMAD.MOV.U32 R2, RZ, RZ, R10 ;  /* 0x000000ffff027224 */ /* 0x000fe200078e000a */
[----:B----4-:R1:W4:Y:S01]  /*24e0*/  SHFL.DOWN PT, R15, R16, 0x2, R9 ;  /* 0x08400000100f7989 */ /* 0x01032200000e0009 */
[----:B------:R-:W-:-:S03]  /*24f0*/  IMAD.MOV.U32 R3, RZ, RZ, R11 ;  /* 0x000000ffff037224 */ /* 0x000fc600078e000b */
[----:B0-----:R1:W0:Y:S04]  /*2500*/  SHFL.DOWN PT, R17, R18, 0x2, R9 ;  /* 0x0840000012117989 */ /* 0x00122800000e0009 */
[----:B------:R-:W-:Y:S05]  /*2510*/  @P0 BRA `(.L_x_513) ;  /* 0x0000000000500947 */ /* 0x000fea0003800000 */
[----:B--23--:R-:W-:Y:S01]  /*2520*/  DSETP.GEU.AND P0, PT, |R10|, |R12|, PT ;  /* 0x4000000c0a00722a */ /* 0x00cfe20003f0e200 */
[----:B----4-:R-:W-:Y:S02]  /*2530*/  IMAD.MOV.U32 R8, RZ, RZ, R15 ;  /* 0x000000ffff087224 */ /* 0x010fe400078e000f */
[----:B0-----:R-:W-:Y:S02]  /*2540*/  IMAD.MOV.U32 R14, RZ, RZ, R17 ;  /* 0x000000ffff0e7224 */ /* 0x001fe400078e0011 */
        /* <DEDUP_REMOVED lines=17> */
.L_x_513:
[----:B------:R-:W-:Y:S05]  /*2660*/  BSYNC.RECONVERGENT B1 ;  /* 0x0000000000017941 */ /* 0x000fea0003800200 */
.L_x_512:
[----:B------:R-:W-:Y:S01]  /*2670*/  VIADD R6, R7, 0x4 ;  /* 0x0000000407067836 */ /* 0x000fe20000000000 */
[----:B--2---:R2:W2:Y:S01]  /*2680*/  SHFL.DOWN PT, R12, R2, 0x4, R9 ;  /* 0x08800000020c7989 */ /* 0x0044a200000e0009 */
[----:B------:R-:W-:Y:S01]  /*2690*/  BSSY.RECONVERGENT B1, `(.L_x_514) ;  /* 0x000001e000017945 */ /* 0x000fe20003800200 */
[----:B-1----:R-:W-:Y:S02]  /*26a0*/  IMAD.MOV.U32 R16, RZ, RZ, R14 ;  /* 0x000000ffff107224 */ /* 0x002fe400078e000e */
        /* <DEDUP_REMOVED lines=28> */
.L_x_515:
[----:B------:R-:W-:Y:S05]  /*2870*/  BSYNC.RECONVERGENT B1 ;  /* 0x0000000000017941 */ /* 0x000fea0003800200 */
.L_x_514:
[----:B--2---:R-:W-:Y:S01]  /*2880*/  VIADD R2, R7, 0x8 ;  /* 0x0000000807027836 */ /* 0x004fe20000000000 */
[----:B------:R2:W2:Y:S01]  /*2890*/  SHFL.DOWN PT, R12, R10, 0x8, R9 ;  /* 0x090000000a0c7989 */ /* 0x0004a200000e0009 */
        /* <DEDUP_REMOVED lines=30> */
.L_x_517:
[----:B------:R-:W-:Y:S05]  /*2a80*/  BSYNC.RECONVERGENT B1 ;  /* 0x0000000000017941 */ /* 0x000fea0003800200 */
.L_x_516:
[----:B-1----:R-:W-:Y:S01]  /*2a90*/  VIADD R6, R7, 0x10 ;  /* 0x0000001007067836 */ /* 0x002fe20000000000 */
[----:B--2---:R1:W2:Y:S01]  /*2aa0*/  SHFL.DOWN PT, R10, R2, 0x10, R9 ;  /* 0x0a000000020a7989 */ /* 0x0042a200000e0009 */
[----:B------:R-:W-:Y:S01]  /*2ab0*/  BSSY.RECONVERGENT B1, `(.L_x_518) ;  /* 0x000001e000017945 */ /* 0x000fe20003800200 */
[----:B0-----:R-:W-:Y:S01]  /*2ac0*/  IMAD.MOV.U32 R17, RZ, RZ, R8 ;  /* 0x000000ffff117224 */ /* 0x001fe200078e0008 */
[----:B------:R-:W-:Y:S01]  /*2ad0*/  MOV R19, R14 ;  /* 0x0000000e00137202 */ /* 0x000fe20000000f00 */
[----:B------:R1:W0:Y:S01]  /*2ae0*/  SHFL.DOWN PT, R11, R3, 0x10, R9 ;  /* 0x0a000000030b7989 */ /* 0x00022200000e0009 */
[----:B------:R-:W-:Y:S01]  /*2af0*/  ISETP.GT.AND P0, PT, R6, R9, PT ;  /* 0x000000090600720c */ /* 0x000fe20003f04270 */
[----:B------:R-:W-:Y:S02]  /*2b00*/  IMAD.MOV.U32 R12, RZ, RZ, R2 ;  /* 0x000000ffff0c7224 */ /* 0x000fe400078e0002 */
[----:B----4-:R1:W4:Y:S01]  /*2b10*/  SHFL.DOWN PT, R15, R8, 0x10, R9 ;  /* 0x0a000000080f7989 */ /* 0x01032200000e0009 */
[----:B---3--:R-:W-:-:S03]  /*2b20*/  IMAD.MOV.U32 R13, RZ, RZ, R3 ;  /* 0x000000ffff0d7224 */ /* 0x008fc600078e0003 */
[----:B------:R1:W3:Y:S06]  /*2b30*/  SHFL.DOWN PT, R21, R14, 0x10, R9 ;  /* 0x0a0000000e157989 */ /* 0x0002ec00000e0009 */
[----:B------:R-:W-:Y:S05]  /*2b40*/  @P0 BRA `(.L_x_519) ;  /* 0x0000000000500947 */ /* 0x000fea0003800000 */
[----:B0-2---:R-:W-:Y:S01]  /*2b50*/  DSETP.GEU.AND P0, PT, |R2|, |R10|, PT ;  /* 0x4000000a0200722a */ /* 0x005fe20003f0e200 */
        /* <DEDUP_REMOVED lines=19> */
.L_x_519:
[----:B------:R-:W-:Y:S05]  /*2c90*/  BSYNC.RECONVERGENT B1 ;  /* 0x0000000000017941 */ /* 0x000fea0003800200 */
.L_x_518:
[----:B------:R-:W-:Y:S01]  /*2ca0*/  ISETP.NE.AND P0, PT, R7, RZ, PT ;  /* 0x000000ff0700720c */ /* 0x000fe20003f05270 */
[----:B------:R-:W-:-:S12]  /*2cb0*/  BSSY.RECONVERGENT B1, `(.L_x_520) ;  /* 0x000000b000017945 */ /* 0x000fd80003800200 */
[----:B------:R-:W-:Y:S05]  /*2cc0*/  @P0 BRA `(.L_x_521) ;  /* 0x0000000000240947 */ /* 0x000fea0003800000 */
[----:B------:R-:W5:Y:S01]  /*2cd0*/  S2R R6, SR_CgaCtaId ;  /* 0x0000000000067919 */ /* 0x000f620000008800 */
[----:B-1----:R-:W-:Y:S01]  /*2ce0*/  MOV R3, 0x400 ;  /* 0x0000040000037802 */ /* 0x002fe20000000f00 */
[----:B------:R-:W-:Y:S01]  /*2cf0*/  IMAD.MOV.U32 R18, RZ, RZ, R17 ;  /* 0x000000ffff127224 */ /* 0x000fe200078e0011 */
[----:B------:R-:W-:-:S04]  /*2d00*/  SHF.R.U32.HI R2, RZ, 0x1, R5 ;  /* 0x00000001ff027819 */ /* 0x000fc80000011605 */
[----:B------:R-:W-:Y:S02]  /*2d10*/  LOP3.LUT R2, R2, 0x1f0, RZ, 0xc0, !PT ;  /* 0x000001f002027812 */ /* 0x000fe400078ec0ff */
[----:B-----5:R-:W-:-:S05]  /*2d20*/  LEA R3, R6, R3, 0x18 ;  /* 0x0000000306037211 */ /* 0x020fca00078ec0ff */
[----:B------:R-:W-:-:S05]  /*2d30*/  IMAD.IADD R3, R2, 0x1, R3 ;  /* 0x0000000102037824 */ /* 0x000fca00078e0203 */
[----:B------:R1:W-:Y:S04]  /*2d40*/  STS.64 [R3+0x10], R18 ;  /* 0x0000101203007388 */ /* 0x0003e80000000a00 */
[----:B------:R1:W-:Y:S02]  /*2d50*/  STS.64 [R3+0x8], R12 ;  /* 0x0000080c03007388 */ /* 0x0003e40000000a00 */
.L_x_521:
[----:B------:R-:W-:Y:S05]  /*2d60*/  BSYNC.RECONVERGENT B1 ;  /* 0x0000000000017941 */ /* 0x000fea0003800200 */
.L_x_520:
[----:B------:R-:W-:Y:S01]  /*2d70*/  BAR.SYNC.DEFER_BLOCKING 0x0 ;  /* 0x0000000000007b1d */ /* 0x000fe20000010000 */
[----:B------:R-:W-:-:S13]  /*2d80*/  ISETP.NE.AND P1, PT, R5, RZ, PT ;  /* 0x000000ff0500720c */ /* 0x000fda0003f25270 */
[----:B------:R-:W-:Y:S05]  /*2d90*/  @P1 BRA `(.L_x_497) ;  /* 0x0000003800581947 */ /* 0x000fea0003800000 */
[----:B------:R-:W-:Y:S01]  /*2da0*/  ISETP.GE.AND P0, PT, R4, 0x21, PT ;  /* 0x000000210400780c */ /* 0x000fe20003f06270 */
[----:B0-----:R-:W-:Y:S02]  /*2db0*/  IMAD.MOV.U32 R11, RZ, RZ, R17 ;  /* 0x000000ffff0b7224 */ /* 0x001fe400078e0011 */
[----:B-1----:R-:W-:Y:S02]  /*2dc0*/  IMAD.MOV.U32 R14, RZ, RZ, R19 ;  /* 0x000000ffff0e7224 */ /* 0x002fe400078e0013 */
        /* <DEDUP_REMOVED lines=29> */
.L_x_523:
[----:B------:R-:W-:Y:S05]  /*2fa0*/  BSYNC.RECONVERGENT B1 ;  /* 0x0000000000017941 */ /* 0x000fea0003800200 */
.L_x_522:
[----:B------:R-:W-:Y:S01]  /*2fb0*/  ISETP.GE.AND P0, PT, R4, 0x41, PT ;  /* 0x000000410400780c */ /* 0x000fe20003f06270 */
[----:B------:R-:W-:Y:S02]  /*2fc0*/  IMAD.MOV.U32 R5, RZ, RZ, R11 ;  /* 0x000000ffff057224 */ /* 0x000fe400078e000b */
[----:B--2---:R-:W-:Y:S02]  /*2fd0*/  IMAD.MOV.U32 R10, RZ, RZ, R14 ;  /* 0x000000ffff0a7224 */ /* 0x004fe400078e000e */
        /* <DEDUP_REMOVED lines=29> */
.L_x_525:
[----:B------:R-:W-:Y:S05]  /*31b0*/  BSYNC.RECONVERGENT B1 ;  /* 0x0000000000017941 */ /* 0x000fea0003800200 */
.L_x_524:
        /* <DEDUP_REMOVED lines=32> */
.L_x_527:
[----:B------:R-:W-:Y:S05]  /*33c0*/  BSYNC.RECONVERGENT B1 ;  /* 0x0000000000017941 */ /* 0x000fea0003800200 */
.L_x_526:
        /* <DEDUP_REMOVED lines=32> */
.L_x_529:
[----:B------:R-:W-:Y:S05]  /*35d0*/  BSYNC.RECONVERGENT B1 ;  /* 0x0000000000017941 */ /* 0x000fea0003800200 */
.L_x_528:
        /* <DEDUP_REMOVED lines=32> */
.L_x_531:
[----:B------:R-:W-:Y:S05]  /*37e0*/  BSYNC.RECONVERGENT B1 ;  /* 0x0000000000017941 */ /* 0x000fea0003800200 */
.L_x_530:
        /* <DEDUP_REMOVED lines=32> */
.L_x_533:
[----:B------:R-:W-:Y:S05]  /*39f0*/  BSYNC.RECONVERGENT B1 ;  /* 0x0000000000017941 */ /* 0x000fea0003800200 */
.L_x_532:
        /* <DEDUP_REMOVED lines=32> */
.L_x_465:
[----:B------:R-:W0:Y:S01]  /*3c00*/  S2R R4, SR_TID.X ;  /* 0x0000000000047919 */ /* 0x000e220000002100 */
[----:B------:R-:W1:Y:S01]  /*3c10*/  LDCU.128 UR12, c[0x0][0x380] ;  /* 0x00007000ff0c77ac */ /* 0x000e620008000c00 */
[----:B------:R-:W-:Y:S02]  /*3c20*/  SHF.R.S32.HI R5, RZ, 0x1f, R10 ;  /* 0x0000001fff057819 */ /* 0x000fe4000001140a */
[----:B0-----:R-:W-:-:S04]  /*3c30*/  IADD3 R2, P0, PT, R10, R4, RZ ;  /* 0x000000040a027210 */ /* 0x001fc80007f1e0ff */
[----:B-1----:R-:W-:Y:S01]  /*3c40*/  LEA R8, P1, R2, UR12, 0x3 ;  /* 0x0000000c02087c11 */ /* 0x002fe2000f8218ff */
[----:B------:R-:W-:-:S05]  /*3c50*/  IMAD.X R3, RZ, RZ, R5, P0 ;  /* 0x000000ffff037224 */ /* 0x000fca00000e0605 */
[----:B------:R-:W-:-:S05]  /*3c60*/  LEA.HI.X R9, R2, UR13, R3, 0x3, P1 ;  /* 0x0000000d02097c11 */ /* 0x000fca00088f1c03 */
[----:B------:R-:W2:Y:S04]  /*3c70*/  LDG.E.64 R12, desc[UR10][R8.64] ;  /* 0x0000000a080c7981 */ /* 0x000ea8000c1e1b00 */
[----:B------:R-:W2:Y:S04]  /*3c80*/  LDG.E.64 R14, desc[UR10][R8.64+0x800] ;  /* 0x0008000a080e7981 */ /* 0x000ea8000c1e1b00 */
[----:B------:R-:W3:Y:S04]  /*3c90*/  LDG.E.64 R16, desc[UR10][R8.64+0x1000] ;  /* 0x0010000a08107981 */ /* 0x000ee8000c1e1b00 */
[----:B------:R-:W4:Y:S04]  /*3ca0*/  LDG.E.64 R18, desc[UR10][R8.64+0x1800] ;  /* 0x0018000a08127981 */ /* 0x000f28000c1e1b00 */
[----:B------:R0:W5:Y:S01]  /*3cb0*/  LDG.E.64 R2, desc[UR10][R8.64+0x2000] ;  /* 0x0020000a08027981 */ /* 0x000162000c1e1b00 */
[----:B------:R-:W-:Y:S01]  /*3cc0*/  BSSY.RECONVERGENT B1, `(.L_x_534) ;  /* 0x000001f000017945 */ /* 0x000fe20003800200 */
[C---:B0-----:R-:W-:Y:S01]  /*3cd0*/  LOP3.LUT R8, R4.reuse, 0x400, RZ, 0xfc, !PT ;  /* 0x0000040004087812 */ /* 0x041fe200078efcff */
[----:B------:R-:W-:Y:S01]  /*3ce0*/  VIADD R9, R4, 0x200 ;  /* 0x0000020004097836 */ /* 0x000fe20000000000 */
[----:B--2---:R-:W-:-:S06]  /*3cf0*/  DSETP.GEU.AND P0, PT, |R12|, |R14|, PT ;  /* 0x4000000e0c00722a */ /* 0x004fcc0003f0e200 */
[----:B------:R-:W-:Y:S02]  /*3d00*/  FSEL R12, R12, R14, P0 ;  /* 0x0000000e0c0c7208 */ /* 0x000fe40000000000 */
[----:B------:R-:W-:Y:S02]  /*3d10*/  FSEL R13, R13, R15, P0 ;  /* 0x0000000f0d0d7208 */ /* 0x000fe40000000000 */
[----:B------:R-:W-:-:S04]  /*3d20*/  IADD3 R14, P1, PT, R10, UR14, RZ ;  /* 0x0000000e0a0e7c10 */ /* 0x000fc8000ff3e0ff */
[----:B---3--:R-:W-:Y:S01]  /*3d30*/  DSETP.GEU.AND P2, PT, |R12|, |R16|, PT ;  /* 0x400000100c00722a */ /* 0x008fe20003f4e200 */
[----:B------:R-:W-:-:S05]  /*3d40*/  IADD3 R6, P5, PT, R8, R14, RZ ;  /* 0x0000000e08067210 */ /* 0x000fca0007fbe0ff */
[----:B------:R-:W-:Y:S02]  /*3d50*/  FSEL R12, R12, R16, P2 ;  /* 0x000000100c0c7208 */ /* 0x000fe40001000000 */
[----:B------:R-:W-:-:S06]  /*3d60*/  FSEL R13, R13, R17, P2 ;  /* 0x000000110d0d7208 */ /* 0x000fcc0001000000 */
[----:B----4-:R-:W-:-:S06]  /*3d70*/  DSETP.GEU.AND P3, PT, |R12|, |R18|, PT ;  /* 0x400000120c00722a */ /* 0x010fcc0003f6e200 */
[----:B------:R-:W-:Y:S02]  /*3d80*/  FSEL R10, R12, R18, P3 ;  /* 0x000000120c0a7208 */ /* 0x000fe40001800000 */
[----:B------:R-:W-:Y:S02]  /*3d90*/  FSEL R11, R13, R19, P3 ;  /* 0x000000130d0b7208 */ /* 0x000fe40001800000 */
[----:B------:R-:W-:Y:S01]  /*3da0*/  IADD3.X R12, PT, PT, R5, UR15, RZ, P1, !PT ;  /* 0x0000000f050c7c10 */ /* 0x000fe20008ffe4ff */
[C---:B------:R-:W-:Y:S01]  /*3db0*/  VIADD R5, R4.reuse, 0x100 ;  /* 0x0000010004057836 */ /* 0x040fe20000000000 */
[----:B------:R-:W-:Y:S02]  /*3dc0*/  ISETP.LE.AND P1, PT, R7, UR6, PT ;  /* 0x0000000607007c0c */ /* 0x000fe4000bf23270 */
[----:B-----5:R-:W-:Y:S02]  /*3dd0*/  DSETP.GEU.AND P4, PT, |R10|, |R2|, PT ;  /* 0x400000020a00722a */ /* 0x020fe40003f8e200 */
[----:B------:R-:W-:Y:S01]  /*3de0*/  @P2 SEL R9, R4, R5, P0 ;  /* 0x0000000504092207 */ /* 0x000fe20000000000 */
[----:B------:R-:W-:-:S02]  /*3df0*/  IMAD.X R5, RZ, RZ, R12, P5 ;  /* 0x000000ffff057224 */ /* 0x000fc400028e060c */
[----:B------:R-:W-:-:S09]  /*3e00*/  @!P3 VIADD R9, R4, 0x300 ;  /* 0x000003000409b836 */ /* 0x000fd20000000000 */
        /* <DEDUP_REMOVED lines=10> */
.L_x_535:
[----:B------:R-:W-:Y:S05]  /*3eb0*/  BSYNC.RECONVERGENT B1 ;  /* 0x0000000000017941 */ /* 0x000fea0003800200 */
.L_x_534:
        /* <DEDUP_REMOVED lines=12> */
[----:B------:R-:W-:-:S05]  /*3f80*/  IMAD.MOV.U32 R11, RZ, RZ, 0x500 ;  /* 0x00000500ff0b7424 */ /* 0x000fca00078e00ff */
[----:B------:R-:W2:Y:S01]  /*3f90*/  ATOMG.E.ADD.STRONG.GPU PT, R10, desc[UR10][R8.64], R11 ;  /* 0x8000000b080a79a8 */ /* 0x000ea200081ef10a */
[----:B------:R-:W0:Y:S01]  /*3fa0*/  S2UR UR5, SR_CgaCtaId ;  /* 0x00000000000579c3 */ /* 0x000e220000008800 */
[----:B------:R-:W-:Y:S02]  /*3fb0*/  UMOV UR4, 0x400 ;  /* 0x0000040000047882 */ /* 0x000fe40000000000 */
[----:B0-----:R-:W-:Y:S01]  /*3fc0*/  ULEA UR4, UR5, UR4, 0x18 ;  /* 0x0000000405047291 */ /* 0x001fe2000f8ec0ff */
[----:B--2---:R-:W-:-:S08]  /*3fd0*/  VIADD R10, R10, UR6 ;  /* 0x000000060a0a7c36 */ /* 0x004fd00008000000 */
[----:B------:R0:W-:Y:S03]  /*3fe0*/  STS [UR4+0x98], R10 ;  /* 0x0000980aff007988 */ /* 0x0001e60008000804 */
.L_x_538:
[----:B------:R-:W-:Y:S05]  /*3ff0*/  BSYNC.RECONVERGENT B1 ;  /* 0x0000000000017941 */ /* 0x000fea0003800200 */
.L_x_537:
[----:B------:R-:W1:Y:S08]  /*4000*/  S2UR UR5, SR_CgaCtaId ;  /* 0x00000000000579c3 */ /* 0x000e700000008800 */
[----:B------:R-:W-:Y:S06]  /*4010*/  BAR.SYNC.DEFER_BLOCKING 0x0 ;  /* 0x0000000000007b1d */ /* 0x000fec0000010000 */
[----:B------:R-:W-:-:S02]  /*4020*/  UMOV UR4, 0x400 ;  /* 0x0000040000047882 */ /* 0x000fc40000000000 */
[----:B-1----:R-:W-:-:S06]  /*4030*/  ULEA UR4, UR5, UR4, 0x18 ;  /* 0x0000000405047291 */ /* 0x002fcc000f8ec0ff */
[----:B------:R-:W-:-:S05]  /*4040*/  IMAD.U32 R14, RZ, RZ, UR4 ;  /* 0x00000004ff0e7e24 */ /* 0x000fca000f8e00ff */
[----:B------:R-:W0:Y:S02]  /*4050*/  LDS R12, [R14+0x98] ;  /* 0x000098000e0c7984 */ /* 0x000e240000000800 */
[----:B0-----:R-:W-:-:S05]  /*4060*/  VIADD R10, R12, 0x500 ;  /* 0x000005000c0a7836 */ /* 0x001fca0000000000 */
[----:B------:R-:W-:-:S13]  /*4070*/  ISETP.GT.AND P0, PT, R10, R7, PT ;  /* 0x000000070a00720c */ /* 0x000fda0003f04270 */
[----:B------:R-:W-:Y:S05]  /*4080*/  @P0 BRA `(.L_x_539) ;  /* 0x0000000400900947 */ /* 0x000fea0003800000 */
[----:B------:R-:W-:Y:S01]  /*4090*/  BSSY.RECONVERGENT B1, `(.L_x_539) ;  /* 0x0000063000017945 */ /* 0x000fe20003800200 */
[----:B------:R-:W-:Y:S01]  /*40a0*/  IMAD.MOV.U32 R20, RZ, RZ, R2 ;  /* 0x000000ffff147224 */ /* 0x000fe200078e0002 */
[----:B------:R-:W0:Y:S01]  /*40b0*/  LDCU UR7, c[0x0][0x398] ;  /* 0x00007300ff0777ac */ /* 0x000e220008000800 */
[----:B------:R-:W-:Y:S02]  /*40c0*/  IMAD.MOV.U32 R21, RZ, RZ, R3 ;  /* 0x000000ffff157224 */ /* 0x000fe400078e0003 */
[----:B------:R-:W-:Y:S01]  /*40d0*/  IMAD.MOV.U32 R27, RZ, RZ, R6 ;  /* 0x000000ffff1b7224 */ /* 0x000fe200078e0006 */
[----:B------:R-:W1:Y:S01]  /*40e0*/  LDCU.128 UR12, c[0x0][0x380] ;  /* 0x00007000ff0c77ac */ /* 0x000e620008000c00 */
[----:B------:R-:W-:-:S07]  /*40f0*/  IMAD.MOV.U32 R22, RZ, RZ, R5 ;  /* 0x000000ffff167224 */ /* 0x000fce00078e0005 */
.L_x_542:
[----:B------:R-:W-:-:S04]  /*4100*/  IADD3 R28, P0, PT, R4, R12, RZ ;  /* 0x0000000c041c7210 */ /* 0x000fc80007f1e0ff */
[----:B------:R-:W-:Y:S02]  /*4110*/  LEA.HI.X.SX32 R25, R12, RZ, 0x1, P0 ;  /* 0x000000ff0c197211 */ /* 0x000fe400000f0eff */
[----:B-1----:R-:W-:-:S04]  /*4120*/  LEA R6, P0, R28, UR12, 0x3 ;  /* 0x0000000c1c067c11 */ /* 0x002fc8000f8018ff */
[----:B------:R-:W-:-:S05]  /*4130*/  LEA.HI.X R7, R28, UR13, R25, 0x3, P0 ;  /* 0x0000000d1c077c11 */ /* 0x000fca00080f1c19 */
[----:B------:R-:W2:Y:S04]  /*4140*/  LDG.E.64 R18, desc[UR10][R6.64] ;  /* 0x0000000a06127981 */ /* 0x000ea8000c1e1b00 */
[----:B------:R-:W3:Y:S04]  /*4150*/  LDG.E.64 R16, desc[UR10][R6.64+0x800] ;  /* 0x0008000a06107981 */ /* 0x000ee8000c1e1b00 */
[----:B------:R-:W4:Y:S04]  /*4160*/  LDG.E.64 R12, desc[UR10][R6.64+0x1000] ;  /* 0x0010000a060c7981 */ /* 0x000f28000c1e1b00 */
[----:B------:R-:W4:Y:S01]  /*4170*/  LDG.E.64 R10, desc[UR10][R6.64+0x1800] ;  /* 0x0018000a060a7981 */ /* 0x000f22000c1e1b00 */
[----:B------:R-:W-:-:S03]  /*4180*/  IADD3 R28, P0, PT, R28, UR14, RZ ;  /* 0x0000000e1c1c7c10 */ /* 0x000fc6000ff1e0ff */
[----:B------:R1:W5:Y:S01]  /*4190*/  LDG.E.64 R2, desc[UR10][R6.64+0x2000] ;  /* 0x0020000a06027981 */ /* 0x000362000c1e1b00 */
[----:B------:R-:W-:Y:S01]  /*41a0*/  IADD3.X R25, PT, PT, R25, UR15, RZ, P0, !PT ;  /* 0x0000000f19197c10 */ /* 0x000fe200087fe4ff */
[----:B------:R-:W-:Y:S01]  /*41b0*/  BSSY.RECONVERGENT B2, `(.L_x_540) ;  /* 0x0000038000027945 */ /* 0x000fe20003800200 */
[----:B------:R-:W-:Y:S01]  /*41c0*/  BAR.SYNC.DEFER_BLOCKING 0x0 ;  /* 0x0000000000007b1d */ /* 0x000fe20000010000 */
[C---:B------:R-:W-:Y:S02]  /*41d0*/  IADD3 R24, P4, PT, R28.reuse, 0x200, RZ ;  /* 0x000002001c187810 */ /* 0x040fe40007f9e0ff */
[C---:B------:R-:W-:Y:S02]  /*41e0*/  IADD3 R15, P5, PT, R28.reuse, 0x300, RZ ;  /* 0x000003001c0f7810 */ /* 0x040fe40007fbe0ff */
[C---:B------:R-:W-:Y:S02]  /*41f0*/  IADD3 R23, P3, PT, R28.reuse, 0x100, RZ ;  /* 0x000001001c177810 */ /* 0x040fe40007f7e0ff */
[----:B-1----:R-:W-:-:S02]  /*4200*/  IADD3 R6, P6, PT, R28, 0x400, RZ ;  /* 0x000004001c067810 */ /* 0x002fc40007fde0ff */
[----:B------:R-:W-:Y:S01]  /*4210*/  IADD3.X R26, PT, PT, RZ, R25, RZ, P3, !PT ;  /* 0x00000019ff1a7210 */ /* 0x000fe20001ffe4ff */
[----:B--2---:R-:W-:-:S14]  /*4220*/  DSETP.GEU.AND P2, PT, |R20|, |R18|, PT ;  /* 0x400000121400722a */ /* 0x004fdc0003f4e200 */
[----:B------:R-:W-:-:S04]  /*4230*/  @P2 ISETP.GE.U32.AND P0, PT, R27, R28, PT ;  /* 0x0000001c1b00220c */ /* 0x000fc80003f06070 */
[----:B------:R-:W-:-:S13]  /*4240*/  @P2 ISETP.GE.AND.EX P0, PT, R22, R25, PT, P0 ;  /* 0x000000191600220c */ /* 0x000fda0003f06300 */
[----:B------:R-:W-:-:S06]  /*4250*/  @P2 DSETP.LT.OR P0, PT, |R18|, |R20|, !P0 ;  /* 0x400000141200222a */ /* 0x000fcc0004701600 */
[----:B------:R-:W-:Y:S02]  /*4260*/  @P2 FSEL R5, R20, R18, P0 ;  /* 0x0000001214052208 */ /* 0x000fe40000000000 */
[----:B------:R-:W-:Y:S01]  /*4270*/  @P2 FSEL R20, R21, R19, P0 ;  /* 0x0000001315142208 */ /* 0x000fe20000000000 */
[----:B------:R-:W-:Y:S01]  /*4280*/  IMAD.X R21, RZ, RZ, R25, P4 ;  /* 0x000000ffff157224 */ /* 0x000fe200020e0619 */
[----:B------:R-:W-:Y:S01]  /*4290*/  @P2 SEL R28, R27, R28, P0 ;  /* 0x0000001c1b1c2207 */ /* 0x000fe20000000000 */
[----:B------:R-:W-:Y:S02]  /*42a0*/  @P2 IMAD.MOV.U32 R18, RZ, RZ, R5 ;  /* 0x000000ffff122224 */ /* 0x000fe400078e0005 */
[----:B------:R-:W-:Y:S02]  /*42b0*/  @P2 IMAD.MOV.U32 R19, RZ, RZ, R20 ;  /* 0x000000ffff132224 */ /* 0x000fe400078e0014 */
[--C-:B------:R-:W-:Y:S02]  /*42c0*/  IMAD.X R20, RZ, RZ, R25.reuse, P5 ;  /* 0x000000ffff147224 */ /* 0x100fe400028e0619 */
[----:B------:R-:W-:Y:S01]  /*42d0*/  IMAD.X R5, RZ, RZ, R25, P6 ;  /* 0x000000ffff057224 */ /* 0x000fe200030e0619 */
[----:B------:R-:W-:Y:S01]  /*42e0*/  @P2 SEL R25, R22, R25, P0 ;  /* 0x0000001916192207 */ /* 0x000fe20000000000 */
        /* <DEDUP_REMOVED lines=20> */
[----:B------:R-:W-:-:S05]  /*4430*/  ISETP.NE.AND P2, PT, R4, RZ, PT ;  /* 0x000000ff0400720c */ /* 0x000fca0003f45270 */
[----:B------:R-:W-:-:S14]  /*4440*/  DSETP.GEU.AND P1, PT, |R12|, |R10|, PT ;  /* 0x4000000a0c00722a */ /* 0x000fdc0003f2e200 */
[----:B------:R-:W-:-:S04]  /*4450*/  @P1 ISETP.GE.U32.AND P0, PT, R24, R15, PT ;  /* 0x0000000f1800120c */ /* 0x000fc80003f06070 */
[----:B------:R-:W-:-:S13]  /*4460*/  @P1 ISETP.GE.AND.EX P0, PT, R21, R20, PT, P0 ;  /* 0x000000141500120c */ /* 0x000fda0003f06300 */
[----:B------:R-:W-:-:S06]  /*4470*/  @P1 DSETP.LT.OR P0, PT, |R10|, |R12|, !P0 ;  /* 0x4000000c0a00122a */ /* 0x000fcc0004701600 */
[----:B------:R-:W-:Y:S02]  /*4480*/  @P1 FSEL R16, R12, R10, P0 ;  /* 0x0000000a0c101208 */ /* 0x000fe40000000000 */
[----:B------:R-:W-:Y:S01]  /*4490*/  @P1 FSEL R13, R13, R11, P0 ;  /* 0x0000000b0d0d1208 */ /* 0x000fe20000000000 */
[----:B------:R-:W-:Y:S06]  /*44a0*/  @P2 BRA `(.L_x_541) ;  /* 0x0000000000202947 */ /* 0x000fec0003800000 */
[----:B------:R-:W-:-:S05]  /*44b0*/  IMAD.MOV.U32 R17, RZ, RZ, 0x500 ;  /* 0x00000500ff117424 */ /* 0x000fca00078e00ff */
[----:B------:R-:W2:Y:S01]  /*44c0*/  ATOMG.E.ADD.STRONG.GPU PT, R7, desc[UR10][R8.64], R17 ;  /* 0x80000011080779a8 */ /* 0x000ea200081ef10a */
[----:B------:R-:W1:Y:S01]  /*44d0*/  S2UR UR5, SR_CgaCtaId ;  /* 0x00000000000579c3 */ /* 0x000e620000008800 */
[----:B------:R-:W-:Y:S02]  /*44e0*/  UMOV UR4, 0x400 ;  /* 0x0000040000047882 */ /* 0x000fe40000000000 */
[----:B-1----:R-:W-:-:S06]  /*44f0*/  ULEA UR4, UR5, UR4, 0x18 ;  /* 0x0000000405047291 */ /* 0x002fcc000f8ec0ff */
[----:B------:R-:W-:Y:S02]  /*4500*/  IMAD.U32 R14, RZ, RZ, UR4 ;  /* 0x00000004ff0e7e24 */ /* 0x000fe4000f8e00ff */
[----:B--2---:R-:W-:-:S05]  /*4510*/  VIADD R7, R7, UR6 ;  /* 0x0000000607077c36 */ /* 0x004fca0008000000 */
[----:B------:R1:W-:Y:S02]  /*4520*/  STS [R14+0x98], R7 ;  /* 0x000098070e007388 */ /* 0x0003e40000000800 */
.L_x_541:
[----:B0-----:R-:W-:Y:S05]  /*4530*/  BSYNC.RECONVERGENT B2 ;  /* 0x0000000000027941 */ /* 0x001fea0003800200 */
.L_x_540:
[----:B------:R-:W-:Y:S01]  /*4540*/  BAR.SYNC.DEFER_BLOCKING 0x0 ;  /* 0x0000000000007b1d */ /* 0x000fe20000010000 */
[----:B------:R-:W-:Y:S01]  /*4550*/  @P1 IMAD.MOV.U32 R10, RZ, RZ, R16 ;  /* 0x000000ffff0a1224 */ /* 0x000fe200078e0010 */
[----:B------:R-:W-:Y:S01]  /*4560*/  @P1 SEL R15, R24, R15, P0 ;  /* 0x0000000f180f1207 */ /* 0x000fe20000000000 */
[----:B------:R-:W-:Y:S01]  /*4570*/  @P1 IMAD.MOV.U32 R11, RZ, RZ, R13 ;  /* 0x000000ffff0b1224 */ /* 0x000fe200078e000d */
[----:B------:R-:W-:Y:S01]  /*4580*/  @P1 SEL R20, R21, R20, P0 ;  /* 0x0000001415141207 */ /* 0x000fe20000000000 */
[----:B-1----:R-:W-:-:S04]  /*4590*/  IMAD.U32 R7, RZ, RZ, UR7 ;  /* 0x00000007ff077e24 */ /* 0x002fc8000f8e00ff */
[----:B-----5:R-:W-:-:S14]  /*45a0*/  DSETP.GEU.AND P2, PT, |R10|, |R2|, PT ;  /* 0x400000020a00722a */ /* 0x020fdc0003f4e200 */
[----:B------:R-:W-:Y:S01]  /*45b0*/  @P2 ISETP.GE.U32.AND P0, PT, R15, R6, PT ;  /* 0x000000060f00220c */ /* 0x000fe20003f06070 */
[----:B------:R-:W0:Y:S03]  /*45c0*/  LDS R12, [R14+0x98] ;  /* 0x000098000e0c7984 */ /* 0x000e260000000800 */
        /* <DEDUP_REMOVED lines=9> */
[----:B------:R-:W-:-:S02]  /*4660*/  IMAD.MOV.U32 R22, RZ, RZ, R5 ;  /* 0x000000ffff167224 */ /* 0x000fc400078e0005 */
[----:B------:R-:W-:Y:S02]  /*4670*/  IMAD.MOV.U32 R20, RZ, RZ, R2 ;  /* 0x000000ffff147224 */ /* 0x000fe400078e0002 */
[----:B------:R-:W-:Y:S02]  /*4680*/  IMAD.MOV.U32 R21, RZ, RZ, R3 ;  /* 0x000000ffff157224 */ /* 0x000fe400078e0003 */
[----:B0-----:R-:W-:-:S05]  /*4690*/  VIADD R10, R12, 0x500 ;  /* 0x000005000c0a7836 */ /* 0x001fca0000000000 */
[----:B------:R-:W-:-:S13]  /*46a0*/  ISETP.GT.AND P0, PT, R10, R7, PT ;  /* 0x000000070a00720c */ /* 0x000fda0003f04270 */
[----:B------:R-:W-:Y:S05]  /*46b0*/  @!P0 BRA `(.L_x_542) ;  /* 0xfffffff800908947 */ /* 0x000fea000383ffff */
[----:B------:R-:W-:Y:S05]  /*46c0*/  BSYNC.RECONVERGENT B1 ;  /* 0x0000000000017941 */ /* 0x000fea0003800200 */
.L_x_539:
[----:B------:R-:W-:Y:S01]  /*46d0*/  ISETP.GE.AND P0, PT, R12, R7, PT ;  /* 0x000000070c00720c */ /* 0x000fe20003f06270 */
[----:B------:R-:W0:Y:S01]  /*46e0*/  LDCU.64 UR6, c[0x0][0x388] ;  /* 0x00007100ff0677ac */ /* 0x000e220008000a00 */
[----:B------:R-:W-:Y:S01]  /*46f0*/  BSSY.RECONVERGENT B1, `(.L_x_536) ;  /* 0x00000ac000017945 */ /* 0x000fe20003800200 */
[----:B------:R-:W1:Y:S10]  /*4700*/  LDCU.64 UR4, c[0x0][0x388] ;  /* 0x00007100ff0477ac */ /* 0x000e740008000a00 */
[----:B------:R-:W-:Y:S05]  /*4710*/  @P0 BRA `(.L_x_543) ;  /* 0x0000000800a40947 */ /* 0x000fea0003800000 */
[----:B------:R-:W-:-:S05]  /*4720*/  IMAD.IADD R9, R7, 0x1, -R12 ;  /* 0x0000000107097824 */ /* 0x000fca00078e0a0c */
[----:B------:R-:W-:-:S13]  /*4730*/  ISETP.GE.AND P0, PT, R4, R9, PT ;  /* 0x000000090400720c */ /* 0x000fda0003f06270 */
[----:B------:R-:W-:Y:S05]  /*4740*/  @P0 BRA `(.L_x_543) ;  /* 0x0000000800980947 */ /* 0x000fea0003800000 */
[----:B------:R-:W-:Y:S01]  /*4750*/  LOP3.LUT R8, RZ, R4, RZ, 0x33, !PT ;  /* 0x00000004ff087212 */ /* 0x000fe200078e33ff */
[----:B------:R-:W-:Y:S03]  /*4760*/  BSSY.RECONVERGENT B2, `(.L_x_544) ;  /* 0x000002f000027945 */ /* 0x000fe60003800200 */
[----:B------:R-:W-:Y:S01]  /*4770*/  IADD3 R18, PT, PT, -R12, R7, R8 ;  /* 0x000000070c127210 */ /* 0x000fe20007ffe108 */
[----:B------:R-:W-:-:S03]  /*4780*/  IMAD.MOV.U32 R8, RZ, RZ, R4 ;  /* 0x000000ffff087224 */ /* 0x000fc600078e0004 */
[----:B------:R-:W-:-:S04]  /*4790*/  LOP3.LUT R7, R18, 0x300, RZ, 0xc0, !PT ;  /* 0x0000030012077812 */ /* 0x000fc800078ec0ff */
[----:B------:R-:W-:-:S13]  /*47a0*/  ISETP.NE.AND P0, PT, R7, 0x300, PT ;  /* 0x000003000700780c */ /* 0x000fda0003f05270 */
[----:B------:R-:W-:Y:S05]  /*47b0*/  @!P0 BRA `(.L_x_545) ;  /* 0x0000000000a48947 */ /* 0x000fea0003800000 */
[----:B------:R-:W2:Y:S01]  /*47c0*/  LDC.64 R10, c[0x0][0x380] ;  /* 0x0000e000ff0a7b82 */ /* 0x000ea20000000a00 */
[----:B------:R-:W-:Y:S01]  /*47d0*/  LEA.HI R7, R18, 0x1, RZ, 0x18 ;  /* 0x0000000112077811 */ /* 0x000fe200078fc0ff */
[----:B------:R-:W-:Y:S02]  /*47e0*/  IMAD.IADD R13, R4, 0x1, R12 ;  /* 0x00000001040d7824 */ /* 0x000fe400078e020c */
[----:B------:R-:W-:Y:S01]  /*47f0*/  IMAD.MOV.U32 R8, RZ, RZ, R4 ;  /* 0x000000ffff087224 */ /* 0x000fe200078e0004 */
[----:B------:R-:W-:-:S05]  /*4800*/  LOP3.LUT R7, R7, 0x3, RZ, 0xc0, !PT ;  /* 0x0000000307077812 */ /* 0x000fca00078ec0ff */
[----:B------:R-:W-:-:S07]  /*4810*/  IMAD.MOV R7, RZ, RZ, -R7 ;  /* 0x000000ffff077224 */ /* 0x000fce00078e0a07 */
.L_x_548:
[----:B--2---:R-:W-:-:S06]  /*4820*/  IMAD.WIDE R14, R13, 0x8, R10 ;  /* 0x000000080d0e7825 */ /* 0x004fcc00078e020a */
[----:B------:R-:W2:Y:S01]  /*4830*/  LDG.E.64 R14, desc[UR10][R14.64] ;  /* 0x0000000a0e0e7981 */ /* 0x000ea2000c1e1b00 */
[----:B-1----:R-:W-:Y:S01]  /*4840*/  IADD3 R22, P1, PT, R13, UR4, RZ ;  /* 0x000000040d167c10 */ /* 0x002fe2000ff3e0ff */
[----:B------:R-:W-:Y:S01]  /*4850*/  VIADD R7, R7, 0x1 ;  /* 0x0000000107077836 */ /* 0x000fe20000000000 */
[----:B------:R-:W-:Y:S01]  /*4860*/  BSSY.RECONVERGENT B3, `(.L_x_546) ;  /* 0x000001b000037945 */ /* 0x000fe20003800200 */
[----:B------:R-:W-:Y:S01]  /*4870*/  IMAD.MOV.U32 R19, RZ, RZ, R6 ;  /* 0x000000ffff137224 */ /* 0x000fe200078e0006 */
[----:B------:R-:W-:Y:S01]  /*4880*/  LEA.HI.X.SX32 R21, R13, UR5, 0x1, P1 ;  /* 0x000000050d157c11 */ /* 0x000fe200088f0eff */
[----:B------:R-:W-:Y:S01]  /*4890*/  IMAD.MOV.U32 R20, RZ, RZ, R5 ;  /* 0x000000ffff147224 */ /* 0x000fe200078e0005 */
[----:B------:R-:W-:Y:S01]  /*48a0*/  MOV R16, R2 ;  /* 0x0000000200107202 */ /* 0x000fe20000000f00 */
[----:B------:R-:W-:Y:S01]  /*48b0*/  IMAD.MOV.U32 R17, RZ, RZ, R3 ;  /* 0x000000ffff117224 */ /* 0x000fe200078e0003 */
[----:B------:R-:W-:Y:S01]  /*48c0*/  ISETP.NE.AND P2, PT, R7, RZ, PT ;  /* 0x000000ff0700720c */ /* 0x000fe20003f45270 */
        /* <DEDUP_REMOVED lines=20> */
.L_x_547:
[----:B0-----:R-:W-:Y:S05]  /*4a10*/  BSYNC.RECONVERGENT B3 ;  /* 0x0000000000037941 */ /* 0x001fea0003800200 */
.L_x_546:
[----:B------:R-:W-:Y:S02]  /*4a20*/  VIADD R8, R8, 0x100 ;  /* 0x0000010008087836 */ /* 0x000fe40000000000 */
[----:B------:R-:W-:Y:S01]  /*4a30*/  VIADD R13, R13, 0x100 ;  /* 0x000001000d0d7836 */ /* 0x000fe20000000000 */
[----:B------:R-:W-:Y:S06]  /*4a40*/  @P2 BRA `(.L_x_548) ;  /* 0xfffffffc00742947 */ /* 0x000fec000383ffff */
.L_x_545:
[----:B01----:R-:W-:Y:S05]  /*4a50*/  BSYNC.RECONVERGENT B2 ;  /* 0x0000000000027941 */ /* 0x003fea0003800200 */
.L_x_544:
        /* <DEDUP_REMOVED lines=9> */
.L_x_557:
[----:B------:R-:W-:-:S05]  /*4af0*/  IMAD.WIDE R22, R7, 0x8, R10 ;  /* 0x0000000807167825 */ /* 0x000fca00078e020a */
[----:B------:R-:W2:Y:S04]  /*4b00*/  LDG.E.64 R20, desc[UR10][R22.64+-0x1000] ;  /* 0xfff0000a16147981 */ /* 0x000ea8000c1e1b00 */
[----:B------:R0:W5:Y:S04]  /*4b10*/  LDG.E.64 R16, desc[UR10][R22.64+-0x800] ;  /* 0xfff8000a16107981 */ /* 0x000168000c1e1b00 */
[----:B------:R0:W5:Y:S04]  /*4b20*/  LDG.E.64 R14, desc[UR10][R22.64] ;  /* 0x0000000a160e7981 */ /* 0x000168000c1e1b00 */
[----:B------:R0:W5:Y:S01]  /*4b30*/  LDG.E.64 R12, desc[UR10][R22.64+0x800] ;  /* 0x0008000a160c7981 */ /* 0x000162000c1e1b00 */
[C---:B------:R-:W-:Y:S01]  /*4b40*/  IADD3 R29, P1, PT, R7.reuse, UR6, RZ ;  /* 0x00000006071d7c10 */ /* 0x040fe2000ff3e0ff */
[----:B------:R-:W-:Y:S03]  /*4b50*/  BSSY.RECONVERGENT B2, `(.L_x_549) ;  /* 0x0000016000027945 */ /* 0x000fe60003800200 */
[----:B------:R-:W-:Y:S01]  /*4b60*/  LEA.HI.X.SX32 R30, R7, UR7, 0x1, P1 ;  /* 0x00000007071e7c11 */ /* 0x000fe200088f0eff */
        /* <DEDUP_REMOVED lines=20> */
.L_x_550:
[----:B------:R-:W-:Y:S05]  /*4cb0*/  BSYNC.RECONVERGENT B2 ;  /* 0x0000000000027941 */ /* 0x000fea0003800200 */
.L_x_549:
        /* <DEDUP_REMOVED lines=23> */
.L_x_552:
[----:B------:R-:W-:Y:S05]  /*4e30*/  BSYNC.RECONVERGENT B2 ;  /* 0x0000000000027941 */ /* 0x000fea0003800200 */
.L_x_551:
        /* <DEDUP_REMOVED lines=24> */
.L_x_554:
[----:B------:R-:W-:Y:S05]  /*4fc0*/  BSYNC.RECONVERGENT B2 ;  /* 0x0000000000027941 */ /* 0x000fea0003800200 */
.L_x_553:
        /* <DEDUP_REMOVED lines=22> */
.L_x_556:
[----:B------:R-:W-:Y:S05]  /*5130*/  BSYNC.RECONVERGENT B2 ;  /* 0x0000000000027941 */ /* 0x000fea0003800200 */
.L_x_555:
[----:B------:R-:W-:Y:S02]  /*5140*/  VIADD R8, R8, 0x400 ;  /* 0x0000040008087836 */ /* 0x000fe40000000000 */
[----:B------:R-:W-:Y:S02]  /*5150*/  VIADD R27, R27, 0x400 ;  /* 0x000004001b1b7836 */ /* 0x000fe40000000000 */
[----:B------:R-:W-:Y:S01]  /*5160*/  VIADD R26, R26, 0x400 ;  /* 0x000004001a1a7836 */ /* 0x000fe20000000000 */
[----:B------:R-:W-:Y:S01]  /*5170*/  ISETP.GE.AND P0, PT, R8, R9, PT ;  /* 0x000000090800720c */ /* 0x000fe20003f06270 */
[----:B------:R-:W-:Y:S02]  /*5180*/  VIADD R25, R25, 0x400 ;  /* 0x0000040019197836 */ /* 0x000fe40000000000 */
[----:B------:R-:W-:-:S10]  /*5190*/  VIADD R7, R7, 0x400 ;  /* 0x0000040007077836 */ /* 0x000fd40000000000 */
[----:B------:R-:W-:Y:S05]  /*51a0*/  @!P0 BRA `(.L_x_557) ;  /* 0xfffffff800508947 */ /* 0x000fea000383ffff */
.L_x_543:
[----:B01----:R-:W-:Y:S05]  /*51b0*/  BSYNC.RECONVERGENT B1 ;  /* 0x0000000000017941 */ /* 0x003fea0003800200 */
.L_x_536:
        /* <DEDUP_REMOVED lines=13> */
[----:B------:R-:W-:Y:S01]  /*5290*/  MOV R12, R7 ;  /* 0x00000007000c7202 */ /* 0x000fe20000000f00 */
[----:B------:R-:W-:Y:S02]  /*52a0*/  IMAD.MOV.U32 R13, RZ, RZ, R16 ;  /* 0x000000ffff0d7224 */ /* 0x000fe400078e0010 */
        /* <DEDUP_REMOVED lines=17> */
.L_x_559:
[----:B------:R-:W-:Y:S05]  /*53c0*/  BSYNC.RECONVERGENT B1 ;  /* 0x0000000000017941 */ /* 0x000fea0003800200 */
.L_x_558:
        /* <DEDUP_REMOVED lines=31> */
.L_x_561:
[----:B------:R-:W-:Y:S05]  /*55c0*/  BSYNC.RECONVERGENT B1 ;  /* 0x0000000000017941 */ /* 0x000fea0003800200 */
.L_x_560:
[----:B------:R-:W-:Y:S01]  /*55d0*/  ISETP.GT.AND P0, PT, R14, 0x1b, PT ;  /* 0x0000001b0e00780c */ /* 0x000fe20003f04270 */
[----:B0-----:R0:W0:Y:S01]  /*55e0*/  SHFL.DOWN PT, R8, R2, 0x4, 0x1f ;  /* 0x08801f0002087f89 */ /* 0x00102200000e0000 */
[----:B------:R-:W-:Y:S01]  /*55f0*/  BSSY.RECONVERGENT B1, `(.L_x_562) ;  /* 0x000001d000017945 */ /* 0x000fe20003800200 */
[----:B---3--:R-:W-:Y:S02]  /*5600*/  IMAD.MOV.U32 R11, RZ, RZ, R5 ;  /* 0x000000ffff0b7224 */ /* 0x008fe400078e0005 */
[----:B------:R3:W0:Y:S01]  /*5610*/  SHFL.DOWN PT, R9, R3, 0x4, 0x1f ;  /* 0x08801f0003097f89 */ /* 0x00062200000e0000 */
[----:B------:R-:W-:Y:S02]  /*5620*/  IMAD.MOV.U32 R12, RZ, RZ, R10 ;  /* 0x000000ffff0c7224 */ /* 0x000fe400078e000a */
[----:B-1----:R-:W-:Y:S01]  /*5630*/  IMAD.MOV.U32 R6, RZ, RZ, R2 ;  /* 0x000000ffff067224 */ /* 0x002fe200078e0002 */
[----:B----4-:R3:W1:Y:S01]  /*5640*/  SHFL.DOWN PT, R16, R5, 0x4, 0x1f ;  /* 0x08801f0005107f89 */ /* 0x01066200000e0000 */
[----:B--2---:R-:W-:-:S03]  /*5650*/  IMAD.MOV.U32 R7, RZ, RZ, R3 ;  /* 0x000000ffff077224 */ /* 0x004fc600078e0003 */
[----:B------:R3:W2:Y:S01]  /*5660*/  SHFL.DOWN PT, R13, R10, 0x4, 0x1f ;  /* 0x08801f000a0d7f89 */ /* 0x0006a200000e0000 */
[----:B------:R-:W-:Y:S05]  /*5670*/  @P0 BRA `(.L_x_563) ;  /* 0x0000000000500947 */ /* 0x000fea0003800000 */
[----:B0-----:R-:W-:Y:S01]  /*5680*/  DSETP.GEU.AND P0, PT, |R2|, |R8|, PT ;  /* 0x400000080200722a */ /* 0x001fe20003f0e200 */
[----:B-1----:R-:W-:Y:S02]  /*5690*/  IMAD.MOV.U32 R11, RZ, RZ, R16 ;  /* 0x000000ffff0b7224 */ /* 0x002fe400078e0010 */
[----:B--2---:R-:W-:Y:S02]  /*56a0*/  IMAD.MOV.U32 R12, RZ, RZ, R13 ;  /* 0x000000ffff0c7224 */ /* 0x004fe400078e000d */
        /* <DEDUP_REMOVED lines=17> */
.L_x_563:
[----:B------:R-:W-:Y:S05]  /*57c0*/  BSYNC.RECONVERGENT B1 ;  /* 0x0000000000017941 */ /* 0x000fea0003800200 */
.L_x_562:
[----:B------:R-:W-:Y:S01]  /*57d0*/  ISETP.GT.AND P0, PT, R14, 0x17, PT ;  /* 0x000000170e00780c */ /* 0x000fe20003f04270 */
[----:B0-----:R0:W4:Y:S01]  /*57e0*/  SHFL.DOWN PT, R8, R6, 0x8, 0x1f ;  /* 0x09001f0006087f89 */ /* 0x00112200000e0000 */
[----:B------:R-:W-:Y:S01]  /*57f0*/  BSSY.RECONVERGENT B1, `(.L_x_564) ;  /* 0x000001d000017945 */ /* 0x000fe20003800200 */
[----:B---3--:R-:W-:Y:S02]  /*5800*/  IMAD.MOV.U32 R5, RZ, RZ, R11 ;  /* 0x000000ffff057224 */ /* 0x008fe400078e000b */
[----:B------:R0:W3:Y:S01]  /*5810*/  SHFL.DOWN PT, R9, R7, 0x8, 0x1f ;  /* 0x09001f0007097f89 */ /* 0x0000e200000e0000 */
[----:B------:R-:W-:Y:S02]  /*5820*/  IMAD.MOV.U32 R10, RZ, RZ, R12 ;  /* 0x000000ffff0a7224 */ /* 0x000fe400078e000c */
[----:B------:R-:W-:Y:S01]  /*5830*/  IMAD.MOV.U32 R2, RZ, RZ, R6 ;  /* 0x000000ffff027224 */ /* 0x000fe200078e0006 */
[----:B-1----:R0:W1:Y:S01]  /*5840*/  SHFL.DOWN PT, R16, R11, 0x8, 0x1f ;  /* 0x09001f000b107f89 */ /* 0x00206200000e0000 */
[----:B------:R-:W-:-:S03]  /*5850*/  IMAD.MOV.U32 R3, RZ, RZ, R7 ;  /* 0x000000ffff037224 */ /* 0x000fc600078e0007 */
[----:B--2---:R0:W2:Y:S01]  /*5860*/  SHFL.DOWN PT, R13, R12, 0x8, 0x1f ;  /* 0x09001f000c0d7f89 */ /* 0x0040a200000e0000 */
[----:B------:R-:W-:Y:S05]  /*5870*/  @P0 BRA `(.L_x_565) ;  /* 0x0000000000500947 */ /* 0x000fea0003800000 */
[----:B---34-:R-:W-:Y:S01]  /*5880*/  DSETP.GEU.AND P0, PT, |R6|, |R8|, PT ;  /* 0x400000080600722a */ /* 0x018fe20003f0e200 */
[----:B-1----:R-:W-:Y:S02]  /*5890*/  IMAD.MOV.U32 R5, RZ, RZ, R16 ;  /* 0x000000ffff057224 */ /* 0x002fe400078e0010 */
        /* <DEDUP_REMOVED lines=18> */
.L_x_565:
[----:B------:R-:W-:Y:S05]  /*59c0*/  BSYNC.RECONVERGENT B1 ;  /* 0x0000000000017941 */ /* 0x000fea0003800200 */
.L_x_564:
[----:B------:R-:W-:Y:S01]  /*59d0*/  ISETP.GT.AND P0, PT, R14, 0xf, PT ;  /* 0x0000000f0e00780c */ /* 0x000fe20003f04270 */
[----:B0-----:R0:W0:Y:S01]  /*59e0*/  SHFL.DOWN PT, R6, R2, 0x10, 0x1f ;  /* 0x0a001f0002067f89 */ /* 0x00102200000e0000 */
[----:B------:R-:W-:Y:S01]  /*59f0*/  BSSY.RECONVERGENT B1, `(.L_x_566) ;  /* 0x000001d000017945 */ /* 0x000fe20003800200 */
[----:B------:R-:W-:Y:S02]  /*5a00*/  IMAD.MOV.U32 R17, RZ, RZ, R5 ;  /* 0x000000ffff117224 */ /* 0x000fe400078e0005 */
[----:B------:R0:W0:Y:S01]  /*5a10*/  SHFL.DOWN PT, R7, R3, 0x10, 0x1f ;  /* 0x0a001f0003077f89 */ /* 0x00002200000e0000 */
[----:B------:R-:W-:Y:S02]  /*5a20*/  IMAD.MOV.U32 R19, RZ, RZ, R10 ;  /* 0x000000ffff137224 */ /* 0x000fe400078e000a */
[----:B------:R-:W-:Y:S01]  /*5a30*/  IMAD.MOV.U32 R12, RZ, RZ, R2 ;  /* 0x000000ffff0c7224 */ /* 0x000fe200078e0002 */
[----:B----4-:R4:W0:Y:S01]  /*5a40*/  SHFL.DOWN PT, R8, R5, 0x10, 0x1f ;  /* 0x0a001f0005087f89 */ /* 0x01082200000e0000 */
[----:B--2---:R-:W-:-:S03]  /*5a50*/  IMAD.MOV.U32 R13, RZ, RZ, R3 ;  /* 0x000000ffff0d7224 */ /* 0x004fc600078e0003 */
[----:B---3--:R4:W2:Y:S01]  /*5a60*/  SHFL.DOWN PT, R9, R10, 0x10, 0x1f ;  /* 0x0a001f000a097f89 */ /* 0x0088a200000e0000 */
[----:B------:R-:W-:Y:S05]  /*5a70*/  @P0 BRA `(.L_x_567) ;  /* 0x0000000000500947 */ /* 0x000fea0003800000 */
[----:B0-----:R-:W-:Y:S01]  /*5a80*/  DSETP.GEU.AND P0, PT, |R2|, |R6|, PT ;  /* 0x400000060200722a */ /* 0x001fe20003f0e200 */
[----:B------:R-:W-:Y:S02]  /*5a90*/  IMAD.MOV.U32 R17, RZ, RZ, R8 ;  /* 0x000000ffff117224 */ /* 0x000fe400078e0008 */
        /* <DEDUP_REMOVED lines=18> */
.L_x_567:
[----:B------:R-:W-:Y:S05]  /*5bc0*/  BSYNC.RECONVERGENT B1 ;  /* 0x0000000000017941 */ /* 0x000fea0003800200 */
.L_x_566:
[----:B------:R-:W-:Y:S01]  /*5bd0*/  ISETP.NE.AND P0, PT, R14, RZ, PT ;  /* 0x000000ff0e00720c */ /* 0x000fe20003f05270 */
[----:B------:R-:W-:-:S12]  /*5be0*/  BSSY.RECONVERGENT B1, `(.L_x_568) ;  /* 0x000000b000017945 */ /* 0x000fd80003800200 */
[----:B------:R-:W-:Y:S05]  /*5bf0*/  @P0 BRA `(.L_x_569) ;  /* 0x0000000000240947 */ /* 0x000fea0003800000 */
[----:B0-----:R-:W0:Y:S01]  /*5c00*/  S2R R6, SR_CgaCtaId ;  /* 0x0000000000067919 */ /* 0x001e220000008800 */
[----:B------:R-:W-:Y:S01]  /*5c10*/  MOV R3, 0x400 ;  /* 0x0000040000037802 */ /* 0x000fe20000000f00 */
[----:B------:R-:W-:Y:S01]  /*5c20*/  IMAD.MOV.U32 R18, RZ, RZ, R17 ;  /* 0x000000ffff127224 */ /* 0x000fe200078e0011 */
[----:B------:R-:W-:-:S04]  /*5c30*/  SHF.R.U32.HI R2, RZ, 0x1, R4 ;  /* 0x00000001ff027819 */ /* 0x000fc80000011604 */
[----:B------:R-:W-:Y:S02]  /*5c40*/  LOP3.LUT R2, R2, 0x1f0, RZ, 0xc0, !PT ;  /* 0x000001f002027812 */ /* 0x000fe400078ec0ff */
[----:B0-----:R-:W-:-:S05]  /*5c50*/  LEA R3, R6, R3, 0x18 ;  /* 0x0000000306037211 */ /* 0x001fca00078ec0ff */
[----:B------:R-:W-:-:S05]  /*5c60*/  IMAD.IADD R3, R2, 0x1, R3 ;  /* 0x0000000102037824 */ /* 0x000fca00078e0203 */
[----:B------:R3:W-:Y:S04]  /*5c70*/  STS.64 [R3+0x10], R18 ;  /* 0x0000101203007388 */ /* 0x0007e80000000a00 */
[----:B------:R3:W-:Y:S02]  /*5c80*/  STS.64 [R3+0x8], R12 ;  /* 0x0000080c03007388 */ /* 0x0007e40000000a00 */
.L_x_569:
[----:B------:R-:W-:Y:S05]  /*5c90*/  BSYNC.RECONVERGENT B1 ;  /* 0x0000000000017941 */ /* 0x000fea0003800200 */
.L_x_568:
[----:B------:R-:W-:Y:S01]  /*5ca0*/  BAR.SYNC.DEFER_BLOCKING 0x0 ;  /* 0x0000000000007b1d */ /* 0x000fe20000010000 */
[----:B------:R-:W-:-:S13]  /*5cb0*/  ISETP.NE.AND P1, PT, R4, RZ, PT ;  /* 0x000000ff0400720c */ /* 0x000fda0003f25270 */
[----:B------:R-:W-:Y:S05]  /*5cc0*/  @P1 BRA `(.L_x_497) ;  /* 0x00000008008c1947 */ /* 0x000fea0003800000 */
[----:B0--3--:R-:W0:Y:S01]  /*5cd0*/  S2R R3, SR_CgaCtaId ;  /* 0x0000000000037919 */ /* 0x009e220000008800 */
[----:B------:R-:W-:Y:S01]  /*5ce0*/  MOV R2, 0x400 ;  /* 0x0000040000027802 */ /* 0x000fe20000000f00 */
[----:B------:R-:W-:Y:S03]  /*5cf0*/  BSSY.RECONVERGENT B1, `(.L_x_570) ;  /* 0x000001a000017945 */ /* 0x000fe60003800200 */
[----:B0-----:R-:W-:-:S05]  /*5d00*/  LEA R30, R3, R2, 0x18 ;  /* 0x00000002031e7211 */ /* 0x001fca00078ec0ff */
[----:B------:R-:W0:Y:S04]  /*5d10*/  LDS.64 R14, [R30+0x18] ;  /* 0x000018001e0e7984 */ /* 0x000e280000000a00 */
[----:B----4-:R-:W3:Y:S04]  /*5d20*/  LDS.128 R4, [R30+0x20] ;  /* 0x000020001e047984 */ /* 0x010ee80000000c00 */
[----:B------:R4:W1:Y:S04]  /*5d30*/  LDS.64 R28, [R30+0x80] ;  /* 0x000080001e1c7984 */ /* 0x0008680000000a00 */
[----:B--2---:R4:W2:Y:S01]  /*5d40*/  LDS.128 R8, [R30+0x30] ;  /* 0x000030001e087984 */ /* 0x0048a20000000c00 */
[----:B0-----:R-:W-:Y:S01]  /*5d50*/  DSETP.GEU.AND P0, PT, |R12|, |R14|, PT ;  /* 0x4000000e0c00722a */ /* 0x001fe20003f0e200 */
[----:B------:R-:W-:Y:S01]  /*5d60*/  MOV R2, R14 ;  /* 0x0000000e00027202 */ /* 0x000fe20000000f00 */
[----:B------:R-:W-:-:S02]  /*5d70*/  IMAD.MOV.U32 R3, RZ, RZ, R15 ;  /* 0x000000ffff037224 */ /* 0x000fc400078e000f */
[----:B---3--:R-:W-:Y:S02]  /*5d80*/  IMAD.MOV.U32 R31, RZ, RZ, R4 ;  /* 0x000000ffff1f7224 */ /* 0x008fe400078e0004 */
[----:B------:R-:W-:-:S08]  /*5d90*/  IMAD.MOV.U32 R33, RZ, RZ, R5 ;  /* 0x000000ffff217224 */ /* 0x000fd000078e0005 */
[----:B-12-4-:R-:W-:Y:S05]  /*5da0*/  @!P0 BRA `(.L_x_571) ;  /* 0x0000000000388947 */ /* 0x016fea0003800000 */
        /* <DEDUP_REMOVED lines=14> */
.L_x_571:
[----:B------:R-:W-:Y:S05]  /*5e90*/  BSYNC.RECONVERGENT B1 ;  /* 0x0000000000017941 */ /* 0x000fea0003800200 */
.L_x_570:
        /* <DEDUP_REMOVED lines=25> */
.L_x_573:
[----:B------:R-:W-:Y:S05]  /*6030*/  BSYNC.RECONVERGENT B1 ;  /* 0x0000000000017941 */ /* 0x000fea0003800200 */
.L_x_572:
        /* <DEDUP_REMOVED lines=21> */
.L_x_575:
[----:B------:R-:W-:Y:S05]  /*6190*/  BSYNC.RECONVERGENT B1 ;  /* 0x0000000000017941 */ /* 0x000fea0003800200 */
.L_x_574:
        /* <DEDUP_REMOVED lines=21> */
.L_x_577:
[----:B------:R-:W-:Y:S05]  /*62f0*/  BSYNC.RECONVERGENT B1 ;  /* 0x0000000000017941 */ /* 0x000fea0003800200 */
.L_x_576:
        /* <DEDUP_REMOVED lines=21> */
.L_x_579:
[----:B------:R-:W-:Y:S05]  /*6450*/  BSYNC.RECONVERGENT B1 ;  /* 0x0000000000017941 */ /* 0x000fea0003800200 */
.L_x_578:
        /* <DEDUP_REMOVED lines=21> */
.L_x_581:
[----:B------:R-:W-:Y:S05]  /*65b0*/  BSYNC.RECONVERGENT B1 ;  /* 0x0000000000017941 */ /* 0x000fea0003800200 */
.L_x_580:
        /* <DEDUP_REMOVED lines=20> */
.L_x_497:
[----:B------:R-:W-:Y:S05]  /*6700*/  BSYNC.RECONVERGENT B0 ;  /* 0x0000000000007941 */ /* 0x000fea0003800200 */
.L_x_464:
[----:B------:R-:W-:Y:S05]  /*6710*/  @P1 EXIT ;  /* 0x000000000000194d */ /* 0x000fea0003800000 */
[----:B01-3--:R-:W0:Y:S01]  /*6720*/  LDC.64 R2, c[0x0][0x390] ;  /* 0x0000e400ff027b82 */ /* 0x00be220000000a00 */
[----:B------:R-:W-:Y:S02]  /*6730*/  IMAD.MOV.U32 R18, RZ, RZ, R17 ;  /* 0x000000ffff127224 */ /* 0x000fe400078e0011 */
[----:B0-----:R-:W-:-:S05]  /*6740*/  IMAD.WIDE.U32 R2, R0, 0x10, R2 ;  /* 0x0000001000027825 */ /* 0x001fca00078e0002 */
[----:B------:R-:W-:Y:S04]  /*6750*/  STG.E.64 desc[UR10][R2.64], R12 ;  /* 0x0000000c02007986 */ /* 0x000fe8000c101b0a */
[----:B------:R-:W-:Y:S01]  /*6760*/  STG.E.64 desc[UR10][R2.64+0x8], R18 ;  /* 0x0000081202007986 */ /* 0x000fe2000c101b0a */
[----:B------:R-:W-:Y:S05]  /*6770*/  EXIT ;  /* 0x000000000000794d */ /* 0x000fea0003800000 */
.L_x_582:
        /* <DEDUP_REMOVED lines=16> */
.L_x_739:


//--------------------- .text._ZN6thrust24THRUST_300001_SM_1000_NS8cuda_cub4core6detail13_kernel_agentINS1_8__reduce11ReduceAgentINS0_12zip_iteratorIN4cuda3std3__45tupleIJNS0_10device_ptrIdEENS0_17counting_iteratorIlNS0_11use_defaultESF_SF_EEEEEEEPNSB_IJdlEEESJ_iNS1_9__extrema9arg_max_fIdl10comparatorEEEEJSI_SK_iSO_EEEvDpT0_ --------------------------
	.section	.text._ZN6thrust24THRUST_300001_SM_1000_NS8cuda_cub4core6detail13_kernel_agentINS1_8__reduce11ReduceAgentINS0_12zip_iteratorIN4cuda3std3__45tupleIJNS0_10device_ptrIdEENS0_17counting_iteratorIlNS0_11use_defaultESF_SF_EEEEEEEPNSB_IJdlEEESJ_iNS1_9__extrema9arg_max_fIdl10comparatorEEEEJSI_SK_iSO_EEEvDpT0_,"ax",@progbits
	.align	128
        .global         _ZN6thrust24THRUST_300001_SM_1000_NS8cuda_cub4core6detail13_kernel_agentINS1_8__reduce11ReduceAgentINS0_12zip_iteratorIN4cuda3std3__45tupleIJNS0_10device_ptrIdEENS0_17counting_iteratorIlNS0_11use_defaultESF_SF_EEEEEEEPNSB_IJdlEEESJ_iNS1_9__extrema9arg_max_fIdl10comparatorEEEEJSI_SK_iSO_EEEvDpT0_
        .type           _ZN6thrust24THRUST_300001_SM_1000_NS8cuda_cub4core6detail13_kernel_agentINS1_8__reduce11ReduceAgentINS0_12zip_iteratorIN4cuda3std3__45tupleIJNS0_10device_ptrIdEENS0_17counting_iteratorIlNS0_11use_defaultESF_SF_EEEEEEEPNSB_IJdlEEESJ_iNS1_9__extrema9arg_max_fIdl10comparatorEEEEJSI_SK_iSO_EEEvDpT0_,@function
        .size           _ZN6thrust24THRUST_300001_SM_1000_NS8cuda_cub4core6detail13_kernel_agentINS1_8__reduce11ReduceAgentINS0_12zip_iteratorIN4cuda3std3__45tupleIJNS0_10device_ptrIdEENS0_17counting_iteratorIlNS0_11use_defaultESF_SF_EEEEEEEPNSB_IJdlEEESJ_iNS1_9__extrema9arg_max_fIdl10comparatorEEEEJSI_SK_iSO_EEEvDpT0_,(.L_x_740 - _ZN6thrust24THRUST_300001_SM_1000_NS8cuda_cub4core6detail13_kernel_agentINS1_8__reduce11ReduceAgentINS0_12zip_iteratorIN4cuda3std3__45tupleIJNS0_10device_ptrIdEENS0_17counting_iteratorIlNS0_11use_defaultESF_SF_EEEEEEEPNSB_IJdlEEESJ_iNS1_9__extrema9arg_max_fIdl10comparatorEEEEJSI_SK_iSO_EEEvDpT0_)
        .other          _ZN6thrust24THRUST_300001_SM_1000_NS8cuda_cub4core6detail13_kernel_agentINS1_8__reduce11ReduceAgentINS0_12zip_iteratorIN4cuda3std3__45tupleIJNS0_10device_ptrIdEENS0_17counting_iteratorIlNS0_11use_defaultESF_SF_EEEEEEEPNSB_IJdlEEESJ_iNS1_9__extrema9arg_max_fIdl10comparatorEEEEJSI_SK_iSO_EEEvDpT0_,@"STO_CUDA_ENTRY STV_DEFAULT"
_ZN6thrust24THRUST_300001_SM_1000_NS8cuda_cub4core6detail13_kernel_agentINS1_8__reduce11ReduceAgentINS0_12zip_iteratorIN4cuda3std3__45tupleIJNS0_10device_ptrIdEENS0_17counting_iteratorIlNS0_11use_defaultESF_SF_EEEEEEEPNSB_IJdlEEESJ_iNS1_9__extrema9arg_max_fIdl10comparatorEEEEJSI_SK_iSO_EEEvDpT0_:
.text._ZN6thrust24THRUST_300001_SM_1000_NS8cuda_cub4core6detail13_kernel_agentINS1_8__reduce11ReduceAgentINS0_12zip_iteratorIN4cuda3std3__45tupleIJNS0_10device_ptrIdEENS0_17counting_iteratorIlNS0_11use_defaultESF_SF_EEEEEEEPNSB_IJdlEEESJ_iNS1_9__extrema9arg_max_fIdl10comparatorEEEEJSI_SK_iSO_EEEvDpT0_:
        /* <DEDUP_REMOVED lines=23> */
.L_x_586:
[----:B0-----:R-:W-:Y:S05]  /*0170*/  BSYNC.RECONVERGENT B1 ;  /* 0x0000000000017941 */ /* 0x001fea0003800200 */
.L_x_585:
        /* <DEDUP_REMOVED lines=19> */
.L_x_593:
        /* <DEDUP_REMOVED lines=31> */
.L_x_592:
[----:B------:R-:W-:Y:S05]  /*04a0*/  BSYNC.RECONVERGENT B3 ;  /* 0x0000000000037941 */ /* 0x000fea0003800200 */
.L_x_591:
[----:B------:R-:W-:Y:S01]  /*04b0*/  IADD3 R14, P0, PT, R14, 0x100, RZ ;  /* 0x000001000e0e7810 */ /* 0x000fe20007f1e0ff */
[----:B------:R-:W-:Y:S02]  /*04c0*/  VIADD R10, R10, 0x100 ;  /* 0x000001000a0a7836 */ /* 0x000fe40000000000 */
[----:B------:R-:W-:Y:S02]  /*04d0*/  IMAD.X R13, RZ, RZ, R13, P3 ;  /* 0x000000ffff0d7224 */ /* 0x000fe400018e060d */
[----:B------:R-:W-:Y:S01]  /*04e0*/  IMAD.X R15, RZ, RZ, R15, P0 ;  /* 0x000000ffff0f7224 */ /* 0x000fe200000e060f */
[----:B------:R-:W-:Y:S07]  /*04f0*/  @P2 BRA `(.L_x_593) ;  /* 0xfffffffc006c2947 */ /* 0x000fee000383ffff */
.L_x_590:
[----:B------:R-:W-:Y:S05]  /*0500*/  BSYNC.RECONVERGENT B2 ;  /* 0x0000000000027941 */ /* 0x000fea0003800200 */
.L_x_589:
[----:B------:R-:W-:-:S13]  /*0510*/  ISETP.GE.U32.AND P0, PT, R16, 0x300, PT ;  /* 0x000003001000780c */ /* 0x000fda0003f06070 */
[----:B------:R-:W-:Y:S05]  /*0520*/  @!P0 BRA `(.L_x_588) ;  /* 0x0000000400bc8947 */ /* 0x000fea0003800000 */
[----:B------:R-:W0:Y:S01]  /*0530*/  LDC.64 R4, c[0x0][0x380] ;  /* 0x0000e000ff047b82 */ /* 0x000e220000000a00 */
[----:B------:R-:W-:-:S07]  /*0540*/  VIADD R20, R10, 0x200 ;  /* 0x000002000a147836 */ /* 0x000fce0000000000 */
[----:B------:R-:W1:Y:S02]  /*0550*/  LDC.64 R6, c[0x0][0x388] ;  /* 0x0000e200ff067b82 */ /* 0x000e640000000a00 */
.L_x_602:
        /* <DEDUP_REMOVED lines=30> */
.L_x_595:
[----:B------:R-:W-:Y:S05]  /*0740*/  BSYNC.RECONVERGENT B2 ;  /* 0x0000000000027941 */ /* 0x000fea0003800200 */
.L_x_594:
[----:B-----5:R-:W-:Y:S01]  /*0750*/  DSETP.GEU.AND P0, PT, |R16|, |R14|, PT ;  /* 0x4000000e1000722a */ /* 0x020fe20003f0e200 */
[C---:B------:R-:W-:Y:S01]  /*0760*/  IADD3 R19, P1, PT, R23.reuse, R6, RZ ;  /* 0x0000000617137210 */ /* 0x040fe20007f3e0ff */
[----:B------:R-:W-:Y:S01]  /*0770*/  BSSY.RECONVERGENT B2, `(.L_x_596) ;  /* 0x0000015000027945 */ /* 0x000fe20003800200 */
[----:B------:R-:W-:Y:S02]  /*0780*/  IMAD.MOV.U32 R2, RZ, RZ, R14 ;  /* 0x000000ffff027224 */ /* 0x000fe400078e000e */
[----:B------:R-:W-:Y:S01]  /*0790*/  LEA.HI.X.SX32 R18, R23, R7, 0x1, P1 ;  /* 0x0000000717127211 */ /* 0x000fe200008f0eff */
[----:B------:R-:W-:Y:S02]  /*07a0*/  IMAD.MOV.U32 R9, RZ, RZ, R19 ;  /* 0x000000ffff097224 */ /* 0x000fe400078e0013 */
[----:B------:R-:W-:Y:S02]  /*07b0*/  IMAD.MOV.U32 R3, RZ, RZ, R15 ;  /* 0x000000ffff037224 */ /* 0x000fe400078e000f */
[----:B------:R-:W-:-:S04]  /*07c0*/  IMAD.MOV.U32 R8, RZ, RZ, R18 ;  /* 0x000000ffff087224 */ /* 0x000fc800078e0012 */
        /* <DEDUP_REMOVED lines=15> */
.L_x_597:
[----:B------:R-:W-:Y:S05]  /*08c0*/  BSYNC.RECONVERGENT B2 ;  /* 0x0000000000027941 */ /* 0x000fea0003800200 */
.L_x_596:
        /* <DEDUP_REMOVED lines=25> */
.L_x_599:
[----:B------:R-:W-:Y:S05]  /*0a60*/  BSYNC.RECONVERGENT B2 ;  /* 0x0000000000027941 */ /* 0x000fea0003800200 */
.L_x_598:
        /* <DEDUP_REMOVED lines=22> */
.L_x_601:
[----:B------:R-:W-:Y:S05]  /*0bd0*/  BSYNC.RECONVERGENT B2 ;  /* 0x0000000000027941 */ /* 0x000fea0003800200 */
.L_x_600:
[C---:B------:R-:W-:Y:S01]  /*0be0*/  VIADD R10, R20.reuse, 0x200 ;  /* 0x00000200140a7836 */ /* 0x040fe20000000000 */
[----:B------:R-:W-:-:S04]  /*0bf0*/  IADD3 R20, PT, PT, R20, 0x400, RZ ;  /* 0x0000040014147810 */ /* 0x000fc80007ffe0ff */
[----:B------:R-:W-:-:S13]  /*0c00*/  ISETP.GE.AND P0, PT, R10, UR5, PT ;  /* 0x000000050a007c0c */ /* 0x000fda000bf06270 */
[----:B------:R-:W-:Y:S05]  /*0c10*/  @!P0 BRA `(.L_x_602) ;  /* 0xfffffff800508947 */ /* 0x000fea000383ffff */
.L_x_588:
[----:B------:R-:W-:Y:S05]  /*0c20*/  BSYNC.RECONVERGENT B1 ;  /* 0x0000000000017941 */ /* 0x000fea0003800200 */
.L_x_587:
        /* <DEDUP_REMOVED lines=35> */
.L_x_605:
[----:B------:R-:W-:Y:S05]  /*0e60*/  BSYNC.RECONVERGENT B1 ;  /* 0x0000000000017941 */ /* 0x000fea0003800200 */
.L_x_604:
        /* <DEDUP_REMOVED lines=31> */
.L_x_607:
[----:B------:R-:W-:Y:S05]  /*1060*/  BSYNC.RECONVERGENT B1 ;  /* 0x0000000000017941 */ /* 0x000fea0003800200 */
.L_x_606:
        /* <DEDUP_REMOVED lines=31> */
.L_x_609:
[----:B------:R-:W-:Y:S05]  /*1260*/  BSYNC.RECONVERGENT B1 ;  /* 0x0000000000017941 */ /* 0x000fea0003800200 */
.L_x_608:
[----:B------:R-:W-:Y:S01]  /*1270*/  ISETP.GT.AND P0, PT, R10, 0x17, PT ;  /* 0x000000170a00780c */ /* 0x000fe20003f04270 */
[----:B-1----:R1:W1:Y:S01]  /*1280*/  SHFL.DOWN PT, R2, R4, 0x8, 0x1f ;  /* 0x09001f0004027f89 */ /* 0x00226200000e0000 */
[----:B------:R-:W-:Y:S01]  /*1290*/  BSSY.RECONVERGENT B1, `(.L_x_610) ;  /* 0x000001d000017945 */ /* 0x000fe20003800200 */
[----:B0-----:R-:W-:Y:S02]  /*12a0*/  IMAD.MOV.U32 R8, RZ, RZ, R11 ;  /* 0x000000ffff087224 */ /* 0x001fe400078e000b */
[----:B------:R0:W0:Y:S01]  /*12b0*/  SHFL.DOWN PT, R3, R5, 0x8, 0x1f ;  /* 0x09001f0005037f89 */ /* 0x00002200000e0000 */
[----:B------:R-:W-:Y:S02]  /*12c0*/  IMAD.MOV.U32 R9, RZ, RZ, R12 ;  /* 0x000000ffff097224 */ /* 0x000fe400078e000c */
[----:B------:R-:W-:Y:S01]  /*12d0*/  IMAD.MOV.U32 R6, RZ, RZ, R4 ;  /* 0x000000ffff067224 */ /* 0x000fe200078e0004 */
[----:B---3--:R3:W0:Y:S01]  /*12e0*/  SHFL.DOWN PT, R14, R11, 0x8, 0x1f ;  /* 0x09001f000b0e7f89 */ /* 0x00862200000e0000 */
[----:B--2---:R-:W-:-:S03]  /*12f0*/  IMAD.MOV.U32 R7, RZ, RZ, R5 ;  /* 0x000000ffff077224 */ /* 0x004fc600078e0005 */
[----:B----4-:R3:W2:Y:S01]  /*1300*/  SHFL.DOWN PT, R13, R12, 0x8, 0x1f ;  /* 0x09001f000c0d7f89 */ /* 0x0106a200000e0000 */
[----:B------:R-:W-:Y:S05]  /*1310*/  @P0 BRA `(.L_x_611) ;  /* 0x0000000000500947 */ /* 0x000fea0003800000 */
[----:B01----:R-:W-:Y:S01]  /*1320*/  DSETP.GEU.AND P0, PT, |R4|, |R2|, PT ;  /* 0x400000020400722a */ /* 0x003fe20003f0e200 */
[----:B------:R-:W-:Y:S01]  /*1330*/  IMAD.MOV.U32 R8, RZ, RZ, R14 ;  /* 0x000000ffff087224 */ /* 0x000fe200078e000e */
[----:B--2---:R-:W-:Y:S01]  /*1340*/  MOV R9, R13 ;  /* 0x0000000d00097202 */ /* 0x004fe20000000f00 */
        /* <DEDUP_REMOVED lines=17> */
.L_x_611:
[----:B------:R-:W-:Y:S05]  /*1460*/  BSYNC.RECONVERGENT B1 ;  /* 0x0000000000017941 */ /* 0x000fea0003800200 */
.L_x_610:
[----:B------:R-:W-:Y:S01]  /*1470*/  ISETP.GT.AND P0, PT, R10, 0xf, PT ;  /* 0x0000000f0a00780c */ /* 0x000fe20003f04270 */
[----:B-1----:R1:W4:Y:S01]  /*1480*/  SHFL.DOWN PT, R4, R6, 0x10, 0x1f ;  /* 0x0a001f0006047f89 */ /* 0x00232200000e0000 */
[----:B------:R-:W-:Y:S01]  /*1490*/  BSSY.RECONVERGENT B1, `(.L_x_612) ;  /* 0x000001d000017945 */ /* 0x000fe20003800200 */
[----:B0-----:R-:W-:Y:S02]  /*14a0*/  IMAD.MOV.U32 R14, RZ, RZ, R8 ;  /* 0x000000ffff0e7224 */ /* 0x001fe400078e0008 */
[----:B------:R1:W0:Y:S01]  /*14b0*/  SHFL.DOWN PT, R5, R7, 0x10, 0x1f ;  /* 0x0a001f0007057f89 */ /* 0x00022200000e0000 */
[----:B------:R-:W-:Y:S02]  /*14c0*/  IMAD.MOV.U32 R15, RZ, RZ, R9 ;  /* 0x000000ffff0f7224 */ /* 0x000fe400078e0009 */
[----:B------:R-:W-:Y:S01]  /*14d0*/  IMAD.MOV.U32 R2, RZ, RZ, R6 ;  /* 0x000000ffff027224 */ /* 0x000fe200078e0006 */
[----:B---3--:R1:W3:Y:S01]  /*14e0*/  SHFL.DOWN PT, R11, R8, 0x10, 0x1f ;  /* 0x0a001f00080b7f89 */ /* 0x0082e200000e0000 */
[----:B------:R-:W-:-:S03]  /*14f0*/  IMAD.MOV.U32 R3, RZ, RZ, R7 ;  /* 0x000000ffff037224 */ /* 0x000fc600078e0007 */
[----:B------:R1:W0:Y:S01]  /*1500*/  SHFL.DOWN PT, R12, R9, 0x10, 0x1f ;  /* 0x0a001f00090c7f89 */ /* 0x00022200000e0000 */
[----:B------:R-:W-:Y:S05]  /*1510*/  @P0 BRA `(.L_x_613) ;  /* 0x0000000000500947 */ /* 0x000fea0003800000 */
[----:B0---4-:R-:W-:Y:S01]  /*1520*/  DSETP.GEU.AND P0, PT, |R6|, |R4|, PT ;  /* 0x400000040600722a */ /* 0x011fe20003f0e200 */
[----:B---3--:R-:W-:Y:S02]  /*1530*/  IMAD.MOV.U32 R14, RZ, RZ, R11 ;  /* 0x000000ffff0e7224 */ /* 0x008fe400078e000b */
        /* <DEDUP_REMOVED lines=18> */
.L_x_613:
[----:B------:R-:W-:Y:S05]  /*1660*/  BSYNC.RECONVERGENT B1 ;  /* 0x0000000000017941 */ /* 0x000fea0003800200 */
.L_x_612:
[----:B------:R-:W-:Y:S01]  /*1670*/  ISETP.NE.AND P0, PT, R10, RZ, PT ;  /* 0x000000ff0a00720c */ /* 0x000fe20003f05270 */
[----:B------:R-:W-:-:S12]  /*1680*/  BSSY.RECONVERGENT B1, `(.L_x_614) ;  /* 0x000000a000017945 */ /* 0x000fd80003800200 */
[----:B------:R-:W-:Y:S05]  /*1690*/  @P0 BRA `(.L_x_615) ;  /* 0x0000000000200947 */ /* 0x000fea0003800000 */
[----:B-1----:R-:W1:Y:S01]  /*16a0*/  S2R R6, SR_CgaCtaId ;  /* 0x0000000000067919 */ /* 0x002e620000008800 */
[----:B0-----:R-:W-:Y:S02]  /*16b0*/  MOV R5, 0x400 ;  /* 0x0000040000057802 */ /* 0x001fe40000000f00 */
[----:B----4-:R-:W-:-:S04]  /*16c0*/  SHF.R.U32.HI R4, RZ, 0x1, R0 ;  /* 0x00000001ff047819 */ /* 0x010fc80000011600 */
[----:B------:R-:W-:Y:S02]  /*16d0*/  LOP3.LUT R4, R4, 0x1f0, RZ, 0xc0, !PT ;  /* 0x000001f004047812 */ /* 0x000fe400078ec0ff */
[----:B-1----:R-:W-:-:S05]  /*16e0*/  LEA R5, R6, R5, 0x18 ;  /* 0x0000000506057211 */ /* 0x002fca00078ec0ff */
[----:B------:R-:W-:-:S05]  /*16f0*/  IMAD.IADD R5, R4, 0x1, R5 ;  /* 0x0000000104057824 */ /* 0x000fca00078e0205 */
[----:B------:R0:W-:Y:S04]  /*1700*/  STS.64 [R5+0x10], R14 ;  /* 0x0000100e05007388 */ /* 0x0001e80000000a00 */
[----:B------:R0:W-:Y:S02]  /*1710*/  STS.64 [R5+0x8], R2 ;  /* 0x0000080205007388 */ /* 0x0001e40000000a00 */
.L_x_615:
[----:B------:R-:W-:Y:S05]  /*1720*/  BSYNC.RECONVERGENT B1 ;  /* 0x0000000000017941 */ /* 0x000fea0003800200 */
.L_x_614:
        /* <DEDUP_REMOVED lines=8> */
[----:B-1--4-:R-:W1:Y:S04]  /*17b0*/  LDS.128 R4, [R0+0x20] ;  /* 0x0000200000047984 */ /* 0x012e680000000c00 */
[----:B--2---:R2:W4:Y:S04]  /*17c0*/  LDS.64 R12, [R0+0x80] ;  /* 0x00008000000c7984 */ /* 0x0045280000000a00 */
[----:B---3--:R2:W3:Y:S01]  /*17d0*/  LDS.128 R8, [R0+0x30] ;  /* 0x0000300000087984 */ /* 0x0084e20000000c00 */
[----:B0-----:R-:W-:Y:S01]  /*17e0*/  DSETP.GEU.AND P0, PT, |R2|, |R16|, PT ;  /* 0x400000100200722a */ /* 0x001fe20003f0e200 */
[----:B------:R-:W-:Y:S01]  /*17f0*/  IMAD.MOV.U32 R24, RZ, RZ, R16 ;  /* 0x000000ffff187224 */ /* 0x000fe200078e0010 */
[----:B------:R-:W-:Y:S01]  /*1800*/  MOV R25, R17 ;  /* 0x0000001100197202 */ /* 0x000fe20000000f00 */
[----:B-1----:R-:W-:-:S02]  /*1810*/  IMAD.MOV.U32 R26, RZ, RZ, R4 ;  /* 0x000000ffff1a7224 */ /* 0x002fc400078e0004 */
[----:B------:R-:W-:-:S09]  /*1820*/  IMAD.MOV.U32 R27, RZ, RZ, R5 ;  /* 0x000000ffff1b7224 */ /* 0x000fd200078e0005 */
        /* <DEDUP_REMOVED lines=15> */
.L_x_618:
[----:B------:R-:W-:Y:S05]  /*1920*/  BSYNC.RECONVERGENT B1 ;  /* 0x0000000000017941 */ /* 0x000fea0003800200 */
.L_x_617:
        /* <DEDUP_REMOVED lines=23> */
.L_x_620:
[----:B------:R-:W-:Y:S05]  /*1aa0*/  BSYNC.RECONVERGENT B1 ;  /* 0x0000000000017941 */ /* 0x000fea0003800200 */
.L_x_619:
        /* <DEDUP_REMOVED lines=21> */
.L_x_622:
[----:B------:R-:W-:Y:S05]  /*1c00*/  BSYNC.RECONVERGENT B1 ;  /* 0x0000000000017941 */ /* 0x000fea0003800200 */
.L_x_621:
        /* <DEDUP_REMOVED lines=23> */
.L_x_624:
[----:B------:R-:W-:Y:S05]  /*1d80*/  BSYNC.RECONVERGENT B1 ;  /* 0x0000000000017941 */ /* 0x000fea0003800200 */
.L_x_623:
        /* <DEDUP_REMOVED lines=21> */
.L_x_626:
[----:B------:R-:W-:Y:S05]  /*1ee0*/  BSYNC.RECONVERGENT B1 ;  /* 0x0000000000017941 */ /* 0x000fea0003800200 */
.L_x_625:
[----:B------:R-:W-:Y:S01]  /*1ef0*/  DSETP.GEU.AND P0, PT, |R2|, |R10|, PT ;  /* 0x4000000a0200722a */ /* 0x000fe20003f0e200 */
[----:B------:R-:W-:Y:S01]  /*1f00*/  BSSY.RECONVERGENT B1, `(.L_x_627) ;  /* 0x0000014000017945 */ /* 0x000fe20003800200 */
[----:B------:R-:W-:Y:S01]  /*1f10*/  IMAD.MOV.U32 R8, RZ, RZ, R10 ;  /* 0x000000ffff087224 */ /* 0x000fe200078e000a */
[----:B---3--:R-:W-:Y:S01]  /*1f20*/  MOV R0, R5 ;  /* 0x0000000500007202 */ /* 0x008fe20000000f00 */
        /* <DEDUP_REMOVED lines=17> */
.L_x_628:
[----:B------:R-:W-:Y:S05]  /*2040*/  BSYNC.RECONVERGENT B1 ;  /* 0x0000000000017941 */ /* 0x000fea0003800200 */
.L_x_627:
        /* <DEDUP_REMOVED lines=21> */
.L_x_603:
        /* <DEDUP_REMOVED lines=9> */
[----:B------:R-:W-:Y:S02]  /*2230*/  VIADD R5, R5, UR6 ;  /* 0x0000000605057c36 */ /* 0x000fe40008000000 */
        /* <DEDUP_REMOVED lines=9> */
[----:B----4-:R-:W-:Y:S01]  /*22d0*/  IMAD.MOV.U32 R14, RZ, RZ, R12 ;  /* 0x000000ffff0e7224 */ /* 0x010fe200078e000c */
[----:B------:R-:W-:Y:S01]  /*22e0*/  MOV R6, R10 ;  /* 0x0000000a00067202 */ /* 0x000fe20000000f00 */
[----:B0-----:R-:W-:Y:S02]  /*22f0*/  IMAD.MOV.U32 R16, RZ, RZ, R13 ;  /* 0x000000ffff107224 */ /* 0x001fe400078e000d */
        /* <DEDUP_REMOVED lines=16> */
.L_x_630:
[----:B------:R-:W-:Y:S05]  /*2400*/  BSYNC.RECONVERGENT B1 ;  /* 0x0000000000017941 */ /* 0x000fea0003800200 */
.L_x_629:
        /* <DEDUP_REMOVED lines=32> */
.L_x_632:
[----:B------:R-:W-:Y:S05]  /*2610*/  BSYNC.RECONVERGENT B1 ;  /* 0x0000000000017941 */ /* 0x000fea0003800200 */
.L_x_631:
[----:B-1----:R-:W-:Y:S01]  /*2620*/  VIADD R2, R4, 0x4 ;  /* 0x0000000404027836 */ /* 0x002fe20000000000 */
[----:B------:R1:W4:Y:S01]  /*2630*/  SHFL.DOWN PT, R6, R8, 0x4, R5 ;  /* 0x0880000008067989 */ /* 0x00032200000e0005 */
[----:B------:R-:W-:Y:S01]  /*2640*/  BSSY.RECONVERGENT B1, `(.L_x_633) ;  /* 0x000001e000017945 */ /* 0x000fe20003800200 */
[----:B--2---:R-:W-:Y:S01]  /*2650*/  IMAD.MOV.U32 R14, RZ, RZ, R10 ;  /* 0x000000ffff0e7224 */ /* 0x004fe200078e000a */
[----:B------:R-:W-:Y:S01]  /*2660*/  MOV R16, R12 ;  /* 0x0000000c00107202 */ /* 0x000fe20000000f00 */
[----:B------:R1:W2:Y:S01]  /*2670*/  SHFL.DOWN PT, R7, R9, 0x4, R5 ;  /* 0x0880000009077989 */ /* 0x0002a200000e0005 */
[----:B------:R-:W-:Y:S01]  /*2680*/  ISETP.GT.AND P0, PT, R2, R5, PT ;  /* 0x000000050200720c */ /* 0x000fe20003f04270 */
[----:B------:R-:W-:Y:S02]  /*2690*/  IMAD.MOV.U32 R2, RZ, RZ, R8 ;  /* 0x000000ffff027224 */ /* 0x000fe400078e0008 */
[----:B---3--:R1:W3:Y:S01]  /*26a0*/  SHFL.DOWN PT, R11, R10, 0x4, R5 ;  /* 0x088000000a0b7989 */ /* 0x0082e200000e0005 */
[----:B------:R-:W-:-:S03]  /*26b0*/  IMAD.MOV.U32 R3, RZ, RZ, R9 ;  /* 0x000000ffff037224 */ /* 0x000fc600078e0009 */
[----:B0-----:R1:W0:Y:S06]  /*26c0*/  SHFL.DOWN PT, R13, R12, 0x4, R5 ;  /* 0x088000000c0d7989 */ /* 0x00122c00000e0005 */
        /* <DEDUP_REMOVED lines=21> */
.L_x_634:
[----:B------:R-:W-:Y:S05]  /*2820*/  BSYNC.RECONVERGENT B1 ;  /* 0x0000000000017941 */ /* 0x000fea0003800200 */
.L_x_633:
        /* <DEDUP_REMOVED lines=8> */
[----:B---3--:R3:W1:Y:S01]  /*28b0*/  SHFL.DOWN PT, R11, R14, 0x8, R5 ;  /* 0x090000000e0b7989 */ /* 0x00866200000e0005 */
[----:B--2---:R-:W-:-:S03]  /*28c0*/  IMAD.MOV.U32 R7, RZ, RZ, R3 ;  /* 0x000000ffff077224 */ /* 0x004fc600078e0003 */
[----:B0-----:R3:W0:Y:S04]  /*28d0*/  SHFL.DOWN PT, R13, R16, 0x8, R5 ;  /* 0x09000000100d7989 */ /* 0x00162800000e0005 */
        /* <DEDUP_REMOVED lines=21> */
.L_x_636:
[----:B------:R-:W-:Y:S05]  /*2a30*/  BSYNC.RECONVERGENT B1 ;  /* 0x0000000000017941 */ /* 0x000fea0003800200 */
.L_x_635:
[----:B-1----:R-:W-:Y:S01]  /*2a40*/  VIADD R2, R4, 0x10 ;  /* 0x0000001004027836 */ /* 0x002fe20000000000 */
[----:B----4-:R1:W2:Y:S01]  /*2a50*/  SHFL.DOWN PT, R8, R6, 0x10, R5 ;  /* 0x0a00000006087989 */ /* 0x0102a200000e0005 */
[----:B------:R-:W-:Y:S01]  /*2a60*/  BSSY.RECONVERGENT B1, `(.L_x_637) ;  /* 0x000001e000017945 */ /* 0x000fe20003800200 */
[----:B---3--:R-:W-:Y:S02]  /*2a70*/  IMAD.MOV.U32 R14, RZ, RZ, R10 ;  /* 0x000000ffff0e7224 */ /* 0x008fe400078e000a */
[----:B------:R-:W-:Y:S01]  /*2a80*/  ISETP.GT.AND P0, PT, R2, R5, PT ;  /* 0x000000050200720c */ /* 0x000fe20003f04270 */
[----:B------:R1:W3:Y:S01]  /*2a90*/  SHFL.DOWN PT, R9, R7, 0x10, R5 ;  /* 0x0a00000007097989 */ /* 0x0002e200000e0005 */
[----:B------:R-:W-:Y:S02]  /*2aa0*/  IMAD.MOV.U32 R15, RZ, RZ, R12 ;  /* 0x000000ffff0f7224 */ /* 0x000fe400078e000c */
[----:B------:R-:W-:Y:S01]  /*2ab0*/  IMAD.MOV.U32 R2, RZ, RZ, R6 ;  /* 0x000000ffff027224 */ /* 0x000fe200078e0006 */
[----:B------:R1:W4:Y:S01]  /*2ac0*/  SHFL.DOWN PT, R11, R10, 0x10, R5 ;  /* 0x0a0000000a0b7989 */ /* 0x00032200000e0005 */
        /* <DEDUP_REMOVED lines=23> */
.L_x_638:
[----:B------:R-:W-:Y:S05]  /*2c40*/  BSYNC.RECONVERGENT B1 ;  /* 0x0000000000017941 */ /* 0x000fea0003800200 */
.L_x_637:
        /* <DEDUP_REMOVED lines=11> */
.L_x_640:
[----:B------:R-:W-:Y:S05]  /*2d00*/  BSYNC.RECONVERGENT B1 ;  /* 0x0000000000017941 */ /* 0x000fea0003800200 */
.L_x_639:
[----:B------:R-:W-:Y:S01]  /*2d10*/  BAR.SYNC.DEFER_BLOCKING 0x0 ;  /* 0x0000000000007b1d */ /* 0x000fe20000010000 */
[----:B------:R-:W-:-:S13]  /*2d20*/  ISETP.NE.AND P1, PT, R0, RZ, PT ;  /* 0x000000ff0000720c */ /* 0x000fda0003f25270 */
[----:B------:R-:W-:Y:S05]  /*2d30*/  @P1 BRA `(.L_x_616) ;  /* 0x0000003400d41947 */ /* 0x000fea0003800000 */
[----:B------:R-:W-:Y:S01]  /*2d40*/  UISETP.GE.AND UP0, UPT, UR6, 0x21, UPT ;  /* 0x000000210600788c */ /* 0x000fe2000bf06270 */
[----:B----4-:R-:W-:Y:S02]  /*2d50*/  IMAD.MOV.U32 R11, RZ, RZ, R14 ;  /* 0x000000ffff0b7224 */ /* 0x010fe400078e000e */
[----:B--2---:R-:W-:Y:S02]  /*2d60*/  IMAD.MOV.U32 R8, RZ, RZ, R15 ;  /* 0x000000ffff087224 */ /* 0x004fe400078e000f */
        /* <DEDUP_REMOVED lines=8> */
[----:B0-----:R-:W0:Y:S01]  /*2df0*/  LDS.64 R12, [UR4+0x20] ;  /* 0x00002004ff0c7984 */ /* 0x001e220008000a00 */
[----:B-1----:R-:W-:Y:S01]  /*2e00*/  DSETP.GEU.AND P0, PT, |R2|, |R6|, PT ;  /* 0x400000060200722a */ /* 0x002fe20003f0e200 */
[----:B------:R-:W-:Y:S01]  /*2e10*/  MOV R4, R6 ;  /* 0x0000000600047202 */ /* 0x000fe20000000f00 */
[----:B------:R-:W-:Y:S02]  /*2e20*/  IMAD.MOV.U32 R5, RZ, RZ, R7 ;  /* 0x000000ffff057224 */ /* 0x000fe400078e0007 */
[----:B0-----:R-:W-:Y:S02]  /*2e30*/  IMAD.MOV.U32 R11, RZ, RZ, R12 ;  /* 0x000000ffff0b7224 */ /* 0x001fe400078e000c */
        /* <DEDUP_REMOVED lines=16> */
.L_x_642:
[----:B------:R-:W-:Y:S05]  /*2f40*/  BSYNC.RECONVERGENT B1 ;  /* 0x0000000000017941 */ /* 0x000fea0003800200 */
.L_x_641:
[----:B------:R-:W-:Y:S01]  /*2f50*/  UISETP.GE.AND UP0, UPT, UR6, 0x41, UPT ;  /* 0x000000410600788c */ /* 0x000fe2000bf06270 */
[----:B---3--:R-:W-:Y:S02]  /*2f60*/  IMAD.MOV.U32 R9, RZ, RZ, R11 ;  /* 0x000000ffff097224 */ /* 0x008fe400078e000b */
[----:B------:R-:W-:Y:S02]  /*2f70*/  IMAD.MOV.U32 R0, RZ, RZ, R8 ;  /* 0x000000ffff007224 */ /* 0x000fe400078e0008 */
[----:B------:R-:W-:Y:S02]  /*2f80*/  IMAD.MOV.U32 R2, RZ, RZ, R4 ;  /* 0x000000ffff027224 */ /* 0x000fe400078e0004 */
[----:B------:R-:W-:Y:S02]  /*2f90*/  IMAD.MOV.U32 R3, RZ, RZ, R5 ;  /* 0x000000ffff037224 */ /* 0x000fe400078e0005 */
        /* <DEDUP_REMOVED lines=8> */
[----:B------:R-:W-:Y:S02]  /*3020*/  IMAD.MOV.U32 R2, RZ, RZ, R6 ;  /* 0x000000ffff027224 */ /* 0x000fe400078e0006 */
[----:B------:R-:W-:Y:S02]  /*3030*/  IMAD.MOV.U32 R3, RZ, RZ, R7 ;  /* 0x000000ffff037224 */ /* 0x000fe400078e0007 */
[----:B0-----:R-:W-:-:S02]  /*3040*/  IMAD.MOV.U32 R9, RZ, RZ, R12 ;  /* 0x000000ffff097224 */ /* 0x001fc400078e000c */
        /* <DEDUP_REMOVED lines=16> */
.L_x_644:
[----:B------:R-:W-:Y:S05]  /*3150*/  BSYNC.RECONVERGENT B1 ;  /* 0x0000000000017941 */ /* 0x000fea0003800200 */
.L_x_643:
[----:B------:R-:W-:Y:S01]  /*3160*/  UISETP.GE.AND UP0, UPT, UR6, 0x61, UPT ;  /* 0x000000610600788c */ /* 0x000fe2000bf06270 */
[----:B------:R-:W-:Y:S01]  /*3170*/  IMAD.MOV.U32 R11, RZ, RZ, R9 ;  /* 0x000000ffff0b7224 */ /* 0x000fe200078e0009 */
[----:B------:R-:W-:Y:S01]  /*3180*/  MOV R8, R0 ;  /* 0x0000000000087202 */ /* 0x000fe20000000f00 */
[----:B------:R-:W-:Y:S02]  /*3190*/  IMAD.MOV.U32 R4, RZ, RZ, R2 ;  /* 0x000000ffff047224 */ /* 0x000fe400078e0002 */
[----:B------:R-:W-:-:S04]  /*31a0*/  IMAD.MOV.U32 R5, RZ, RZ, R3 ;  /* 0x000000ffff057224 */ /* 0x000fc800078e0003 */
        /* <DEDUP_REMOVED lines=27> */
.L_x_646:
[----:B------:R-:W-:Y:S05]  /*3360*/  BSYNC.RECONVERGENT B1 ;  /* 0x0000000000017941 */ /* 0x000fea0003800200 */
.L_x_645:
[----:B------:R-:W-:Y:S01]  /*3370*/  UISETP.GE.AND UP0, UPT, UR6, 0x81, UPT ;  /* 0x000000810600788c */ /* 0x000fe2000bf06270 */
[----:B------:R-:W-:Y:S02]  /*3380*/  IMAD.MOV.U32 R9, RZ, RZ, R11 ;  /* 0x000000ffff097224 */ /* 0x000fe400078e000b */
        /* <DEDUP_REMOVED lines=30> */
.L_x_648:
[----:B------:R-:W-:Y:S05]  /*3570*/  BSYNC.RECONVERGENT B1 ;  /* 0x0000000000017941 */ /* 0x000fea0003800200 */
.L_x_647:
        /* <DEDUP_REMOVED lines=32> */
.L_x_650:
[----:B------:R-:W-:Y:S05]  /*3780*/  BSYNC.RECONVERGENT B1 ;  /* 0x0000000000017941 */ /* 0x000fea0003800200 */
.L_x_649:
        /* <DEDUP_REMOVED lines=14> */
[----:B------:R-:W-:Y:S01]  /*3870*/  IMAD.MOV.U32 R7, RZ, RZ, R3 ;  /* 0x000000ffff077224 */ /* 0x000fe200078e0003 */
[----:B0-----:R-:W-:Y:S01]  /*3880*/  MOV R0, R13 ;  /* 0x0000000d00007202 */ /* 0x001fe20000000f00 */
        /* <DEDUP_REMOVED lines=16> */
.L_x_652:
[----:B------:R-:W-:Y:S05]  /*3990*/  BSYNC.RECONVERGENT B1 ;  /* 0x0000000000017941 */ /* 0x000fea0003800200 */
.L_x_651:
[----:B------:R-:W-:Y:S01]  /*39a0*/  UISETP.GE.AND UP0, UPT, UR6, 0xe1, UPT ;  /* 0x000000e10600788c */ /* 0x000fe2000bf06270 */
[----:B------:R-:W-:Y:S02]  /*39b0*/  IMAD.MOV.U32 R14, RZ, RZ, R9 ;  /* 0x000000ffff0e7224 */ /* 0x000fe400078e0009 */
[----:B------:R-:W-:Y:S02]  /*39c0*/  IMAD.MOV.U32 R15, RZ, RZ, R0 ;  /* 0x000000ffff0f7224 */ /* 0x000fe400078e0000 */
[----:B------:R-:W-:Y:S02]  /*39d0*/  IMAD.MOV.U32 R2, RZ, RZ, R6 ;  /* 0x000000ffff027224 */ /* 0x000fe400078e0006 */
[----:B------:R-:W-:Y:S02]  /*39e0*/  IMAD.MOV.U32 R3, RZ, RZ, R7 ;  /* 0x000000ffff037224 */ /* 0x000fe400078e0007 */
[----:B------:R-:W-:Y:S05]  /*39f0*/  BRA.U !UP0, `(.L_x_616) ;  /* 0x0000002908a47547 */ /* 0x000fea000b800000 */
[----:B------:R-:W1:Y:S01]  /*3a00*/  S2UR UR5, SR_CgaCtaId ;  /* 0x00000000000579c3 */ /* 0x000e620000008800 */
[----:B------:R-:W-:Y:S02]  /*3a10*/  UMOV UR4, 0x400 ;  /* 0x0000040000047882 */ /* 0x000fe40000000000 */
[----:B-1----:R-:W-:-:S09]  /*3a20*/  ULEA UR4, UR5, UR4, 0x18 ;  /* 0x0000000405047291 */ /* 0x002fd2000f8ec0ff */
[----:B------:R-:W1:Y:S04]  /*3a30*/  LDS.64 R4, [UR4+0x78] ;  /* 0x00007804ff047984 */ /* 0x000e680008000a00 */
[----:B------:R-:W2:Y:S01]  /*3a40*/  LDS.64 R10, [UR4+0x80] ;  /* 0x00008004ff0a7984 */ /* 0x000ea20008000a00 */
        /* <DEDUP_REMOVED lines=21> */
.L_x_584:
        /* <DEDUP_REMOVED lines=30> */
[----:B------:R-:W-:Y:S02]  /*3d80*/  ISETP.GE.U32.AND.EX P0, PT, RZ, RZ, PT, P0 ;  /* 0x000000ffff00720c */ /* 0x000fe40003f06100 */
[----:B------:R-:W-:-:S11]  /*3d90*/  IADD3.X R7, PT, PT, RZ, UR7, RZ, P1, !PT ;  /* 0x00000007ff077c10 */ /* 0x000fd60008ffe4ff */
[----:B------:R-:W-:-:S06]  /*3da0*/  DSETP.LT.OR P0, PT, |R8|, |R4|, !P0 ;  /* 0x400000040800722a */ /* 0x000fcc0004701600 */
[----:B------:R-:W-:Y:S02]  /*3db0*/  FSEL R8, R4, R8, P0 ;  /* 0x0000000804087208 */ /* 0x000fe40000000000 */
[----:B------:R-:W-:Y:S02]  /*3dc0*/  FSEL R9, R5, R9, P0 ;  /* 0x0000000905097208 */ /* 0x000fe40000000000 */
[----:B------:R-:W-:Y:S02]  /*3dd0*/  SEL R23, R6, R23, P0 ;  /* 0x0000001706177207 */ /* 0x000fe40000000000 */
[----:B------:R-:W-:-:S07]  /*3de0*/  SEL R24, R7, R24, P0 ;  /* 0x0000001807187207 */ /* 0x000fce0000000000 */
.L_x_654:
[----:B------:R-:W-:Y:S05]  /*3df0*/  BSYNC.RECONVERGENT B1 ;  /* 0x0000000000017941 */ /* 0x000fea0003800200 */
.L_x_653:
[----:B------:R-:W-:Y:S01]  /*3e00*/  UISETP.GE.U32.AND UP0, UPT, UR4, 0xa00, UPT ;  /* 0x00000a000400788c */ /* 0x000fe2000bf06070 */
[----:B------:R-:W-:-:S08]  /*3e10*/  IMAD.MOV.U32 R5, RZ, RZ, 0x500 ;  /* 0x00000500ff057424 */ /* 0x000fd000078e00ff */
[----:B------:R-:W-:Y:S05]  /*3e20*/  BRA.U !UP0, `(.L_x_655) ;  /* 0x00000005084c7547 */ /* 0x000fea000b800000 */
[----:B------:R-:W-:Y:S01]  /*3e30*/  IMAD.MOV.U32 R12, RZ, RZ, R8 ;  /* 0x000000ffff0c7224 */ /* 0x000fe200078e0008 */
[----:B------:R-:W0:Y:S01]  /*3e40*/  LDCU UR4, c[0x0][0x398] ;  /* 0x00007300ff0477ac */ /* 0x000e220008000800 */
[----:B------:R-:W-:Y:S02]  /*3e50*/  IMAD.MOV.U32 R13, RZ, RZ, R9 ;  /* 0x000000ffff0d7224 */ /* 0x000fe400078e0009 */
[----:B------:R-:W-:Y:S01]  /*3e60*/  IMAD.MOV.U32 R17, RZ, RZ, 0x500 ;  /* 0x00000500ff117424 */ /* 0x000fe200078e00ff */
[----:B------:R-:W1:Y:S01]  /*3e70*/  LDCU.64 UR6, c[0x0][0x388] ;  /* 0x00007100ff0677ac */ /* 0x000e620008000a00 */
[----:B------:R-:W-:-:S05]  /*3e80*/  NOP ;  /* 0x0000000000007918 */ /* 0x000fca0000000000 */
.L_x_656:
[----:B------:R-:W-:-:S05]  /*3e90*/  IMAD.WIDE.U32 R26, R17, 0x8, R2 ;  /* 0x00000008111a7825 */ /* 0x000fca00078e0002 */
[----:B------:R-:W2:Y:S04]  /*3ea0*/  LDG.E.64 R14, desc[UR8][R26.64] ;  /* 0x000000081a0e7981 */ /* 0x000ea8000c1e1b00 */
[----:B------:R-:W3:Y:S04]  /*3eb0*/  LDG.E.64 R4, desc[UR8][R26.64+0x800] ;  /* 0x000800081a047981 */ /* 0x000ee8000c1e1b00 */
[----:B------:R-:W4:Y:S04]  /*3ec0*/  LDG.E.64 R6, desc[UR8][R26.64+0x1000] ;  /* 0x001000081a067981 */ /* 0x000f28000c1e1b00 */
[----:B------:R-:W5:Y:S04]  /*3ed0*/  LDG.E.64 R10, desc[UR8][R26.64+0x1800] ;  /* 0x001800081a0a7981 */ /* 0x000f68000c1e1b00 */
[----:B------:R-:W5:Y:S01]  /*3ee0*/  LDG.E.64 R8, desc[UR8][R26.64+0x2000] ;  /* 0x002000081a087981 */ /* 0x000f62000c1e1b00 */
[----:B-1----:R-:W-:-:S04]  /*3ef0*/  IADD3 R18, P0, P1, R0, UR6, R17 ;  /* 0x0000000600127c10 */ /* 0x002fc8000f91e011 */
[----:B------:R-:W-:Y:S01]  /*3f00*/  IADD3.X R16, PT, PT, RZ, UR7, RZ, P0, P1 ;  /* 0x00000007ff107c10 */ /* 0x000fe200087e24ff */
[----:B------:R-:W-:Y:S01]  /*3f10*/  IMAD.MOV.U32 R20, RZ, RZ, R18 ;  /* 0x000000ffff147224 */ /* 0x000fe200078e0012 */
[----:B------:R-:W-:-:S03]  /*3f20*/  IADD3 R22, P3, PT, R18, 0x100, RZ ;  /* 0x0000010012167810 */ /* 0x000fc60007f7e0ff */
        /* <DEDUP_REMOVED lines=11> */
[----:B------:R-:W-:Y:S01]  /*3fe0*/  IMAD.X R24, RZ, RZ, R16, P3 ;  /* 0x000000ffff187224 */ /* 0x000fe200018e0610 */
[----:B------:R-:W-:-:S03]  /*3ff0*/  IADD3 R13, P3, PT, R18, 0x200, RZ ;  /* 0x00000200120d7810 */ /* 0x000fc60007f7e0ff */
[----:B---3--:R-:W-:-:S14]  /*4000*/  DSETP.GEU.AND P1, PT, |R14|, |R4|, PT ;  /* 0x400000040e00722a */ /* 0x008fdc0003f2e200 */
[----:B------:R-:W-:-:S04]  /*4010*/  @P1 ISETP.GE.U32.AND P0, PT, R20, R22, PT ;  /* 0x000000161400120c */ /* 0x000fc80003f06070 */
[----:B------:R-:W-:-:S13]  /*4020*/  @P1 ISETP.GE.AND.EX P0, PT, R19, R24, PT, P0 ;  /* 0x000000181300120c */ /* 0x000fda0003f06300 */
[----:B------:R-:W-:-:S06]  /*4030*/  @P1 DSETP.LT.OR P0, PT, |R4|, |R14|, !P0 ;  /* 0x4000000e0400122a */ /* 0x000fcc0004701600 */
[----:B------:R-:W-:Y:S01]  /*4040*/  @P1 FSEL R12, R14, R4, P0 ;  /* 0x000000040e0c1208 */ /* 0x000fe20000000000 */
[----:B------:R-:W-:Y:S01]  /*4050*/  IMAD.X R14, RZ, RZ, R16, P3 ;  /* 0x000000ffff0e7224 */ /* 0x000fe200018e0610 */
[----:B------:R-:W-:Y:S02]  /*4060*/  @P1 FSEL R15, R15, R5, P0 ;  /* 0x000000050f0f1208 */ /* 0x000fe40000000000 */
[----:B------:R-:W-:Y:S01]  /*4070*/  @P1 SEL R22, R20, R22, P0 ;  /* 0x0000001614161207 */ /* 0x000fe20000000000 */
[----:B------:R-:W-:Y:S01]  /*4080*/  @P1 IMAD.MOV.U32 R4, RZ, RZ, R12 ;  /* 0x000000ffff041224 */ /* 0x000fe200078e000c */
[----:B------:R-:W-:Y:S01]  /*4090*/  IADD3 R12, P3, PT, R18, 0x300, RZ ;  /* 0x00000300120c7810 */ /* 0x000fe20007f7e0ff */
[----:B------:R-:W-:Y:S02]  /*40a0*/  @P1 IMAD.MOV.U32 R5, RZ, RZ, R15 ;  /* 0x000000ffff051224 */ /* 0x000fe400078e000f */
[----:B------:R-:W-:Y:S01]  /*40b0*/  IMAD.MOV.U32 R15, RZ, RZ, R24 ;  /* 0x000000ffff0f7224 */ /* 0x000fe200078e0018 */
[----:B------:R-:W-:-:S03]  /*40c0*/  @P1 SEL R15, R19, R24, P0 ;  /* 0x00000018130f1207 */ /* 0x000fc60000000000 */
[----:B----4-:R-:W-:-:S14]  /*40d0*/  DSETP.GEU.AND P2, PT, |R4|, |R6|, PT ;  /* 0x400000060400722a */ /* 0x010fdc0003f4e200 */
[----:B------:R-:W-:-:S04]  /*40e0*/  @P2 ISETP.GE.U32.AND P0, PT, R22, R13, PT ;  /* 0x0000000d1600220c */ /* 0x000fc80003f06070 */
[----:B------:R-:W-:-:S13]  /*40f0*/  @P2 ISETP.GE.AND.EX P0, PT, R15, R14, PT, P0 ;  /* 0x0000000e0f00220c */ /* 0x000fda0003f06300 */
[----:B------:R-:W-:-:S06]  /*4100*/  @P2 DSETP.LT.OR P0, PT, |R6|, |R4|, !P0 ;  /* 0x400000040600222a */ /* 0x000fcc0004701600 */
[----:B------:R-:W-:Y:S02]  /*4110*/  @P2 FSEL R4, R4, R6, P0 ;  /* 0x0000000604042208 */ /* 0x000fe40000000000 */
[----:B------:R-:W-:Y:S02]  /*4120*/  @P2 FSEL R5, R5, R7, P0 ;  /* 0x0000000705052208 */ /* 0x000fe40000000000 */
[----:B------:R-:W-:Y:S01]  /*4130*/  @P2 SEL R14, R15, R14, P0 ;  /* 0x0000000e0f0e2207 */ /* 0x000fe20000000000 */
[----:B------:R-:W-:Y:S02]  /*4140*/  @P2 IMAD.MOV.U32 R6, RZ, RZ, R4 ;  /* 0x000000ffff062224 */ /* 0x000fe400078e0004 */
[----:B------:R-:W-:Y:S02]  /*4150*/  @P2 IMAD.MOV.U32 R7, RZ, RZ, R5 ;  /* 0x000000ffff072224 */ /* 0x000fe400078e0005 */
[----:B------:R-:W-:Y:S01]  /*4160*/  IMAD.MOV.U32 R5, RZ, RZ, R13 ;  /* 0x000000ffff057224 */ /* 0x000fe200078e000d */
[----:B------:R-:W-:Y:S01]  /*4170*/  @P2 SEL R5, R22, R13, P0 ;  /* 0x0000000d16052207 */ /* 0x000fe20000000000 */
        /* <DEDUP_REMOVED lines=13> */
[----:B------:R-:W-:-:S04]  /*4250*/  IADD3 R5, PT, PT, R17, 0xa00, RZ ;  /* 0x00000a0011057810 */ /* 0x000fc80007ffe0ff */
[----:B0-----:R-:W-:Y:S01]  /*4260*/  ISETP.GT.AND P1, PT, R5, UR4, PT ;  /* 0x0000000405007c0c */ /* 0x001fe2000bf24270 */
[----:B------:R-:W-:Y:S01]  /*4270*/  DSETP.GEU.AND P2, PT, |R10|, |R8|, PT ;  /* 0x400000080a00722a */ /* 0x000fe20003f4e200 */
[----:B------:R-:W-:-:S04]  /*4280*/  VIADD R5, R17, 0x500 ;  /* 0x0000050011057836 */ /* 0x000fc80000000000 */
[----:B------:R-:W-:-:S09]  /*4290*/  IMAD.MOV.U32 R17, RZ, RZ, R5 ;  /* 0x000000ffff117224 */ /* 0x000fd200078e0005 */
        /* <DEDUP_REMOVED lines=12> */
.L_x_655:
        /* <DEDUP_REMOVED lines=14> */
[----:B------:R-:W-:Y:S01]  /*4440*/  IMAD.IADD R7, R0, 0x1, R5 ;  /* 0x0000000100077824 */ /* 0x000fe200078e0205 */
[----:B------:R-:W-:-:S04]  /*4450*/  LEA.HI R4, R10, 0x1, RZ, 0x18 ;  /* 0x000000010a047811 */ /* 0x000fc800078fc0ff */
[C---:B------:R-:W-:Y:S02]  /*4460*/  IADD3 R14, P0, PT, R7.reuse, UR6, RZ ;  /* 0x00000006070e7c10 */ /* 0x040fe4000ff1e0ff */
[----:B------:R-:W-:Y:S01]  /*4470*/  LOP3.LUT R6, R4, 0x3, RZ, 0xc0, !PT ;  /* 0x0000000304067812 */ /* 0x000fe200078ec0ff */
[----:B------:R-:W-:Y:S02]  /*4480*/  IMAD.MOV.U32 R4, RZ, RZ, R0 ;  /* 0x000000ffff047224 */ /* 0x000fe400078e0000 */
[----:B------:R-:W-:Y:S02]  /*4490*/  IMAD.X R15, RZ, RZ, UR7, P0 ;  /* 0x00000007ff0f7e24 */ /* 0x000fe400080e06ff */
[----:B------:R-:W-:Y:S02]  /*44a0*/  IMAD.MOV R11, RZ, RZ, -R6 ;  /* 0x000000ffff0b7224 */ /* 0x000fe400078e0a06 */
[----:B0-----:R-:W-:-:S04]  /*44b0*/  IMAD.WIDE.U32 R2, R7, 0x8, R2 ;  /* 0x0000000807027825 */ /* 0x001fc800078e0002 */
[----:B------:R-:W-:Y:S02]  /*44c0*/  IMAD.MOV.U32 R12, RZ, RZ, R2 ;  /* 0x000000ffff0c7224 */ /* 0x000fe400078e0002 */
[----:B------:R-:W-:-:S07]  /*44d0*/  IMAD.MOV.U32 R13, RZ, RZ, R3 ;  /* 0x000000ffff0d7224 */ /* 0x000fce00078e0003 */
.L_x_663:
[----:B------:R-:W-:Y:S02]  /*44e0*/  IMAD.MOV.U32 R2, RZ, RZ, R12 ;  /* 0x000000ffff027224 */ /* 0x000fe400078e000c */
[----:B------:R-:W-:-:S06]  /*44f0*/  IMAD.MOV.U32 R3, RZ, RZ, R13 ;  /* 0x000000ffff037224 */ /* 0x000fcc00078e000d */
[----:B------:R-:W2:Y:S01]  /*4500*/  LDG.E.64 R2, desc[UR8][R2.64] ;  /* 0x0000000802027981 */ /* 0x000ea2000c1e1b00 */
[----:B------:R-:W-:Y:S01]  /*4510*/  VIADD R11, R11, 0x1 ;  /* 0x000000010b0b7836 */ /* 0x000fe20000000000 */
[----:B------:R-:W-:Y:S01]  /*4520*/  BSSY.RECONVERGENT B3, `(.L_x_661) ;  /* 0x000001b000037945 */ /* 0x000fe20003800200 */
[----:B------:R-:W-:Y:S01]  /*4530*/  IMAD.MOV.U32 R19, RZ, RZ, R23 ;  /* 0x000000ffff137224 */ /* 0x000fe200078e0017 */
[----:B------:R-:W-:Y:S01]  /*4540*/  MOV R7, R9 ;  /* 0x0000000900077202 */ /* 0x000fe20000000f00 */
[----:B------:R-:W-:Y:S01]  /*4550*/  IMAD.MOV.U32 R16, RZ, RZ, R24 ;  /* 0x000000ffff107224 */ /* 0x000fe200078e0018 */
[----:B------:R-:W-:Y:S01]  /*4560*/  ISETP.NE.AND P2, PT, R11, RZ, PT ;  /* 0x000000ff0b00720c */ /* 0x000fe20003f45270 */
[----:B------:R-:W-:Y:S01]  /*4570*/  IMAD.MOV.U32 R6, RZ, RZ, R8 ;  /* 0x000000ffff067224 */ /* 0x000fe200078e0008 */
[----:B------:R-:W-:Y:S01]  /*4580*/  IADD3 R12, P3, PT, R12, 0x800, RZ ;  /* 0x000008000c0c7810 */ /* 0x000fe20007f7e0ff */
[----:B------:R-:W-:Y:S02]  /*4590*/  IMAD.MOV.U32 R23, RZ, RZ, R14 ;  /* 0x000000ffff177224 */ /* 0x000fe400078e000e */
[----:B------:R-:W-:Y:S01]  /*45a0*/  IMAD.MOV.U32 R24, RZ, RZ, R15 ;  /* 0x000000ffff187224 */ /* 0x000fe200078e000f */
[----:B--2---:R-:W-:Y:S01]  /*45b0*/  DSETP.GEU.AND P0, PT, |R8|, |R2|, PT ;  /* 0x400000020800722a */ /* 0x004fe20003f0e200 */
[----:B------:R-:W-:-:S02]  /*45c0*/  IMAD.MOV.U32 R8, RZ, RZ, R2 ;  /* 0x000000ffff087224 */ /* 0x000fc400078e0002 */
        /* <DEDUP_REMOVED lines=16> */
.L_x_662:
[----:B------:R-:W-:Y:S05]  /*46d0*/  BSYNC.RECONVERGENT B3 ;  /* 0x0000000000037941 */ /* 0x000fea0003800200 */
.L_x_661:
[----:B------:R-:W-:Y:S01]  /*46e0*/  IADD3 R14, P0, PT, R14, 0x100, RZ ;  /* 0x000001000e0e7810 */ /* 0x000fe20007f1e0ff */
[----:B------:R-:W-:Y:S02]  /*46f0*/  VIADD R4, R4, 0x100 ;  /* 0x0000010004047836 */ /* 0x000fe40000000000 */
[----:B------:R-:W-:Y:S02]  /*4700*/  IMAD.X R13, RZ, RZ, R13, P3 ;  /* 0x000000ffff0d7224 */ /* 0x000fe400018e060d */
[----:B------:R-:W-:Y:S01]  /*4710*/  IMAD.X R15, RZ, RZ, R15, P0 ;  /* 0x000000ffff0f7224 */ /* 0x000fe200000e060f */
[----:B------:R-:W-:Y:S07]  /*4720*/  @P2 BRA `(.L_x_663) ;  /* 0xfffffffc006c2947 */ /* 0x000fee000383ffff */
.L_x_660:
[----:B------:R-:W-:Y:S05]  /*4730*/  BSYNC.RECONVERGENT B2 ;  /* 0x0000000000027941 */ /* 0x000fea0003800200 */
.L_x_659:
[----:B------:R-:W-:-:S13]  /*4740*/  ISETP.GE.U32.AND P0, PT, R10, 0x300, PT ;  /* 0x000003000a00780c */ /* 0x000fda0003f06070 */
[----:B------:R-:W-:Y:S05]  /*4750*/  @!P0 BRA `(.L_x_658) ;  /* 0x0000000400fc8947 */ /* 0x000fea0003800000 */
[----:B------:R-:W0:Y:S01]  /*4760*/  LDCU.128 UR12, c[0x0][0x380] ;  /* 0x00007000ff0c77ac */ /* 0x000e220008000c00 */
[----:B------:R-:W1:Y:S01]  /*4770*/  LDC.64 R20, c[0x0][0x380] ;  /* 0x0000e000ff147b82 */ /* 0x000e620000000a00 */
[C---:B------:R-:W-:Y:S01]  /*4780*/  IADD3 R7, P1, PT, R4.reuse, R5, RZ ;  /* 0x0000000504077210 */ /* 0x040fe20007f3e0ff */
[C---:B------:R-:W-:Y:S02]  /*4790*/  IMAD.IADD R16, R4.reuse, 0x1, R5 ;  /* 0x0000000104107824 */ /* 0x040fe400078e0205 */
[----:B------:R-:W-:Y:S02]  /*47a0*/  VIADD R22, R4, 0x200 ;  /* 0x0000020004167836 */ /* 0x000fe40000000000 */
[----:B------:R-:W-:Y:S02]  /*47b0*/  IMAD.X R10, RZ, RZ, RZ, P1 ;  /* 0x000000ffff0a7224 */ /* 0x000fe400008e06ff */
[----:B------:R-:W2:Y:S01]  /*47c0*/  LDC.64 R2, c[0x0][0x388] ;  /* 0x0000e200ff027b82 */ /* 0x000ea20000000a00 */
[----:B0-----:R-:W-:-:S02]  /*47d0*/  LEA R6, P2, R7, UR12, 0x3 ;  /* 0x0000000c07067c11 */ /* 0x001fc4000f8418ff */
[----:B------:R-:W-:Y:S02]  /*47e0*/  IADD3 R18, P0, PT, R16, UR14, RZ ;  /* 0x0000000e10127c10 */ /* 0x000fe4000ff1e0ff */
[----:B------:R-:W-:Y:S02]  /*47f0*/  IADD3 R6, P1, PT, R6, 0x1800, RZ ;  /* 0x0000180006067810 */ /* 0x000fe40007f3e0ff */
[----:B------:R-:W-:Y:S01]  /*4800*/  LEA.HI.X R5, R7, UR13, R10, 0x3, P2 ;  /* 0x0000000d07057c11 */ /* 0x000fe200090f1c0a */
[----:B-1----:R-:W-:-:S04]  /*4810*/  IMAD.WIDE.U32 R20, R16, 0x8, R20 ;  /* 0x0000000810147825 */ /* 0x002fc800078e0014 */
[----:B------:R-:W-:Y:S02]  /*4820*/  IMAD.X R19, RZ, RZ, UR15, P0 ;  /* 0x0000000fff137e24 */ /* 0x000fe400080e06ff */
[----:B------:R-:W-:-:S07]  /*4830*/  IMAD.X R5, RZ, RZ, R5, P1 ;  /* 0x000000ffff057224 */ /* 0x000fce00008e0605 */
.L_x_672:
[----:B------:R-:W3:Y:S01]  /*4840*/  LDG.E.64 R14, desc[UR8][R20.64] ;  /* 0x00000008140e7981 */ /* 0x000ee2000c1e1b00 */
[----:B------:R-:W-:-:S05]  /*4850*/  IMAD.MOV.U32 R4, RZ, RZ, R6 ;  /* 0x000000ffff047224 */ /* 0x000fca00078e0006 */
[----:B------:R0:W5:Y:S04]  /*4860*/  LDG.E.64 R10, desc[UR8][R4.64+-0x1000] ;  /* 0xfff00008040a7981 */ /* 0x000168000c1e1b00 */
[----:B------:R0:W5:Y:S01]  /*4870*/  LDG.E.64 R6, desc[UR8][R4.64+-0x800] ;  /* 0xfff8000804067981 */ /* 0x000162000c1e1b00 */
[----:B------:R-:W-:Y:S01]  /*4880*/  BSSY.RECONVERGENT B2, `(.L_x_664) ;  /* 0x0000015000027945 */ /* 0x000fe20003800200 */
[----:B------:R-:W-:Y:S02]  /*4890*/  IMAD.MOV.U32 R26, RZ, RZ, R18 ;  /* 0x000000ffff1a7224 */ /* 0x000fe400078e0012 */
[----:B------:R-:W-:Y:S01]  /*48a0*/  IMAD.MOV.U32 R25, RZ, RZ, R19 ;  /* 0x000000ffff197224 */ /* 0x000fe200078e0013 */
[----:B---3--:R-:W-:Y:S01]  /*48b0*/  DSETP.GEU.AND P0, PT, |R8|, |R14|, PT ;  /* 0x4000000e0800722a */ /* 0x008fe20003f0e200 */
[----:B------:R-:W-:Y:S01]  /*48c0*/  MOV R12, R14 ;  /* 0x0000000e000c7202 */ /* 0x000fe20000000f00 */
[----:B------:R-:W-:-:S12]  /*48d0*/  IMAD.MOV.U32 R13, RZ, RZ, R15 ;  /* 0x000000ffff0d7224 */ /* 0x000fd800078e000f */
        /* <DEDUP_REMOVED lines=15> */
.L_x_665:
[----:B------:R-:W-:Y:S05]  /*49d0*/  BSYNC.RECONVERGENT B2 ;  /* 0x0000000000027941 */ /* 0x000fea0003800200 */
.L_x_664:
[----:B-----5:R-:W-:Y:S01]  /*49e0*/  DSETP.GEU.AND P0, PT, |R12|, |R10|, PT ;  /* 0x4000000a0c00722a */ /* 0x020fe20003f0e200 */
[----:B------:R-:W-:Y:S01]  /*49f0*/  VIADD R9, R16, 0x100 ;  /* 0x0000010010097836 */ /* 0x000fe20000000000 */
[----:B------:R-:W-:Y:S01]  /*4a00*/  BSSY.RECONVERGENT B2, `(.L_x_666) ;  /* 0x0000016000027945 */ /* 0x000fe20003800200 */
[----:B------:R-:W-:-:S03]  /*4a10*/  IMAD.MOV.U32 R8, RZ, RZ, R10 ;  /* 0x000000ffff087224 */ /* 0x000fc600078e000a */
[----:B--2---:R-:W-:Y:S01]  /*4a20*/  IADD3 R23, P1, PT, R9, R2, RZ ;  /* 0x0000000209177210 */ /* 0x004fe20007f3e0ff */
[----:B------:R-:W-:-:S04]  /*4a30*/  IMAD.MOV.U32 R9, RZ, RZ, R11 ;  /* 0x000000ffff097224 */ /* 0x000fc800078e000b */
[----:B------:R-:W-:Y:S02]  /*4a40*/  IMAD.X R24, RZ, RZ, R3, P1 ;  /* 0x000000ffff187224 */ /* 0x000fe400008e0603 */
[----:B------:R-:W-:Y:S02]  /*4a50*/  IMAD.MOV.U32 R15, RZ, RZ, R23 ;  /* 0x000000ffff0f7224 */ /* 0x000fe400078e0017 */
[----:B------:R-:W-:Y:S01]  /*4a60*/  IMAD.MOV.U32 R14, RZ, RZ, R24 ;  /* 0x000000ffff0e7224 */ /* 0x000fe200078e0018 */
        /* <DEDUP_REMOVED lines=15> */
.L_x_667:
[----:B------:R-:W-:Y:S05]  /*4b60*/  BSYNC.RECONVERGENT B2 ;  /* 0x0000000000027941 */ /* 0x000fea0003800200 */
.L_x_666:
[----:B------:R0:W5:Y:S01]  /*4b70*/  LDG.E.64 R10, desc[UR8][R4.64] ;  /* 0x00000008040a7981 */ /* 0x000162000c1e1b00 */
[----:B------:R-:W-:Y:S01]  /*4b80*/  DSETP.GEU.AND P0, PT, |R8|, |R6|, PT ;  /* 0x400000060800722a */ /* 0x000fe20003f0e200 */
[----:B------:R-:W-:Y:S01]  /*4b90*/  VIADD R13, R16, 0x200 ;  /* 0x00000200100d7836 */ /* 0x000fe20000000000 */
[----:B------:R-:W-:Y:S01]  /*4ba0*/  BSSY.RECONVERGENT B2, `(.L_x_668) ;  /* 0x0000016000027945 */ /* 0x000fe20003800200 */
[----:B------:R-:W-:-:S03]  /*4bb0*/  MOV R12, R6 ;  /* 0x00000006000c7202 */ /* 0x000fc60000000f00 */
[----:B------:R-:W-:Y:S01]  /*4bc0*/  IADD3 R24, P1, PT, R13, R2, RZ ;  /* 0x000000020d187210 */ /* 0x000fe20007f3e0ff */
[----:B------:R-:W-:-:S04]  /*4bd0*/  IMAD.MOV.U32 R13, RZ, RZ, R7 ;  /* 0x000000ffff0d7224 */ /* 0x000fc800078e0007 */
[----:B------:R-:W-:Y:S02]  /*4be0*/  IMAD.X R23, RZ, RZ, R3, P1 ;  /* 0x000000ffff177224 */ /* 0x000fe400008e0603 */
        /* <DEDUP_REMOVED lines=17> */
.L_x_669:
[----:B------:R-:W-:Y:S05]  /*4d00*/  BSYNC.RECONVERGENT B2 ;  /* 0x0000000000027941 */ /* 0x000fea0003800200 */
.L_x_668:
[----:B-----5:R-:W-:Y:S01]  /*4d10*/  DSETP.GEU.AND P0, PT, |R12|, |R10|, PT ;  /* 0x4000000a0c00722a */ /* 0x020fe20003f0e200 */
[----:B------:R-:W-:Y:S01]  /*4d20*/  VIADD R7, R16, 0x300 ;  /* 0x0000030010077836 */ /* 0x000fe20000000000 */
[----:B------:R-:W-:Y:S01]  /*4d30*/  BSSY.RECONVERGENT B2, `(.L_x_670) ;  /* 0x0000016000027945 */ /* 0x000fe20003800200 */
[----:B------:R-:W-:Y:S02]  /*4d40*/  IMAD.MOV.U32 R8, RZ, RZ, R10 ;  /* 0x000000ffff087224 */ /* 0x000fe400078e000a */
[----:B------:R-:W-:Y:S01]  /*4d50*/  IMAD.MOV.U32 R9, RZ, RZ, R11 ;  /* 0x000000ffff097224 */ /* 0x000fe200078e000b */
[----:B------:R-:W-:-:S05]  /*4d60*/  IADD3 R7, P1, PT, R7, R2, RZ ;  /* 0x0000000207077210 */ /* 0x000fca0007f3e0ff */
        /* <DEDUP_REMOVED lines=18> */
.L_x_671:
[----:B------:R-:W-:Y:S05]  /*4e90*/  BSYNC.RECONVERGENT B2 ;  /* 0x0000000000027941 */ /* 0x000fea0003800200 */
.L_x_670:
[----:B------:R-:W-:Y:S01]  /*4ea0*/  VIADD R10, R22, 0x200 ;  /* 0x00000200160a7836 */ /* 0x000fe20000000000 */
[----:B------:R-:W-:Y:S01]  /*4eb0*/  IADD3 R6, P2, PT, R4, 0x2000, RZ ;  /* 0x0000200004067810 */ /* 0x000fe20007f5e0ff */
[----:B------:R-:W-:Y:S01]  /*4ec0*/  VIADD R22, R22, 0x400 ;  /* 0x0000040016167836 */ /* 0x000fe20000000000 */
[----:B------:R-:W-:Y:S01]  /*4ed0*/  IADD3 R18, P1, PT, R18, 0x400, RZ ;  /* 0x0000040012127810 */ /* 0x000fe20007f3e0ff */
[----:B------:R-:W-:Y:S01]  /*4ee0*/  VIADD R16, R16, 0x400 ;  /* 0x0000040010107836 */ /* 0x000fe20000000000 */
[----:B------:R-:W-:Y:S01]  /*4ef0*/  ISETP.GE.AND P0, PT, R10, R17, PT ;  /* 0x000000110a00720c */ /* 0x000fe20003f06270 */
[----:B------:R-:W-:Y:S01]  /*4f00*/  IMAD.X R5, RZ, RZ, R5, P2 ;  /* 0x000000ffff057224 */ /* 0x000fe200010e0605 */
[----:B------:R-:W-:Y:S02]  /*4f10*/  IADD3 R20, P2, PT, R20, 0x2000, RZ ;  /* 0x0000200014147810 */ /* 0x000fe40007f5e0ff */
[----:B------:R-:W-:-:S03]  /*4f20*/  IADD3.X R19, PT, PT, RZ, R19, RZ, P1, !PT ;  /* 0x00000013ff137210 */ /* 0x000fc60000ffe4ff */
[----:B------:R-:W-:-:S06]  /*4f30*/  IMAD.X R21, RZ, RZ, R21, P2 ;  /* 0x000000ffff157224 */ /* 0x000fcc00010e0615 */
[----:B------:R-:W-:Y:S05]  /*4f40*/  @!P0 BRA `(.L_x_672) ;  /* 0xfffffff8003c8947 */ /* 0x000fea000383ffff */
.L_x_658:
[----:B------:R-:W-:Y:S05]  /*4f50*/  BSYNC.RECONVERGENT B1 ;  /* 0x0000000000017941 */ /* 0x000fea0003800200 */
.L_x_657:
        /* <DEDUP_REMOVED lines=32> */
.L_x_674:
[----:B------:R-:W-:Y:S05]  /*5160*/  BSYNC.RECONVERGENT B1 ;  /* 0x0000000000017941 */ /* 0x000fea0003800200 */
.L_x_673:
        /* <DEDUP_REMOVED lines=31> */
.L_x_676:
[----:B------:R-:W-:Y:S05]  /*5360*/  BSYNC.RECONVERGENT B1 ;  /* 0x0000000000017941 */ /* 0x000fea0003800200 */
.L_x_675:
        /* <DEDUP_REMOVED lines=31> */
.L_x_678:
[----:B------:R-:W-:Y:S05]  /*5560*/  BSYNC.RECONVERGENT B1 ;  /* 0x0000000000017941 */ /* 0x000fea0003800200 */
.L_x_677:
[----:B------:R-:W-:Y:S01]  /*5570*/  ISETP.GT.AND P0, PT, R10, 0x17, PT ;  /* 0x000000170a00780c */ /* 0x000fe20003f04270 */
[----:B-1----:R1:W1:Y:S01]  /*5580*/  SHFL.DOWN PT, R6, R2, 0x8, 0x1f ;  /* 0x09001f0002067f89 */ /* 0x00226200000e0000 */
[----:B------:R-:W-:Y:S01]  /*5590*/  BSSY.RECONVERGENT B1, `(.L_x_679) ;  /* 0x000001d000017945 */ /* 0x000fe20003800200 */
[----:B0-----:R-:W-:Y:S01]  /*55a0*/  IMAD.MOV.U32 R8, RZ, RZ, R11 ;  /* 0x000000ffff087224 */ /* 0x001fe200078e000b */
[----:B------:R-:W-:Y:S01]  /*55b0*/  MOV R4, R2 ;  /* 0x0000000200047202 */ /* 0x000fe20000000f00 */
[----:B--2---:R0:W2:Y:S01]  /*55c0*/  SHFL.DOWN PT, R7, R3, 0x8, 0x1f ;  /* 0x09001f0003077f89 */ /* 0x0040a200000e0000 */
[----:B------:R-:W-:Y:S02]  /*55d0*/  IMAD.MOV.U32 R9, RZ, RZ, R12 ;  /* 0x000000ffff097224 */ /* 0x000fe400078e000c */
[----:B------:R-:W-:Y:S01]  /*55e0*/  IMAD.MOV.U32 R5, RZ, RZ, R3 ;  /* 0x000000ffff057224 */ /* 0x000fe200078e0003 */
[----:B---3--:R0:W3:Y:S04]  /*55f0*/  SHFL.DOWN PT, R14, R11, 0x8, 0x1f ;  /* 0x09001f000b0e7f89 */ /* 0x0080e800000e0000 */
        /* <DEDUP_REMOVED lines=22> */
.L_x_680:
[----:B------:R-:W-:Y:S05]  /*5760*/  BSYNC.RECONVERGENT B1 ;  /* 0x0000000000017941 */ /* 0x000fea0003800200 */
.L_x_679:
        /* <DEDUP_REMOVED lines=31> */
.L_x_682:
[----:B------:R-:W-:Y:S05]  /*5960*/  BSYNC.RECONVERGENT B1 ;  /* 0x0000000000017941 */ /* 0x000fea0003800200 */
.L_x_681:
        /* <DEDUP_REMOVED lines=11> */
.L_x_684:
[----:B------:R-:W-:Y:S05]  /*5a20*/  BSYNC.RECONVERGENT B1 ;  /* 0x0000000000017941 */ /* 0x000fea0003800200 */
.L_x_683:
        /* <DEDUP_REMOVED lines=31> */
.L_x_686:
[----:B------:R-:W-:Y:S05]  /*5c20*/  BSYNC.RECONVERGENT B1 ;  /* 0x0000000000017941 */ /* 0x000fea0003800200 */
.L_x_685:
        /* <DEDUP_REMOVED lines=23> */
.L_x_688:
[----:B------:R-:W-:Y:S05]  /*5da0*/  BSYNC.RECONVERGENT B1 ;  /* 0x0000000000017941 */ /* 0x000fea0003800200 */
.L_x_687:
[----:B------:R-:W-:Y:S01]  /*5db0*/  DSETP.GEU.AND P0, PT, |R4|, |R10|, PT ;  /* 0x4000000a0400722a */ /* 0x000fe20003f0e200 */
[----:B------:R-:W-:Y:S01]  /*5dc0*/  BSSY.RECONVERGENT B1, `(.L_x_689) ;  /* 0x0000014000017945 */ /* 0x000fe20003800200 */
[----:B------:R-:W-:Y:S01]  /*5dd0*/  IMAD.MOV.U32 R2, RZ, RZ, R10 ;  /* 0x000000ffff027224 */ /* 0x000fe200078e000a */
[----:B------:R-:W-:Y:S01]  /*5de0*/  MOV R3, R11 ;  /* 0x0000000b00037202 */ /* 0x000fe20000000f00 */
        /* <DEDUP_REMOVED lines=17> */
.L_x_690:
[----:B------:R-:W-:Y:S05]  /*5f00*/  BSYNC.RECONVERGENT B1 ;  /* 0x0000000000017941 */ /* 0x000fea0003800200 */
.L_x_689:
        /* <DEDUP_REMOVED lines=23> */
.L_x_692:
[----:B------:R-:W-:Y:S05]  /*6080*/  BSYNC.RECONVERGENT B1 ;  /* 0x0000000000017941 */ /* 0x000fea0003800200 */
.L_x_691:
        /* <DEDUP_REMOVED lines=21> */
.L_x_694:
[----:B------:R-:W-:Y:S05]  /*61e0*/  BSYNC.RECONVERGENT B1 ;  /* 0x0000000000017941 */ /* 0x000fea0003800200 */
.L_x_693:
        /* <DEDUP_REMOVED lines=21> */
.L_x_696:
[----:B------:R-:W-:Y:S05]  /*6340*/  BSYNC.RECONVERGENT B1 ;  /* 0x0000000000017941 */ /* 0x000fea0003800200 */
.L_x_695:
        /* <DEDUP_REMOVED lines=20> */
.L_x_616:
[----:B------:R-:W-:Y:S05]  /*6490*/  BSYNC.RECONVERGENT B0 ;  /* 0x0000000000007941 */ /* 0x000fea0003800200 */
.L_x_583:
[----:B------:R-:W-:Y:S05]  /*64a0*/  @P1 EXIT ;  /* 0x000000000000194d */ /* 0x000fea0003800000 */
[----:B012-4-:R-:W0:Y:S02]  /*64b0*/  LDC.64 R4, c[0x0][0x390] ;  /* 0x0000e400ff047b82 */ /* 0x017e240000000a00 */
[----:B0-----:R-:W-:Y:S04]  /*64c0*/  STG.E.64 desc[UR8][R4.64], R2 ;  /* 0x0000000204007986 */ /* 0x001fe8000c101b08 */
[----:B------:R-:W-:Y:S01]  /*64d0*/  STG.E.64 desc[UR8][R4.64+0x8], R14 ;  /* 0x0000080e04007986 */ /* 0x000fe2000c101b08 */
[----:B------:R-:W-:Y:S05]  /*64e0*/  EXIT ;  /* 0x000000000000794d */ /* 0x000fea0003800000 */
.L_x_697:
        /* <DEDUP_REMOVED lines=9> */
.L_x_740:


//--------------------- .text._Z8kernel_2Pdii     --------------------------
	.section	.text._Z8kernel_2Pdii,"ax",@progbits
	.align	128
        .global         _Z8kernel_2Pdii
        .type           _Z8kernel_2Pdii,@function
        .size           _Z8kernel_2Pdii,(.L_x_741 - _Z8kernel_2Pdii)
        .other          _Z8kernel_2Pdii,@"STO_CUDA_ENTRY STV_DEFAULT"
_Z8kernel_2Pdii:
.text._Z8kernel_2Pdii:
[----:B------:R-:W-:Y:S01]  /*0000*/  LDC R1, c[0x0][0x37c] ;  /* 0x0000df00ff017b82 */ /* 0x000fe20000000800 */
[----:B------:R-:W0:Y:S07]  /*0010*/  S2R R0, SR_CTAID.X ;  /* 0x0000000000007919 */ /* 0x000e2e0000002500 */
[----:B------:R-:W1:Y:S01]  /*0020*/  LDC.64 R4, c[0x0][0x388] ;  /* 0x0000e200ff047b82 */ /* 0x000e620000000a00 */
[----:B------:R-:W0:Y:S01]  /*0030*/  LDCU UR5, c[0x0][0x360] ;  /* 0x00006c00ff0577ac */ /* 0x000e220008000800 */
[----:B------:R-:W0:Y:S01]  /*0040*/  S2R R3, SR_TID.X ;  /* 0x0000000000037919 */ /* 0x000e220000002100 */
[----:B------:R-:W2:Y:S01]  /*0050*/  LDCU UR6, c[0x0][0x364] ;  /* 0x00006c80ff0677ac */ /* 0x000ea20008000800 */
[----:B------:R-:W3:Y:S01]  /*0060*/  LDCU UR4, c[0x0][0x370] ;  /* 0x00006e00ff0477ac */ /* 0x000ee20008000800 */
[----:B0-----:R-:W-:Y:S01]  /*0070*/  IMAD R0, R0, UR5, R3 ;  /* 0x0000000500007c24 */ /* 0x001fe2000f8e0203 */
[----:B---3--:R-:W-:-:S04]  /*0080*/  UIMAD UR5, UR5, UR4, URZ ;  /* 0x00000004050572a4 */ /* 0x008fc8000f8e02ff */
[----:B-1----:R-:W-:-:S04]  /*0090*/  IADD3.X R7, PT, PT, R0, R5, RZ, PT, !PT ;  /* 0x0000000500077210 */ /* 0x002fc80003ffe4ff */
[----:B------:R-:W-:-:S13]  /*00a0*/  ISETP.GE.AND P0, PT, R7, R4, PT ;  /* 0x000000040700720c */ /* 0x000fda0003f06270 */
[----:B--2---:R-:W-:Y:S05]  /*00b0*/  @P0 EXIT ;  /* 0x000000000000094d */ /* 0x004fea0003800000 */
[----:B------:R-:W0:Y:S01]  /*00c0*/  S2R R2, SR_TID.Y ;  /* 0x0000000000027919 */ /* 0x000e220000002200 */
[----:B------:R-:W1:Y:S01]  /*00d0*/  S2UR UR4, SR_CTAID.Y ;  /* 0x00000000000479c3 */ /* 0x000e620000002600 */
[----:B------:R-:W2:Y:S01]  /*00e0*/  I2F.U32.RP R6, UR5 ;  /* 0x0000000500067d06 */ /* 0x000ea20008209000 */
[----:B------:R-:W-:Y:S01]  /*00f0*/  ISETP.NE.U32.AND P3, PT, RZ, UR5, PT ;  /* 0x00000005ff007c0c */ /* 0x000fe2000bf65070 */
[----:B------:R-:W3:Y:S06]  /*0100*/  LDCU.64 UR8, c[0x0][0x358] ;  /* 0x00006b00ff0877ac */ /* 0x000eec0008000a00 */
[----:B--2---:R-:W2:Y:S01]  /*0110*/  MUFU.RCP R6, R6 ;  /* 0x0000000600067308 */ /* 0x004ea20000001000 */
[----:B-1----:R-:W-:-:S06]  /*0120*/  UIMAD UR4, UR6, UR4, URZ ;  /* 0x00000004060472a4 */ /* 0x002fcc000f8e02ff */
[----:B0-----:R-:W-:Y:S01]  /*0130*/  IADD3 R0, PT, PT, R2, UR4, R5 ;  /* 0x0000000402007c10 */ /* 0x001fe2000fffe005 */
[----:B------:R-:W-:Y:S01]  /*0140*/  ULOP3.LUT UR4, URZ, UR4, URZ, 0x33, !UPT ;  /* 0x00000004ff047292 */ /* 0x000fe2000f8e33ff */
[----:B--2---:R-:W-:Y:S02]  /*0150*/  IADD3 R8, PT, PT, R6, 0xffffffe, RZ ;  /* 0x0ffffffe06087810 */ /* 0x004fe40007ffe0ff */
[----:B------:R-:W-:Y:S02]  /*0160*/  IADD3 R0, PT, PT, R0, 0x1, RZ ;  /* 0x0000000100007810 */ /* 0x000fe40007ffe0ff */
[----:B------:R-:W-:Y:S01]  /*0170*/  IADD3 R11, PT, PT, R5, UR5, R2 ;  /* 0x00000005050b7c10 */ /* 0x000fe2000fffe002 */
[----:B------:R0:W1:Y:S01]  /*0180*/  F2I.FTZ.U32.TRUNC.NTZ R9, R8 ;  /* 0x0000000800097305 */ /* 0x000062000021f000 */
[----:B------:R-:W-:-:S04]  /*0190*/  IADD3 R3, PT, PT, R0, UR5, RZ ;  /* 0x0000000500037c10 */ /* 0x000fc8000fffe0ff */
[----:B------:R-:W-:-:S04]  /*01a0*/  VIMNMX R2, PT, PT, R3, R4, !PT ;  /* 0x0000000403027248 */ /* 0x000fc80007fe0100 */
[----:B------:R-:W-:Y:S01]  /*01b0*/  IADD3 R2, PT, PT, -R11, UR4, R2 ;  /* 0x000000040b027c10 */ /* 0x000fe2000fffe102 */
[----:B0-----:R-:W-:Y:S01]  /*01c0*/  HFMA2 R8, -RZ, RZ, 0, 0 ;  /* 0x00000000ff087431 */ /* 0x001fe200000001ff */
[----:B------:R-:W-:Y:S01]  /*01d0*/  IADD3 R11, PT, PT, RZ, -UR5, RZ ;  /* 0x80000005ff0b7c10 */ /* 0x000fe2000fffe0ff */
[----:B------:R-:W0:Y:S01]  /*01e0*/  LDCU UR4, c[0x0][0x374] ;  /* 0x00006e80ff0477ac */ /* 0x000e220008000800 */
[C---:B------:R-:W-:Y:S01]  /*01f0*/  ISETP.NE.AND P0, PT, R2.reuse, RZ, PT ;  /* 0x000000ff0200720c */ /* 0x040fe20003f05270 */
[----:B------:R-:W-:Y:S02]  /*0200*/  VIADD R6, R2, 0xffffffff ;  /* 0xffffffff02067836 */ /* 0x000fe40000000000 */
[----:B-1----:R-:W-:-:S04]  /*0210*/  IMAD R11, R11, R9, RZ ;  /* 0x000000090b0b7224 */ /* 0x002fc800078e02ff */
[----:B------:R-:W-:-:S06]  /*0220*/  IMAD.HI.U32 R9, R9, R11, R8 ;  /* 0x0000000b09097227 */ /* 0x000fcc00078e0008 */
[----:B------:R-:W-:Y:S02]  /*0230*/  @!P0 IADD3 R6, PT, PT, R2, RZ, RZ ;  /* 0x000000ff02068210 */ /* 0x000fe40007ffe0ff */
[----:B------:R-:W-:Y:S01]  /*0240*/  IADD3 R2, PT, PT, R3, UR5, RZ ;  /* 0x0000000503027c10 */ /* 0x000fe2000fffe0ff */
[----:B0-----:R-:W-:Y:S02]  /*0250*/  UIMAD UR4, UR6, UR4, URZ ;  /* 0x00000004060472a4 */ /* 0x001fe4000f8e02ff */
[----:B------:R-:W-:-:S04]  /*0260*/  IMAD.HI.U32 R11, R9, R6, RZ ;  /* 0x00000006090b7227 */ /* 0x000fc800078e00ff */
[----:B------:R-:W-:Y:S01]  /*0270*/  IMAD R5, R2, R4, R5 ;  /* 0x0000000402057224 */ /* 0x000fe200078e0205 */
[----:B------:R-:W-:Y:S02]  /*0280*/  IADD3 R9, PT, PT, -R11, RZ, RZ ;  /* 0x000000ff0b097210 */ /* 0x000fe40007ffe1ff */
[----:B------:R-:W-:-:S03]  /*0290*/  SEL R4, RZ, 0x1, !P0 ;  /* 0x00000001ff047807 */ /* 0x000fc60004000000 */
[----:B------:R-:W-:Y:S02]  /*02a0*/  IMAD R6, R9, UR5, R6 ;  /* 0x0000000509067c24 */ /* 0x000fe4000f8e0206 */
[----:B------:R-:W0:Y:S03]  /*02b0*/  LDC.64 R8, c[0x0][0x380] ;  /* 0x0000e000ff087b82 */ /* 0x000e260000000a00 */
[----:B------:R-:W-:-:S13]  /*02c0*/  ISETP.GE.U32.AND P1, PT, R6, UR5, PT ;  /* 0x0000000506007c0c */ /* 0x000fda000bf26070 */
[----:B------:R-:W-:Y:S01]  /*02d0*/  @P1 VIADD R6, R6, -UR5 ;  /* 0x8000000506061c36 */ /* 0x000fe20008000000 */
[----:B------:R-:W-:-:S04]  /*02e0*/  @P1 IADD3 R11, PT, PT, R11, 0x1, RZ ;  /* 0x000000010b0b1810 */ /* 0x000fc80007ffe0ff */
[----:B------:R-:W-:Y:S01]  /*02f0*/  ISETP.GE.U32.AND P2, PT, R6, UR5, PT ;  /* 0x0000000506007c0c */ /* 0x000fe2000bf46070 */
[----:B0-----:R-:W-:-:S04]  /*0300*/  IMAD.WIDE R8, R5, 0x8, R8 ;  /* 0x0000000805087825 */ /* 0x001fc800078e0208 */
[----:B------:R-:W-:-:S08]  /*0310*/  IMAD.MOV.U32 R5, RZ, RZ, R7 ;  /* 0x000000ffff057224 */ /* 0x000fd000078e0007 */
[----:B------:R-:W-:Y:S02]  /*0320*/  @P2 IADD3 R11, PT, PT, R11, 0x1, RZ ;  /* 0x000000010b0b2810 */ /* 0x000fe40007ffe0ff */
[----:B------:R-:W-:-:S04]  /*0330*/  @!P3 LOP3.LUT R11, RZ, UR5, RZ, 0x33, !PT ;  /* 0x00000005ff0bbc12 */ /* 0x000fc8000f8e33ff */
[----:B---3--:R-:W-:-:S07]  /*0340*/  IADD3 R4, PT, PT, R4, R11, RZ ;  /* 0x0000000b04047210 */ /* 0x008fce0007ffe0ff */
.L_x_703:
[----:B0-----:R-:W0:Y:S01]  /*0350*/  LDC R6, c[0x0][0x388] ;  /* 0x0000e200ff067b82 */ /* 0x001e220000000800 */
[----:B------:R-:W-:Y:S01]  /*0360*/  BSSY.RECONVERGENT B0, `(.L_x_698) ;  /* 0x0000059000007945 */ /* 0x000fe20003800200 */
[----:B0-----:R-:W-:-:S13]  /*0370*/  ISETP.GE.AND P0, PT, R0, R6, PT ;  /* 0x000000060000720c */ /* 0x001fda0003f06270 */
[----:B-12---:R-:W-:Y:S05]  /*0380*/  @P0 BRA `(.L_x_699) ;  /* 0x0000000400580947 */ /* 0x006fea0003800000 */
[----:B------:R-:W0:Y:S01]  /*0390*/  LDC R7, c[0x0][0x38c] ;  /* 0x0000e300ff077b82 */ /* 0x000e220000000800 */
[----:B------:R-:W-:Y:S01]  /*03a0*/  LOP3.LUT R22, R4, 0x3, RZ, 0xc0, !PT ;  /* 0x0000000304167812 */ /* 0x000fe200078ec0ff */
[----:B------:R-:W-:Y:S01]  /*03b0*/  BSSY.RECONVERGENT B1, `(.L_x_700) ;  /* 0x0000027000017945 */ /* 0x000fe20003800200 */
[----:B------:R-:W-:Y:S02]  /*03c0*/  MOV R25, R0 ;  /* 0x0000000000197202 */ /* 0x000fe40000000f00 */
[----:B------:R-:W-:-:S03]  /*03d0*/  ISETP.NE.AND P0, PT, R22, 0x3, PT ;  /* 0x000000031600780c */ /* 0x000fc60003f05270 */
[----:B------:R-:W1:Y:S01]  /*03e0*/  LDC.64 R10, c[0x0][0x380] ;  /* 0x0000e000ff0a7b82 */ /* 0x000e620000000a00 */
[----:B0-----:R-:W-:-:S04]  /*03f0*/  IMAD R13, R7, R6, R5 ;  /* 0x00000006070d7224 */ /* 0x001fc800078e0205 */
[----:B-1----:R-:W-:-:S05]  /*0400*/  IMAD.WIDE R12, R13, 0x8, R10 ;  /* 0x000000080d0c7825 */ /* 0x002fca00078e020a */
[----:B------:R-:W-:Y:S05]  /*0410*/  @!P0 BRA `(.L_x_701) ;  /* 0x0000000000808947 */ /* 0x000fea0003800000 */
[CC--:B------:R-:W-:Y:S01]  /*0420*/  IMAD R17, R0.reuse, R6.reuse, R7 ;  /* 0x0000000600117224 */ /* 0x0c0fe200078e0207 */
[----:B------:R-:W2:Y:S01]  /*0430*/  LDG.E.64 R14, desc[UR8][R12.64] ;  /* 0x000000080c0e7981 */ /* 0x000ea2000c1e1b00 */
[----:B------:R-:W-:Y:S02]  /*0440*/  IMAD R21, R0, R6, R5 ;  /* 0x0000000600157224 */ /* 0x000fe400078e0205 */
[----:B------:R-:W-:-:S04]  /*0450*/  IMAD.WIDE R16, R17, 0x8, R10 ;  /* 0x0000000811107825 */ /* 0x000fc800078e020a */
[----:B------:R-:W-:Y:S02]  /*0460*/  IMAD.WIDE R20, R21, 0x8, R10 ;  /* 0x0000000815147825 */ /* 0x000fe400078e020a */
[----:B------:R-:W2:Y:S04]  /*0470*/  LDG.E.64 R16, desc[UR8][R16.64] ;  /* 0x0000000810107981 */ /* 0x000ea8000c1e1b00 */
[----:B------:R-:W2:Y:S01]  /*0480*/  LDG.E.64 R18, desc[UR8][R20.64] ;  /* 0x0000000814127981 */ /* 0x000ea2000c1e1b00 */
[----:B------:R-:W-:Y:S02]  /*0490*/  ISETP.NE.AND P0, PT, R22, RZ, PT ;  /* 0x000000ff1600720c */ /* 0x000fe40003f05270 */
[----:B------:R-:W-:Y:S01]  /*04a0*/  MOV R25, R3 ;  /* 0x0000000300197202 */ /* 0x000fe20000000f00 */
[----:B--2---:R-:W-:-:S07]  /*04b0*/  DFMA R14, -R16, R14, R18 ;  /* 0x0000000e100e722b */ /* 0x004fce0000000112 */
[----:B------:R0:W-:Y:S03]  /*04c0*/  STG.E.64 desc[UR8][R20.64], R14 ;  /* 0x0000000e14007986 */ /* 0x0001e6000c101b08 */
[----:B------:R-:W-:Y:S05]  /*04d0*/  @!P0 BRA `(.L_x_701) ;  /* 0x0000000000508947 */ /* 0x000fea0003800000 */
[CC--:B------:R-:W-:Y:S01]  /*04e0*/  IMAD R19, R3.reuse, R6.reuse, R7 ;  /* 0x0000000603137224 */ /* 0x0c0fe200078e0207 */
[----:B------:R-:W2:Y:S01]  /*04f0*/  LDG.E.64 R16, desc[UR8][R12.64] ;  /* 0x000000080c107981 */ /* 0x000ea2000c1e1b00 */
[----:B0-----:R-:W-:Y:S02]  /*0500*/  IMAD R15, R3, R6, R5 ;  /* 0x00000006030f7224 */ /* 0x001fe400078e0205 */
[----:B------:R-:W-:-:S04]  /*0510*/  IMAD.WIDE R18, R19, 0x8, R10 ;  /* 0x0000000813127825 */ /* 0x000fc800078e020a */
[----:B------:R-:W-:Y:S02]  /*0520*/  IMAD.WIDE R14, R15, 0x8, R10 ;  /* 0x000000080f0e7825 */ /* 0x000fe400078e020a */
[----:B------:R-:W2:Y:S04]  /*0530*/  LDG.E.64 R18, desc[UR8][R18.64] ;  /* 0x0000000812127981 */ /* 0x000ea8000c1e1b00 */
[----:B------:R-:W2:Y:S01]  /*0540*/  LDG.E.64 R20, desc[UR8][R14.64] ;  /* 0x000000080e147981 */ /* 0x000ea2000c1e1b00 */
[----:B------:R-:W-:Y:S02]  /*0550*/  ISETP.NE.AND P0, PT, R22, 0x1, PT ;  /* 0x000000011600780c */ /* 0x000fe40003f05270 */
[----:B------:R-:W-:Y:S01]  /*0560*/  MOV R25, R2 ;  /* 0x0000000200197202 */ /* 0x000fe20000000f00 */
[----:B--2---:R-:W-:-:S07]  /*0570*/  DFMA R16, -R18, R16, R20 ;  /* 0x000000101210722b */ /* 0x004fce0000000114 */
[----:B------:R1:W-:Y:S03]  /*0580*/  STG.E.64 desc[UR8][R14.64], R16 ;  /* 0x000000100e007986 */ /* 0x0003e6000c101b08 */
[----:B------:R-:W-:Y:S05]  /*0590*/  @!P0 BRA `(.L_x_701) ;  /* 0x0000000000208947 */ /* 0x000fea0003800000 */
[C---:B-1----:R-:W-:Y:S01]  /*05a0*/  IMAD R15, R2.reuse, R6, R5 ;  /* 0x00000006020f7224 */ /* 0x042fe200078e0205 */
[----:B------:R-:W2:Y:S03]  /*05b0*/  LDG.E.64 R18, desc[UR8][R8.64] ;  /* 0x0000000808127981 */ /* 0x000ea6000c1e1b00 */
[----:B------:R-:W-:Y:S01]  /*05c0*/  IMAD.WIDE R14, R15, 0x8, R10 ;  /* 0x000000080f0e7825 */ /* 0x000fe200078e020a */
[----:B------:R-:W2:Y:S04]  /*05d0*/  LDG.E.64 R20, desc[UR8][R12.64] ;  /* 0x000000080c147981 */ /* 0x000ea8000c1e1b00 */
[----:B------:R-:W2:Y:S01]  /*05e0*/  LDG.E.64 R16, desc[UR8][R14.64] ;  /* 0x000000080e107981 */ /* 0x000ea2000c1e1b00 */
[----:B------:R-:W-:Y:S01]  /*05f0*/  IADD3 R25, PT, PT, R2, UR5, RZ ;  /* 0x0000000502197c10 */ /* 0x000fe2000fffe0ff */
[----:B--2---:R-:W-:-:S07]  /*0600*/  DFMA R16, -R18, R20, R16 ;  /* 0x000000141210722b */ /* 0x004fce0000000110 */
[----:B------:R2:W-:Y:S04]  /*0610*/  STG.E.64 desc[UR8][R14.64], R16 ;  /* 0x000000100e007986 */ /* 0x0005e8000c101b08 */
.L_x_701:
[----:B------:R-:W-:Y:S05]  /*0620*/  BSYNC.RECONVERGENT B1 ;  /* 0x0000000000017941 */ /* 0x000fea0003800200 */
.L_x_700:
[----:B------:R-:W-:-:S13]  /*0630*/  ISETP.GE.U32.AND P0, PT, R4, 0x3, PT ;  /* 0x000000030400780c */ /* 0x000fda0003f06070 */
[----:B------:R-:W-:Y:S05]  /*0640*/  @!P0 BRA `(.L_x_699) ;  /* 0x0000000000a88947 */ /* 0x000fea0003800000 */
.L_x_702:
[CC--:B------:R-:W-:Y:S01]  /*0650*/  IMAD R29, R25.reuse, R6.reuse, R7 ;  /* 0x00000006191d7224 */ /* 0x0c0fe200078e0207 */
[----:B0-----:R-:W3:Y:S01]  /*0660*/  LDG.E.64 R20, desc[UR8][R12.64] ;  /* 0x000000080c147981 */ /* 0x001ee2000c1e1b00 */
[----:B------:R-:W-:Y:S02]  /*0670*/  IMAD R19, R25, R6, R5 ;  /* 0x0000000619137224 */ /* 0x000fe400078e0205 */
[----:B------:R-:W-:-:S04]  /*0680*/  IMAD.WIDE R28, R29, 0x8, R10 ;  /* 0x000000081d1c7825 */ /* 0x000fc800078e020a */
[----:B------:R-:W-:Y:S01]  /*0690*/  IMAD.WIDE R18, R19, 0x8, R10 ;  /* 0x0000000813127825 */ /* 0x000fe200078e020a */
[----:B-12---:R-:W3:Y:S04]  /*06a0*/  LDG.E.64 R14, desc[UR8][R28.64] ;  /* 0x000000081c0e7981 */ /* 0x006ee8000c1e1b00 */
[----:B------:R-:W3:Y:S01]  /*06b0*/  LDG.E.64 R16, desc[UR8][R18.64] ;  /* 0x0000000812107981 */ /* 0x000ee2000c1e1b00 */
[----:B------:R-:W-:-:S04]  /*06c0*/  VIADD R26, R25, UR5 ;  /* 0x00000005191a7c36 */ /* 0x000fc80008000000 */
[CC--:B------:R-:W-:Y:S02]  /*06d0*/  IMAD R25, R26.reuse, R6.reuse, R7 ;  /* 0x000000061a197224 */ /* 0x0c0fe400078e0207 */
[----:B------:R-:W-:-:S04]  /*06e0*/  IMAD R23, R26, R6, R5 ;  /* 0x000000061a177224 */ /* 0x000fc800078e0205 */
[----:B------:R-:W-:Y:S01]  /*06f0*/  IMAD.WIDE R22, R23, 0x8, R10 ;  /* 0x0000000817167825 */ /* 0x000fe200078e020a */
[----:B---3--:R-:W-:-:S03]  /*0700*/  DFMA R20, -R14, R20, R16 ;  /* 0x000000140e14722b */ /* 0x008fc60000000110 */
[----:B------:R-:W-:-:S04]  /*0710*/  IMAD.WIDE R14, R25, 0x8, R10 ;  /* 0x00000008190e7825 */ /* 0x000fc800078e020a */
[----:B------:R0:W-:Y:S04]  /*0720*/  STG.E.64 desc[UR8][R18.64], R20 ;  /* 0x0000001412007986 */ /* 0x0001e8000c101b08 */
[----:B------:R-:W2:Y:S04]  /*0730*/  LDG.E.64 R14, desc[UR8][R14.64] ;  /* 0x000000080e0e7981 */ /* 0x000ea8000c1e1b00 */
[----:B------:R-:W2:Y:S04]  /*0740*/  LDG.E.64 R24, desc[UR8][R12.64] ;  /* 0x000000080c187981 */ /* 0x000ea8000c1e1b00 */
[----:B------:R-:W2:Y:S01]  /*0750*/  LDG.E.64 R16, desc[UR8][R22.64] ;  /* 0x0000000816107981 */ /* 0x000ea2000c1e1b00 */
[----:B------:R-:W-:-:S05]  /*0760*/  IADD3 R26, PT, PT, R26, UR5, RZ ;  /* 0x000000051a1a7c10 */ /* 0x000fca000fffe0ff */
[----:B------:R-:W-:-:S04]  /*0770*/  IMAD R29, R26, R6, R7 ;  /* 0x000000061a1d7224 */ /* 0x000fc800078e0207 */
[----:B------:R-:W-:Y:S01]  /*0780*/  IMAD.WIDE R28, R29, 0x8, R10 ;  /* 0x000000081d1c7825 */ /* 0x000fe200078e020a */
[----:B--2---:R-:W-:-:S03]  /*0790*/  DFMA R24, -R14, R24, R16 ;  /* 0x000000180e18722b */ /* 0x004fc60000000110 */
[----:B------:R-:W-:-:S04]  /*07a0*/  IMAD R17, R26, R6, R5 ;  /* 0x000000061a117224 */ /* 0x000fc800078e0205 */
[----:B------:R-:W-:Y:S01]  /*07b0*/  IMAD.WIDE R16, R17, 0x8, R10 ;  /* 0x0000000811107825 */ /* 0x000fe200078e020a */
[----:B------:R1:W-:Y:S04]  /*07c0*/  STG.E.64 desc[UR8][R22.64], R24 ;  /* 0x0000001816007986 */ /* 0x0003e8000c101b08 */
[----:B------:R-:W2:Y:S04]  /*07d0*/  LDG.E.64 R14, desc[UR8][R28.64] ;  /* 0x000000081c0e7981 */ /* 0x000ea8000c1e1b00 */
[----:B0-----:R-:W2:Y:S04]  /*07e0*/  LDG.E.64 R18, desc[UR8][R12.64] ;  /* 0x000000080c127981 */ /* 0x001ea8000c1e1b00 */
[----:B------:R-:W2:Y:S01]  /*07f0*/  LDG.E.64 R20, desc[UR8][R16.64] ;  /* 0x0000000810147981 */ /* 0x000ea2000c1e1b00 */
[----:B------:R-:W-:-:S05]  /*0800*/  IADD3 R26, PT, PT, R26, UR5, RZ ;  /* 0x000000051a1a7c10 */ /* 0x000fca000fffe0ff */
[CC--:B------:R-:W-:Y:S01]  /*0810*/  IMAD R27, R26.reuse, R6.reuse, R7 ;  /* 0x000000061a1b7224 */ /* 0x0c0fe200078e0207 */
[----:B--2---:R-:W-:Y:S01]  /*0820*/  DFMA R18, -R14, R18, R20 ;  /* 0x000000120e12722b */ /* 0x004fe20000000114 */
[----:B------:R-:W-:Y:S02]  /*0830*/  IMAD R15, R26, R6, R5 ;  /* 0x000000061a0f7224 */ /* 0x000fe400078e0205 */
[----:B------:R-:W-:-:S04]  /*0840*/  IMAD.WIDE R20, R27, 0x8, R10 ;  /* 0x000000081b147825 */ /* 0x000fc800078e020a */
[----:B------:R-:W-:Y:S01]  /*0850*/  IMAD.WIDE R14, R15, 0x8, R10 ;  /* 0x000000080f0e7825 */ /* 0x000fe200078e020a */
[----:B------:R3:W-:Y:S04]  /*0860*/  STG.E.64 desc[UR8][R16.64], R18 ;  /* 0x0000001210007986 */ /* 0x0007e8000c101b08 */
[----:B------:R-:W2:Y:S04]  /*0870*/  LDG.E.64 R20, desc[UR8][R20.64] ;  /* 0x0000000814147981 */ /* 0x000ea8000c1e1b00 */
[----:B-1----:R-:W2:Y:S04]  /*0880*/  LDG.E.64 R22, desc[UR8][R12.64] ;  /* 0x000000080c167981 */ /* 0x002ea8000c1e1b00 */
[----:B------:R-:W2:Y:S02]  /*0890*/  LDG.E.64 R24, desc[UR8][R14.64] ;  /* 0x000000080e187981 */ /* 0x000ea4000c1e1b00 */
[----:B--2---:R-:W-:Y:S01]  /*08a0*/  DFMA R22, -R20, R22, R24 ;  /* 0x000000161416722b */ /* 0x004fe20000000118 */
[----:B------:R-:W-:-:S06]  /*08b0*/  IADD3 R25, PT, PT, R26, UR5, RZ ;  /* 0x000000051a197c10 */ /* 0x000fcc000fffe0ff */
[----:B------:R3:W-:Y:S01]  /*08c0*/  STG.E.64 desc[UR8][R14.64], R22 ;  /* 0x000000160e007986 */ /* 0x0007e2000c101b08 */
[----:B------:R-:W-:-:S13]  /*08d0*/  ISETP.GE.AND P0, PT, R25, R6, PT ;  /* 0x000000061900720c */ /* 0x000fda0003f06270 */
[----:B---3--:R-:W-:Y:S05]  /*08e0*/  @!P0 BRA `(.L_x_702) ;  /* 0xfffffffc00588947 */ /* 0x008fea000383ffff */
.L_x_699:
[----:B------:R-:W-:Y:S05]  /*08f0*/  BSYNC.RECONVERGENT B0 ;  /* 0x0000000000007941 */ /* 0x000fea0003800200 */
.L_x_698:
[----:B------:R-:W-:-:S04]  /*0900*/  IADD3 R5, PT, PT, R5, UR4, RZ ;  /* 0x0000000405057c10 */ /* 0x000fc8000fffe0ff */
[----:B------:R-:W-:-:S13]  /*0910*/  ISETP.GE.AND P0, PT, R5, R6, PT ;  /* 0x000000060500720c */ /* 0x000fda0003f06270 */
[----:B------:R-:W-:Y:S05]  /*0920*/  @!P0 BRA `(.L_x_703) ;  /* 0xfffffff800888947 */ /* 0x000fea000383ffff */
[----:B------:R-:W-:Y:S05]  /*0930*/  EXIT ;  /* 0x000000000000794d */ /* 0x000fea0003800000 */
.L_x_704:
        /* <DEDUP_REMOVED lines=12> */
.L_x_741:


//--------------------- .text._Z8kernel_1Pdii     --------------------------
	.section	.text._Z8kernel_1Pdii,"ax",@progbits
	.align	128
        .global         _Z8kernel_1Pdii
        .type           _Z8kernel_1Pdii,@function
        .size           _Z8kernel_1Pdii,(.L_x_731 - _Z8kernel_1Pdii)
        .other          _Z8kernel_1Pdii,@"STO_CUDA_ENTRY STV_DEFAULT"
_Z8kernel_1Pdii:
.text._Z8kernel_1Pdii:
[----:B------:R-:W-:Y:S01]  /*0000*/  LDC R1, c[0x0][0x37c] ;  /* 0x0000df00ff017b82 */ /* 0x000fe20000000800 */
[----:B------:R-:W0:Y:S07]  /*0010*/  S2R R2, SR_TID.X ;  /* 0x0000000000027919 */ /* 0x000e2e0000002100 */
[----:B------:R-:W1:Y:S01]  /*0020*/  S2UR UR5, SR_CTAID.X ;  /* 0x00000000000579c3 */ /* 0x000e620000002500 */
[----:B------:R-:W1:Y:S07]  /*0030*/  LDCU UR6, c[0x0][0x360] ;  /* 0x00006c00ff0677ac */ /* 0x000e6e0008000800 */
[----:B------:R-:W2:Y:S08]  /*0040*/  LDC.64 R6, c[0x0][0x388] ;  /* 0x0000e200ff067b82 */ /* 0x000eb00000000a00 */
[----:B------:R-:W3:Y:S01]  /*0050*/  LDC R4, c[0x0][0x370] ;  /* 0x0000dc00ff047b82 */ /* 0x000ee20000000800 */
[----:B-1----:R-:W-:-:S06]  /*0060*/  UIMAD UR4, UR5, UR6, URZ ;  /* 0x00000006050472a4 */ /* 0x002fcc000f8e02ff */
[----:B0-----:R-:W-:-:S04]  /*0070*/  VIADD R0, R2, UR4 ;  /* 0x0000000402007c36 */ /* 0x001fc80008000000 */
[----:B--2---:R-:W-:-:S05]  /*0080*/  IMAD.X R26, R0, 0x1, R7, PT ;  /* 0x00000001001a7824 */ /* 0x004fca00038e0607 */
[----:B------:R-:W-:-:S13]  /*0090*/  ISETP.GE.AND P0, PT, R26, R6, PT ;  /* 0x000000061a00720c */ /* 0x000fda0003f06270 */
[----:B---3--:R-:W-:Y:S05]  /*00a0*/  @P0 EXIT ;  /* 0x000000000000094d */ /* 0x008fea0003800000 */
[C---:B------:R-:W-:Y:S01]  /*00b0*/  IMAD R3, R4.reuse, UR6, RZ ;  /* 0x0000000604037c24 */ /* 0x040fe2000f8e02ff */
[----:B------:R-:W-:Y:S01]  /*00c0*/  BSSY.RECONVERGENT B0, `(.L_x_705) ;  /* 0x000004a000007945 */ /* 0x000fe20003800200 */
[----:B------:R-:W-:Y:S02]  /*00d0*/  VIADD R5, R4, UR5 ;  /* 0x0000000504057c36 */ /* 0x000fe40008000000 */
[----:B------:R-:W0:Y:S01]  /*00e0*/  I2F.U32.RP R8, R3 ;  /* 0x0000000300087306 */ /* 0x000e220000209000 */
[----:B------:R-:W-:Y:S01]  /*00f0*/  IMAD.IADD R2, R2, 0x1, R7 ;  /* 0x0000000102027824 */ /* 0x000fe200078e0207 */
[----:B------:R-:W-:Y:S01]  /*0100*/  ISETP.NE.U32.AND P3, PT, R3, RZ, PT ;  /* 0x000000ff0300720c */ /* 0x000fe20003f65070 */
[----:B------:R-:W-:Y:S01]  /*0110*/  IMAD R5, R5, UR6, RZ ;  /* 0x0000000605057c24 */ /* 0x000fe2000f8e02ff */
[----:B------:R-:W1:Y:S01]  /*0120*/  LDCU.64 UR6, c[0x0][0x358] ;  /* 0x00006b00ff0677ac */ /* 0x000e620008000a00 */
[----:B------:R-:W-:Y:S02]  /*0130*/  IMAD.MOV R11, RZ, RZ, -R3 ;  /* 0x000000ffff0b7224 */ /* 0x000fe400078e0a03 */
[----:B------:R-:W-:Y:S01]  /*0140*/  IMAD R7, R7, R6, R7 ;  /* 0x0000000607077224 */ /* 0x000fe200078e0207 */
[----:B------:R-:W-:-:S02]  /*0150*/  IADD3 R9, PT, PT, R2, 0x1, R5 ;  /* 0x0000000102097810 */ /* 0x000fc40007ffe005 */
[----:B------:R-:W-:Y:S02]  /*0160*/  LOP3.LUT R4, RZ, R5, RZ, 0x33, !PT ;  /* 0x00000005ff047212 */ /* 0x000fe400078e33ff */
[----:B------:R-:W-:Y:S01]  /*0170*/  VIMNMX R9, PT, PT, R9, R6, !PT ;  /* 0x0000000609097248 */ /* 0x000fe20007fe0100 */
[----:B0-----:R-:W0:Y:S03]  /*0180*/  MUFU.RCP R8, R8 ;  /* 0x0000000800087308 */ /* 0x001e260000001000 */
[----:B------:R-:W-:Y:S01]  /*0190*/  IADD3 R9, PT, PT, -R2, R9, R4 ;  /* 0x0000000902097210 */ /* 0x000fe20007ffe104 */
[----:B------:R-:W-:-:S03]  /*01a0*/  IMAD.MOV.U32 R4, RZ, RZ, RZ ;  /* 0x000000ffff047224 */ /* 0x000fc600078e00ff */
[C---:B------:R-:W-:Y:S01]  /*01b0*/  ISETP.NE.AND P0, PT, R9.reuse, RZ, PT ;  /* 0x000000ff0900720c */ /* 0x040fe20003f05270 */
[----:B0-----:R-:W-:Y:S02]  /*01c0*/  VIADD R10, R8, 0xffffffe ;  /* 0x0ffffffe080a7836 */ /* 0x001fe40000000000 */
[----:B------:R-:W-:Y:S02]  /*01d0*/  VIADD R8, R9, 0xffffffff ;  /* 0xffffffff09087836 */ /* 0x000fe40000000000 */
[----:B------:R-:W0:Y:S08]  /*01e0*/  F2I.FTZ.U32.TRUNC.NTZ R5, R10 ;  /* 0x0000000a00057305 */ /* 0x000e30000021f000 */
[----:B------:R-:W-:-:S02]  /*01f0*/  @!P0 IMAD.MOV R8, RZ, RZ, R9 ;  /* 0x000000ffff088224 */ /* 0x000fc400078e0209 */
[----:B0-----:R-:W-:-:S04]  /*0200*/  IMAD R11, R11, R5, RZ ;  /* 0x000000050b0b7224 */ /* 0x001fc800078e02ff */
[----:B------:R-:W-:-:S06]  /*0210*/  IMAD.HI.U32 R5, R5, R11, R4 ;  /* 0x0000000b05057227 */ /* 0x000fcc00078e0004 */
[----:B------:R-:W-:-:S04]  /*0220*/  IMAD.HI.U32 R4, R5, R8, RZ ;  /* 0x0000000805047227 */ /* 0x000fc800078e00ff */
[----:B------:R-:W-:-:S04]  /*0230*/  IMAD.MOV R5, RZ, RZ, -R4 ;  /* 0x000000ffff057224 */ /* 0x000fc800078e0a04 */
[----:B------:R-:W-:Y:S01]  /*0240*/  IMAD R8, R3, R5, R8 ;  /* 0x0000000503087224 */ /* 0x000fe200078e0208 */
[----:B------:R-:W-:-:S04]  /*0250*/  SEL R5, RZ, 0x1, !P0 ;  /* 0x00000001ff057807 */ /* 0x000fc80004000000 */
[----:B------:R-:W-:-:S13]  /*0260*/  ISETP.GE.U32.AND P1, PT, R8, R3, PT ;  /* 0x000000030800720c */ /* 0x000fda0003f26070 */
[----:B------:R-:W-:Y:S02]  /*0270*/  @P1 IMAD.IADD R8, R8, 0x1, -R3 ;  /* 0x0000000108081824 */ /* 0x000fe400078e0a03 */
[----:B------:R-:W-:-:S03]  /*0280*/  @P1 VIADD R4, R4, 0x1 ;  /* 0x0000000104041836 */ /* 0x000fc60000000000 */
[-C--:B------:R-:W-:Y:S02]  /*0290*/  ISETP.GE.U32.AND P2, PT, R8, R3.reuse, PT ;  /* 0x000000030800720c */ /* 0x080fe40003f46070 */
[----:B------:R-:W0:Y:S11]  /*02a0*/  LDC.64 R8, c[0x0][0x380] ;  /* 0x0000e000ff087b82 */ /* 0x000e360000000a00 */
[----:B------:R-:W-:Y:S01]  /*02b0*/  @P2 VIADD R4, R4, 0x1 ;  /* 0x0000000104042836 */ /* 0x000fe20000000000 */
[----:B------:R-:W-:-:S05]  /*02c0*/  @!P3 LOP3.LUT R4, RZ, R3, RZ, 0x33, !PT ;  /* 0x00000003ff04b212 */ /* 0x000fca00078e33ff */
[----:B------:R-:W-:-:S05]  /*02d0*/  IMAD.IADD R5, R5, 0x1, R4 ;  /* 0x0000000105057824 */ /* 0x000fca00078e0204 */
[----:B------:R-:W-:Y:S01]  /*02e0*/  LOP3.LUT R4, R5, 0x3, RZ, 0xc0, !PT ;  /* 0x0000000305047812 */ /* 0x000fe200078ec0ff */
[----:B0-----:R-:W-:-:S03]  /*02f0*/  IMAD.WIDE R8, R7, 0x8, R8 ;  /* 0x0000000807087825 */ /* 0x001fc600078e0208 */
[----:B------:R-:W-:-:S13]  /*0300*/  ISETP.NE.AND P0, PT, R4, 0x3, PT ;  /* 0x000000030400780c */ /* 0x000fda0003f05270 */
[----:B-1----:R-:W-:Y:S05]  /*0310*/  @!P0 BRA `(.L_x_706) ;  /* 0x0000000000908947 */ /* 0x002fea0003800000 */
[----:B------:R-:W0:Y:S01]  /*0320*/  LDC.64 R22, c[0x0][0x380] ;  /* 0x0000e000ff167b82 */ /* 0x000e220000000a00 */
[----:B------:R-:W-:Y:S01]  /*0330*/  VIADD R4, R5, 0x1 ;  /* 0x0000000105047836 */ /* 0x000fe20000000000 */
[----:B------:R-:W-:Y:S01]  /*0340*/  BSSY.RECONVERGENT B1, `(.L_x_707) ;  /* 0x0000020000017945 */ /* 0x000fe20003800200 */
[----:B------:R-:W-:Y:S01]  /*0350*/  IADD3 R25, PT, PT, R0, 0x1, R7 ;  /* 0x0000000100197810 */ /* 0x000fe20007ffe007 */
[----:B------:R-:W-:Y:S02]  /*0360*/  VIADD R26, R2, UR4 ;  /* 0x00000004021a7c36 */ /* 0x000fe40008000000 */
[----:B------:R-:W-:-:S05]  /*0370*/  LOP3.LUT R4, R4, 0x3, RZ, 0xc0, !PT ;  /* 0x0000000304047812 */ /* 0x000fca00078ec0ff */
[----:B------:R-:W-:-:S07]  /*0380*/  IMAD.MOV R27, RZ, RZ, -R4 ;  /* 0x000000ffff1b7224 */ /* 0x000fce00078e0a04 */
.L_x_710:
[----:B------:R-:W2:Y:S01]  /*0390*/  LDG.E.64 R14, desc[UR6][R8.64] ;  /* 0x00000006080e7981 */ /* 0x000ea2000c1e1b00 */
[----:B01----:R-:W-:-:S05]  /*03a0*/  IMAD.WIDE R20, R25, 0x8, R22 ;  /* 0x0000000819147825 */ /* 0x003fca00078e0216 */
[----:B------:R-:W3:Y:S01]  /*03b0*/  LDG.E.64 R10, desc[UR6][R20.64] ;  /* 0x00000006140a7981 */ /* 0x000ee2000c1e1b00 */
[----:B------:R-:W-:Y:S01]  /*03c0*/  IMAD.MOV.U32 R6, RZ, RZ, 0x1 ;  /* 0x00000001ff067424 */ /* 0x000fe200078e00ff */
[----:B------:R-:W-:Y:S01]  /*03d0*/  BSSY.RECONVERGENT B2, `(.L_x_708) ;  /* 0x0000012000027945 */ /* 0x000fe20003800200 */
[----:B------:R-:W-:-:S05]  /*03e0*/  VIADD R27, R27, 0x1 ;  /* 0x000000011b1b7836 */ /* 0x000fca0000000000 */
[----:B------:R-:W-:Y:S01]  /*03f0*/  ISETP.NE.AND P1, PT, R27, RZ, PT ;  /* 0x000000ff1b00720c */ /* 0x000fe20003f25270 */
[----:B--2---:R-:W0:Y:S01]  /*0400*/  MUFU.RCP64H R7, R15 ;  /* 0x0000000f00077308 */ /* 0x004e220000001800 */
[----:B---3--:R-:W-:Y:S01]  /*0410*/  FSETP.GEU.AND P2, PT, |R11|, 6.5827683646048100446e-37, PT ;  /* 0x036000000b00780b */ /* 0x008fe20003f4e200 */
[----:B0-----:R-:W-:-:S08]  /*0420*/  DFMA R12, -R14, R6, 1 ;  /* 0x3ff000000e0c742b */ /* 0x001fd00000000106 */
[----:B------:R-:W-:-:S08]  /*0430*/  DFMA R12, R12, R12, R12 ;  /* 0x0000000c0c0c722b */ /* 0x000fd0000000000c */
[----:B------:R-:W-:-:S08]  /*0440*/  DFMA R12, R6, R12, R6 ;  /* 0x0000000c060c722b */ /* 0x000fd00000000006 */
[----:B------:R-:W-:-:S08]  /*0450*/  DFMA R6, -R14, R12, 1 ;  /* 0x3ff000000e06742b */ /* 0x000fd0000000010c */
[----:B------:R-:W-:-:S08]  /*0460*/  DFMA R6, R12, R6, R12 ;  /* 0x000000060c06722b */ /* 0x000fd0000000000c */
[----:B------:R-:W-:-:S08]  /*0470*/  DMUL R30, R10, R6 ;  /* 0x000000060a1e7228 */ /* 0x000fd00000000000 */
[----:B------:R-:W-:-:S08]  /*0480*/  DFMA R12, -R14, R30, R10 ;  /* 0x0000001e0e0c722b */ /* 0x000fd0000000010a */
[----:B------:R-:W-:-:S10]  /*0490*/  DFMA R30, R6, R12, R30 ;  /* 0x0000000c061e722b */ /* 0x000fd4000000001e */
[----:B------:R-:W-:-:S05]  /*04a0*/  FFMA R0, RZ, R15, R31 ;  /* 0x0000000fff007223 */ /* 0x000fca000000001f */
[----:B------:R-:W-:-:S13]  /*04b0*/  FSETP.GT.AND P0, PT, |R0|, 1.469367938527859385e-39, PT ;  /* 0x001000000000780b */ /* 0x000fda0003f04200 */
[----:B------:R-:W-:Y:S05]  /*04c0*/  @P0 BRA P2, `(.L_x_709) ;  /* 0x0000000000080947 */ /* 0x000fea0001000000 */
[----:B------:R-:W-:-:S07]  /*04d0*/  MOV R4, 0x4f0 ;  /* 0x000004f000047802 */ /* 0x000fce0000000f00 */
[----:B------:R-:W-:Y:S05]  /*04e0*/  CALL.REL.NOINC `($__internal_0_$__cuda_sm20_div_rn_f64_full) ;  /* 0x0000000400a87944 */ /* 0x000fea0003c00000 */
.L_x_709:
[----:B------:R-:W-:Y:S05]  /*04f0*/  BSYNC.RECONVERGENT B2 ;  /* 0x0000000000027941 */ /* 0x000fea0003800200 */
.L_x_708:
[----:B------:R1:W-:Y:S01]  /*0500*/  STG.E.64 desc[UR6][R20.64], R30 ;  /* 0x0000001e14007986 */ /* 0x0003e2000c101b06 */
[C---:B------:R-:W-:Y:S02]  /*0510*/  IMAD.IADD R26, R3.reuse, 0x1, R26 ;  /* 0x00000001031a7824 */ /* 0x040fe400078e021a */
[----:B------:R-:W-:Y:S01]  /*0520*/  IMAD.IADD R25, R3, 0x1, R25 ;  /* 0x0000000103197824 */ /* 0x000fe200078e0219 */
[----:B------:R-:W-:Y:S06]  /*0530*/  @P1 BRA `(.L_x_710) ;  /* 0xfffffffc00941947 */ /* 0x000fec000383ffff */
[----:B------:R-:W-:Y:S05]  /*0540*/  BSYNC.RECONVERGENT B1 ;  /* 0x0000000000017941 */ /* 0x000fea0003800200 */
.L_x_707:
[----:B------:R-:W-:-:S07]  /*0550*/  VIADD R26, R26, 0x1 ;  /* 0x000000011a1a7836 */ /* 0x000fce0000000000 */
.L_x_706:
[----:B------:R-:W-:Y:S05]  /*0560*/  BSYNC.RECONVERGENT B0 ;  /* 0x0000000000007941 */ /* 0x000fea0003800200 */
.L_x_705:
[----:B------:R-:W0:Y:S01]  /*0570*/  LDC.64 R22, c[0x0][0x380] ;  /* 0x0000e000ff167b82 */ /* 0x000e220000000a00 */
[----:B------:R-:W-:Y:S01]  /*0580*/  ISETP.GE.U32.AND P0, PT, R5, 0x3, PT ;  /* 0x000000030500780c */ /* 0x000fe20003f06070 */
[----:B------:R-:W2:Y:S06]  /*0590*/  LDCU UR5, c[0x0][0x388] ;  /* 0x00007100ff0577ac */ /* 0x000eac0008000800 */
[----:B-1----:R-:W1:Y:S06]  /*05a0*/  LDC.64 R20, c[0x0][0x388] ;  /* 0x0000e200ff147b82 */ /* 0x002e6c0000000a00 */
[----:B--2---:R-:W-:Y:S05]  /*05b0*/  @!P0 EXIT ;  /* 0x000000000000894d */ /* 0x004fea0003800000 */
.L_x_719:
[----:B------:R-:W2:Y:S01]  /*05c0*/  LDG.E.64 R14, desc[UR6][R8.64] ;  /* 0x00000006080e7981 */ /* 0x000ea2000c1e1b00 */
[----:B-1----:R-:W-:-:S04]  /*05d0*/  IMAD R29, R21, R20, R26 ;  /* 0x00000014151d7224 */ /* 0x002fc800078e021a */
[----:B0-----:R-:W-:-:S05]  /*05e0*/  IMAD.WIDE R28, R29, 0x8, R22 ;  /* 0x000000081d1c7825 */ /* 0x001fca00078e0216 */
[----:B------:R-:W3:Y:S01]  /*05f0*/  LDG.E.64 R10, desc[UR6][R28.64] ;  /* 0x000000061c0a7981 */ /* 0x000ee2000c1e1b00 */
[----:B------:R-:W-:Y:S01]  /*0600*/  IMAD.MOV.U32 R4, RZ, RZ, 0x1 ;  /* 0x00000001ff047424 */ /* 0x000fe200078e00ff */
[----:B------:R-:W-:Y:S01]  /*0610*/  BSSY.RECONVERGENT B0, `(.L_x_711) ;  /* 0x0000010000007945 */ /* 0x000fe20003800200 */
[----:B--2---:R-:W0:Y:S01]  /*0620*/  MUFU.RCP64H R5, R15 ;  /* 0x0000000f00057308 */ /* 0x004e220000001800 */
[----:B---3--:R-:W-:-:S03]  /*0630*/  FSETP.GEU.AND P1, PT, |R11|, 6.5827683646048100446e-37, PT ;  /* 0x036000000b00780b */ /* 0x008fc60003f2e200 */
        /* <DEDUP_REMOVED lines=13> */
.L_x_712:
[----:B------:R-:W-:Y:S05]  /*0710*/  BSYNC.RECONVERGENT B0 ;  /* 0x0000000000007941 */ /* 0x000fea0003800200 */
.L_x_711:
[----:B------:R0:W-:Y:S04]  /*0720*/  STG.E.64 desc[UR6][R28.64], R30 ;  /* 0x0000001e1c007986 */ /* 0x0001e8000c101b06 */
[----:B------:R-:W2:Y:S01]  /*0730*/  LDG.E.64 R14, desc[UR6][R8.64] ;  /* 0x00000006080e7981 */ /* 0x000ea2000c1e1b00 */
        /* <DEDUP_REMOVED lines=19> */
.L_x_714:
[----:B------:R-:W-:Y:S05]  /*0870*/  BSYNC.RECONVERGENT B0 ;  /* 0x0000000000007941 */ /* 0x000fea0003800200 */
.L_x_713:
        /* <DEDUP_REMOVED lines=21> */
.L_x_716:
[----:B------:R-:W-:Y:S05]  /*09d0*/  BSYNC.RECONVERGENT B0 ;  /* 0x0000000000007941 */ /* 0x000fea0003800200 */
.L_x_715:
        /* <DEDUP_REMOVED lines=21> */
.L_x_718:
[----:B------:R-:W-:Y:S05]  /*0b30*/  BSYNC.RECONVERGENT B0 ;  /* 0x0000000000007941 */ /* 0x000fea0003800200 */
.L_x_717:
[----:B------:R2:W-:Y:S01]  /*0b40*/  STG.E.64 desc[UR6][R28.64], R30 ;  /* 0x0000001e1c007986 */ /* 0x0005e2000c101b06 */
[----:B------:R-:W-:-:S05]  /*0b50*/  IMAD R26, R3, 0x4, R26 ;  /* 0x00000004031a7824 */ /* 0x000fca00078e021a */
[----:B------:R-:W-:-:S13]  /*0b60*/  ISETP.GE.AND P0, PT, R26, UR5, PT ;  /* 0x000000051a007c0c */ /* 0x000fda000bf06270 */
[----:B--2---:R-:W-:Y:S05]  /*0b70*/  @!P0 BRA `(.L_x_719) ;  /* 0xfffffff800908947 */ /* 0x004fea000383ffff */
[----:B------:R-:W-:Y:S05]  /*0b80*/  EXIT ;  /* 0x000000000000794d */ /* 0x000fea0003800000 */
        .weak           $__internal_0_$__cuda_sm20_div_rn_f64_full
        .type           $__internal_0_$__cuda_sm20_div_rn_f64_full,@function
        .size           $__internal_0_$__cuda_sm20_div_rn_f64_full,(.L_x_731 - $__internal_0_$__cuda_sm20_div_rn_f64_full)
$__internal_0_$__cuda_sm20_div_rn_f64_full:
[----:B------:R-:W-:Y:S01]  /*0b90*/  FSETP.GEU.AND P3, PT, |R11|, 1.469367938527859385e-39, PT ;  /* 0x001000000b00780b */ /* 0x000fe20003f6e200 */
[----:B------:R-:W-:Y:S01]  /*0ba0*/  IMAD.MOV.U32 R2, RZ, RZ, 0x1ca00000 ;  /* 0x1ca00000ff027424 */ /* 0x000fe200078e00ff */
[C---:B------:R-:W-:Y:S01]  /*0bb0*/  FSETP.GEU.AND P0, PT, |R15|.reuse, 1.469367938527859385e-39, PT ;  /* 0x001000000f00780b */ /* 0x040fe20003f0e200 */
[----:B------:R-:W-:Y:S01]  /*0bc0*/  IMAD.MOV.U32 R16, RZ, RZ, R10 ;  /* 0x000000ffff107224 */ /* 0x000fe200078e000a */
[----:B------:R-:W-:Y:S01]  /*0bd0*/  LOP3.LUT R12, R15, 0x800fffff, RZ, 0xc0, !PT ;  /* 0x800fffff0f0c7812 */ /* 0x000fe200078ec0ff */
[----:B------:R-:W-:Y:S01]  /*0be0*/  IMAD.MOV.U32 R30, RZ, RZ, 0x1 ;  /* 0x00000001ff1e7424 */ /* 0x000fe200078e00ff */
[----:B------:R-:W-:Y:S01]  /*0bf0*/  LOP3.LUT R6, R11, 0x7ff00000, RZ, 0xc0, !PT ;  /* 0x7ff000000b067812 */ /* 0x000fe200078ec0ff */
[----:B------:R-:W-:Y:S01]  /*0c00*/  BSSY.RECONVERGENT B3, `(.L_x_720) ;  /* 0x0000050000037945 */ /* 0x000fe20003800200 */
[----:B------:R-:W-:Y:S01]  /*0c10*/  LOP3.LUT R13, R12, 0x3ff00000, RZ, 0xfc, !PT ;  /* 0x3ff000000c0d7812 */ /* 0x000fe200078efcff */
[----:B------:R-:W-:Y:S01]  /*0c20*/  IMAD.MOV.U32 R12, RZ, RZ, R14 ;  /* 0x000000ffff0c7224 */ /* 0x000fe200078e000e */
[----:B------:R-:W-:-:S03]  /*0c30*/  LOP3.LUT R7, R15, 0x7ff00000, RZ, 0xc0, !PT ;  /* 0x7ff000000f077812 */ /* 0x000fc600078ec0ff */
[----:B------:R-:W-:Y:S01]  /*0c40*/  @!P3 LOP3.LUT R17, R15, 0x7ff00000, RZ, 0xc0, !PT ;  /* 0x7ff000000f11b812 */ /* 0x000fe200078ec0ff */
[----:B------:R-:W-:Y:S01]  /*0c50*/  @!P3 IMAD.MOV.U32 R18, RZ, RZ, RZ ;  /* 0x000000ffff12b224 */ /* 0x000fe200078e00ff */
[----:B------:R-:W-:Y:S01]  /*0c60*/  @!P0 DMUL R12, R14, 8.98846567431157953865e+307 ;  /* 0x7fe000000e0c8828 */ /* 0x000fe20000000000 */
[C---:B------:R-:W-:Y:S02]  /*0c70*/  ISETP.GE.U32.AND P2, PT, R6.reuse, R7, PT ;  /* 0x000000070600720c */ /* 0x040fe40003f46070 */
[----:B------:R-:W-:Y:S02]  /*0c80*/  @!P3 ISETP.GE.U32.AND P4, PT, R6, R17, PT ;  /* 0x000000110600b20c */ /* 0x000fe40003f86070 */
[C---:B------:R-:W-:Y:S01]  /*0c90*/  SEL R17, R2.reuse, 0x63400000, !P2 ;  /* 0x6340000002117807 */ /* 0x040fe20005000000 */
[----:B------:R-:W0:Y:S01]  /*0ca0*/  MUFU.RCP64H R31, R13 ;  /* 0x0000000d001f7308 */ /* 0x000e220000001800 */
[----:B------:R-:W-:Y:S02]  /*0cb0*/  @!P3 SEL R19, R2, 0x63400000, !P4 ;  /* 0x634000000213b807 */ /* 0x000fe40006000000 */
[----:B------:R-:W-:-:S02]  /*0cc0*/  LOP3.LUT R17, R17, 0x800fffff, R11, 0xf8, !PT ;  /* 0x800fffff11117812 */ /* 0x000fc400078ef80b */
[----:B------:R-:W-:Y:S02]  /*0cd0*/  @!P3 LOP3.LUT R0, R19, 0x80000000, R11, 0xf8, !PT ;  /* 0x800000001300b812 */ /* 0x000fe400078ef80b */
[----:B------:R-:W-:Y:S02]  /*0ce0*/  @!P0 LOP3.LUT R7, R13, 0x7ff00000, RZ, 0xc0, !PT ;  /* 0x7ff000000d078812 */ /* 0x000fe400078ec0ff */
[----:B------:R-:W-:Y:S01]  /*0cf0*/  @!P3 LOP3.LUT R19, R0, 0x100000, RZ, 0xfc, !PT ;  /* 0x001000000013b812 */ /* 0x000fe200078efcff */
[----:B------:R-:W-:-:S05]  /*0d00*/  IMAD.MOV.U32 R0, RZ, RZ, R6 ;  /* 0x000000ffff007224 */ /* 0x000fca00078e0006 */
[----:B------:R-:W-:Y:S02]  /*0d10*/  @!P3 DFMA R16, R16, 2, -R18 ;  /* 0x400000001010b82b */ /* 0x000fe40000000812 */
[----:B0-----:R-:W-:-:S08]  /*0d20*/  DFMA R18, R30, -R12, 1 ;  /* 0x3ff000001e12742b */ /* 0x001fd0000000080c */
[----:B------:R-:W-:Y:S01]  /*0d30*/  DFMA R18, R18, R18, R18 ;  /* 0x000000121212722b */ /* 0x000fe20000000012 */
[----:B------:R-:W-:-:S05]  /*0d40*/  @!P3 LOP3.LUT R0, R17, 0x7ff00000, RZ, 0xc0, !PT ;  /* 0x7ff000001100b812 */ /* 0x000fca00078ec0ff */
[----:B------:R-:W-:Y:S02]  /*0d50*/  VIADD R24, R0, 0xffffffff ;  /* 0xffffffff00187836 */ /* 0x000fe40000000000 */
[----:B------:R-:W-:-:S03]  /*0d60*/  DFMA R30, R30, R18, R30 ;  /* 0x000000121e1e722b */ /* 0x000fc6000000001e */
[----:B------:R-:W-:Y:S01]  /*0d70*/  ISETP.GT.U32.AND P0, PT, R24, 0x7feffffe, PT ;  /* 0x7feffffe1800780c */ /* 0x000fe20003f04070 */
[----:B------:R-:W-:-:S04]  /*0d80*/  VIADD R24, R7, 0xffffffff ;  /* 0xffffffff07187836 */ /* 0x000fc80000000000 */
[----:B------:R-:W-:Y:S01]  /*0d90*/  DFMA R32, R30, -R12, 1 ;  /* 0x3ff000001e20742b */ /* 0x000fe2000000080c */
[----:B------:R-:W-:-:S07]  /*0da0*/  ISETP.GT.U32.OR P0, PT, R24, 0x7feffffe, P0 ;  /* 0x7feffffe1800780c */ /* 0x000fce0000704470 */
[----:B------:R-:W-:-:S08]  /*0db0*/  DFMA R32, R30, R32, R30 ;  /* 0x000000201e20722b */ /* 0x000fd0000000001e */
[----:B------:R-:W-:-:S08]  /*0dc0*/  DMUL R30, R32, R16 ;  /* 0x00000010201e7228 */ /* 0x000fd00000000000 */
[----:B------:R-:W-:-:S08]  /*0dd0*/  DFMA R18, R30, -R12, R16 ;  /* 0x8000000c1e12722b */ /* 0x000fd00000000010 */
[----:B------:R-:W-:Y:S01]  /*0de0*/  DFMA R18, R32, R18, R30 ;  /* 0x000000122012722b */ /* 0x000fe2000000001e */
[----:B------:R-:W-:Y:S10]  /*0df0*/  @P0 BRA `(.L_x_721) ;  /* 0x00000000006c0947 */ /* 0x000ff40003800000 */
[----:B------:R-:W-:-:S04]  /*0e00*/  LOP3.LUT R7, R15, 0x7ff00000, RZ, 0xc0, !PT ;  /* 0x7ff000000f077812 */ /* 0x000fc800078ec0ff */
[CC--:B------:R-:W-:Y:S02]  /*0e10*/  VIADDMNMX R0, R6.reuse, -R7.reuse, 0xb9600000, !PT ;  /* 0xb960000006007446 */ /* 0x0c0fe40007800907 */
[----:B------:R-:W-:Y:S01]  /*0e20*/  ISETP.GE.U32.AND P0, PT, R6, R7, PT ;  /* 0x000000070600720c */ /* 0x000fe20003f06070 */
[----:B------:R-:W-:Y:S01]  /*0e30*/  IMAD.MOV.U32 R6, RZ, RZ, RZ ;  /* 0x000000ffff067224 */ /* 0x000fe200078e00ff */
[----:B------:R-:W-:Y:S02]  /*0e40*/  VIMNMX R0, PT, PT, R0, 0x46a00000, PT ;  /* 0x46a0000000007848 */ /* 0x000fe40003fe0100 */
[----:B------:R-:W-:-:S05]  /*0e50*/  SEL R7, R2, 0x63400000, !P0 ;  /* 0x6340000002077807 */ /* 0x000fca0004000000 */
[----:B------:R-:W-:-:S04]  /*0e60*/  IMAD.IADD R0, R0, 0x1, -R7 ;  /* 0x0000000100007824 */ /* 0x000fc800078e0a07 */
[----:B------:R-:W-:-:S06]  /*0e70*/  VIADD R7, R0, 0x7fe00000 ;  /* 0x7fe0000000077836 */ /* 0x000fcc0000000000 */
[----:B------:R-:W-:-:S10]  /*0e80*/  DMUL R30, R18, R6 ;  /* 0x00000006121e7228 */ /* 0x000fd40000000000 */
[----:B------:R-:W-:-:S13]  /*0e90*/  FSETP.GTU.AND P0, PT, |R31|, 1.469367938527859385e-39, PT ;  /* 0x001000001f00780b */ /* 0x000fda0003f0c200 */
[----:B------:R-:W-:Y:S05]  /*0ea0*/  @P0 BRA `(.L_x_722) ;  /* 0x0000000000940947 */ /* 0x000fea0003800000 */
[----:B------:R-:W-:Y:S01]  /*0eb0*/  DFMA R12, R18, -R12, R16 ;  /* 0x8000000c120c722b */ /* 0x000fe20000000010 */
[----:B------:R-:W-:-:S09]  /*0ec0*/  IMAD.MOV.U32 R10, RZ, RZ, RZ ;  /* 0x000000ffff0a7224 */ /* 0x000fd200078e00ff */
[C---:B------:R-:W-:Y:S02]  /*0ed0*/  FSETP.NEU.AND P0, PT, R13.reuse, RZ, PT ;  /* 0x000000ff0d00720b */ /* 0x040fe40003f0d000 */
[----:B------:R-:W-:-:S04]  /*0ee0*/  LOP3.LUT R14, R13, 0x80000000, R15, 0x48, !PT ;  /* 0x800000000d0e7812 */ /* 0x000fc800078e480f */
[----:B------:R-:W-:-:S07]  /*0ef0*/  LOP3.LUT R11, R14, R7, RZ, 0xfc, !PT ;  /* 0x000000070e0b7212 */ /* 0x000fce00078efcff */
[----:B------:R-:W-:Y:S05]  /*0f00*/  @!P0 BRA `(.L_x_722) ;  /* 0x00000000007c8947 */ /* 0x000fea0003800000 */
[----:B------:R-:W-:Y:S01]  /*0f10*/  IMAD.MOV R7, RZ, RZ, -R0 ;  /* 0x000000ffff077224 */ /* 0x000fe200078e0a00 */
[----:B------:R-:W-:Y:S01]  /*0f20*/  IADD3 R0, PT, PT, -R0, -0x43300000, RZ ;  /* 0xbcd0000000007810 */ /* 0x000fe20007ffe1ff */
[----:B------:R-:W-:-:S06]  /*0f30*/  IMAD.MOV.U32 R6, RZ, RZ, RZ ;  /* 0x000000ffff067224 */ /* 0x000fcc00078e00ff */
[----:B------:R-:W-:Y:S02]  /*0f40*/  DFMA R6, R30, -R6, R18 ;  /* 0x800000061e06722b */ /* 0x000fe40000000012 */
[----:B------:R-:W-:-:S08]  /*0f50*/  DMUL.RP R18, R18, R10 ;  /* 0x0000000a12127228 */ /* 0x000fd00000008000 */
[----:B------:R-:W-:Y:S02]  /*0f60*/  FSETP.NEU.AND P0, PT, |R7|, R0, PT ;  /* 0x000000000700720b */ /* 0x000fe40003f0d200 */
[----:B------:R-:W-:Y:S02]  /*0f70*/  LOP3.LUT R7, R19, R14, RZ, 0x3c, !PT ;  /* 0x0000000e13077212 */ /* 0x000fe400078e3cff */
[----:B------:R-:W-:Y:S02]  /*0f80*/  FSEL R30, R18, R30, !P0 ;  /* 0x0000001e121e7208 */ /* 0x000fe40004000000 */
[----:B------:R-:W-:Y:S01]  /*0f90*/  FSEL R31, R7, R31, !P0 ;  /* 0x0000001f071f7208 */ /* 0x000fe20004000000 */
[----:B------:R-:W-:Y:S06]  /*0fa0*/  BRA `(.L_x_722) ;  /* 0x0000000000547947 */ /* 0x000fec0003800000 */
.L_x_721:
[----:B------:R-:W-:-:S14]  /*0fb0*/  DSETP.NAN.AND P0, PT, R10, R10, PT ;  /* 0x0000000a0a00722a */ /* 0x000fdc0003f08000 */
[----:B------:R-:W-:Y:S05]  /*0fc0*/  @P0 BRA `(.L_x_723) ;  /* 0x0000000000440947 */ /* 0x000fea0003800000 */
[----:B------:R-:W-:-:S14]  /*0fd0*/  DSETP.NAN.AND P0, PT, R14, R14, PT ;  /* 0x0000000e0e00722a */ /* 0x000fdc0003f08000 */
[----:B------:R-:W-:Y:S05]  /*0fe0*/  @P0 BRA `(.L_x_724) ;  /* 0x0000000000300947 */ /* 0x000fea0003800000 */
[----:B------:R-:W-:Y:S01]  /*0ff0*/  ISETP.NE.AND P0, PT, R0, R7, PT ;  /* 0x000000070000720c */ /* 0x000fe20003f05270 */
[----:B------:R-:W-:Y:S02]  /*1000*/  IMAD.MOV.U32 R30, RZ, RZ, 0x0 ;  /* 0x00000000ff1e7424 */ /* 0x000fe400078e00ff */
[----:B------:R-:W-:-:S10]  /*1010*/  IMAD.MOV.U32 R31, RZ, RZ, -0x80000 ;  /* 0xfff80000ff1f7424 */ /* 0x000fd400078e00ff */
[----:B------:R-:W-:Y:S05]  /*1020*/  @!P0 BRA `(.L_x_722) ;  /* 0x0000000000348947 */ /* 0x000fea0003800000 */
[----:B------:R-:W-:Y:S02]  /*1030*/  ISETP.NE.AND P0, PT, R0, 0x7ff00000, PT ;  /* 0x7ff000000000780c */ /* 0x000fe40003f05270 */
[----:B------:R-:W-:Y:S02]  /*1040*/  LOP3.LUT R31, R11, 0x80000000, R15, 0x48, !PT ;  /* 0x800000000b1f7812 */ /* 0x000fe400078e480f */
[----:B------:R-:W-:-:S13]  /*1050*/  ISETP.EQ.OR P0, PT, R7, RZ, !P0 ;  /* 0x000000ff0700720c */ /* 0x000fda0004702670 */
[----:B------:R-:W-:Y:S01]  /*1060*/  @P0 LOP3.LUT R0, R31, 0x7ff00000, RZ, 0xfc, !PT ;  /* 0x7ff000001f000812 */ /* 0x000fe200078efcff */
[----:B------:R-:W-:Y:S02]  /*1070*/  @!P0 IMAD.MOV.U32 R30, RZ, RZ, RZ ;  /* 0x000000ffff1e8224 */ /* 0x000fe400078e00ff */
[----:B------:R-:W-:Y:S02]  /*1080*/  @P0 IMAD.MOV.U32 R30, RZ, RZ, RZ ;  /* 0x000000ffff1e0224 */ /* 0x000fe400078e00ff */
[----:B------:R-:W-:Y:S01]  /*1090*/  @P0 IMAD.MOV.U32 R31, RZ, RZ, R0 ;  /* 0x000000ffff1f0224 */ /* 0x000fe200078e0000 */
[----:B------:R-:W-:Y:S06]  /*10a0*/  BRA `(.L_x_722) ;  /* 0x0000000000147947 */ /* 0x000fec0003800000 */
.L_x_724:
[----:B------:R-:W-:Y:S01]  /*10b0*/  LOP3.LUT R31, R15, 0x80000, RZ, 0xfc, !PT ;  /* 0x000800000f1f7812 */ /* 0x000fe200078efcff */
[----:B------:R-:W-:Y:S01]  /*10c0*/  IMAD.MOV.U32 R30, RZ, RZ, R14 ;  /* 0x000000ffff1e7224 */ /* 0x000fe200078e000e */
[----:B------:R-:W-:Y:S06]  /*10d0*/  BRA `(.L_x_722) ;  /* 0x0000000000087947 */ /* 0x000fec0003800000 */
.L_x_723:
[----:B------:R-:W-:Y:S01]  /*10e0*/  LOP3.LUT R31, R11, 0x80000, RZ, 0xfc, !PT ;  /* 0x000800000b1f7812 */ /* 0x000fe200078efcff */
[----:B------:R-:W-:-:S07]  /*10f0*/  IMAD.MOV.U32 R30, RZ, RZ, R10 ;  /* 0x000000ffff1e7224 */ /* 0x000fce00078e000a */
.L_x_722:
[----:B------:R-:W-:Y:S05]  /*1100*/  BSYNC.RECONVERGENT B3 ;  /* 0x0000000000037941 */ /* 0x000fea0003800200 */
.L_x_720:
[----:B------:R-:W-:Y:S02]  /*1110*/  IMAD.MOV.U32 R6, RZ, RZ, R4 ;  /* 0x000000ffff067224 */ /* 0x000fe400078e0004 */
[----:B------:R-:W-:-:S04]  /*1120*/  IMAD.MOV.U32 R7, RZ, RZ, 0x0 ;  /* 0x00000000ff077424 */ /* 0x000fc800078e00ff */
[----:B------:R-:W-:Y:S05]  /*1130*/  RET.REL.NODEC R6 `(_Z8kernel_1Pdii) ;  /* 0xffffffec06b07950 */ /* 0x000fea0003c3ffff */
.L_x_725:
        /* <DEDUP_REMOVED lines=12> */
.L_x_731:


//--------------------- .text._Z8swap_strPdiii    --------------------------
	.section	.text._Z8swap_strPdiii,"ax",@progbits
	.align	128
        .global         _Z8swap_strPdiii
        .type           _Z8swap_strPdiii,@function
        .size           _Z8swap_strPdiii,(.L_x_743 - _Z8swap_strPdiii)
        .other          _Z8swap_strPdiii,@"STO_CUDA_ENTRY STV_DEFAULT"
_Z8swap_strPdiii:
.text._Z8swap_strPdiii:
[----:B------:R-:W-:Y:S01]  /*0000*/  LDC R1, c[0x0][0x37c] ;  /* 0x0000df00ff017b82 */ /* 0x000fe20000000800 */
[----:B------:R-:W0:Y:S07]  /*0010*/  S2R R7, SR_TID.X ;  /* 0x0000000000077919 */ /* 0x000e2e0000002100 */
[----:B------:R-:W0:Y:S01]  /*0020*/  S2UR UR4, SR_CTAID.X ;  /* 0x00000000000479c3 */ /* 0x000e220000002500 */
[----:B------:R-:W1:Y:S07]  /*0030*/  LDCU UR6, c[0x0][0x390] ;  /* 0x00007200ff0677ac */ /* 0x000e6e0008000800 */
[----:B------:R-:W0:Y:S01]  /*0040*/  LDC R0, c[0x0][0x360] ;  /* 0x0000d800ff007b82 */ /* 0x000e220000000800 */
[----:B------:R-:W2:Y:S01]  /*0050*/  LDCU UR5, c[0x0][0x370] ;  /* 0x00006e00ff0577ac */ /* 0x000ea20008000800 */
[----:B0-----:R-:W-:-:S02]  /*0060*/  IMAD R7, R0, UR4, R7 ;  /* 0x0000000400077c24 */ /* 0x001fc4000f8e0207 */
[----:B--2---:R-:W-:-:S03]  /*0070*/  IMAD R0, R0, UR5, RZ ;  /* 0x0000000500007c24 */ /* 0x004fc6000f8e02ff */
[----:B-1----:R-:W-:-:S13]  /*0080*/  ISETP.GE.AND P0, PT, R7, UR6, PT ;  /* 0x0000000607007c0c */ /* 0x002fda000bf06270 */
[----:B------:R-:W-:Y:S05]  /*0090*/  @P0 EXIT ;  /* 0x000000000000094d */ /* 0x000fea0003800000 */
[----:B------:R-:W0:Y:S01]  /*00a0*/  I2F.U32.RP R8, R0 ;  /* 0x0000000000087306 */ /* 0x000e220000209000 */
[----:B------:R-:W-:Y:S01]  /*00b0*/  IADD3 R4, PT, PT, R0, R7, RZ ;  /* 0x0000000700047210 */ /* 0x000fe20007ffe0ff */
[----:B------:R-:W1:Y:S01]  /*00c0*/  LDCU.64 UR4, c[0x0][0x358] ;  /* 0x00006b00ff0477ac */ /* 0x000e620008000a00 */
[----:B------:R-:W-:Y:S01]  /*00d0*/  IADD3 R9, PT, PT, RZ, -R0, RZ ;  /* 0x80000000ff097210 */ /* 0x000fe20007ffe0ff */
[----:B------:R-:W-:Y:S01]  /*00e0*/  BSSY.RECONVERGENT B0, `(.L_x_726) ;  /* 0x000002f000007945 */ /* 0x000fe20003800200 */
[C---:B------:R-:W-:Y:S02]  /*00f0*/  ISETP.GE.AND P0, PT, R4.reuse, UR6, PT ;  /* 0x0000000604007c0c */ /* 0x040fe4000bf06270 */
[----:B------:R-:W-:Y:S02]  /*0100*/  VIMNMX R5, PT, PT, R4, UR6, !PT ;  /* 0x0000000604057c48 */ /* 0x000fe4000ffe0100 */
[----:B------:R-:W-:Y:S02]  /*0110*/  SEL R6, RZ, 0x1, P0 ;  /* 0x00000001ff067807 */ /* 0x000fe40000000000 */
[----:B------:R-:W-:-:S02]  /*0120*/  ISETP.NE.U32.AND P2, PT, R0, RZ, PT ;  /* 0x000000ff0000720c */ /* 0x000fc40003f45070 */
[----:B------:R-:W-:Y:S01]  /*0130*/  IADD3 R5, PT, PT, R5, -R4, -R6 ;  /* 0x8000000405057210 */ /* 0x000fe20007ffe806 */
[----:B0-----:R-:W0:Y:S02]  /*0140*/  MUFU.RCP R8, R8 ;  /* 0x0000000800087308 */ /* 0x001e240000001000 */
[----:B0-----:R-:W-:-:S06]  /*0150*/  IADD3 R2, PT, PT, R8, 0xffffffe, RZ ;  /* 0x0ffffffe08027810 */ /* 0x001fcc0007ffe0ff */
[----:B------:R0:W2:Y:S02]  /*0160*/  F2I.FTZ.U32.TRUNC.NTZ R3, R2 ;  /* 0x0000000200037305 */ /* 0x0000a4000021f000 */
[----:B0-----:R-:W-:Y:S02]  /*0170*/  HFMA2 R2, -RZ, RZ, 0, 0 ;  /* 0x00000000ff027431 */ /* 0x001fe400000001ff */
[----:B--2---:R-:W-:-:S04]  /*0180*/  IMAD R9, R9, R3, RZ ;  /* 0x0000000309097224 */ /* 0x004fc800078e02ff */
[----:B------:R-:W-:-:S06]  /*0190*/  IMAD.HI.U32 R8, R3, R9, R2 ;  /* 0x0000000903087227 */ /* 0x000fcc00078e0002 */
[----:B------:R-:W-:-:S05]  /*01a0*/  IMAD.HI.U32 R9, R8, R5, RZ ;  /* 0x0000000508097227 */ /* 0x000fca00078e00ff */
[----:B------:R-:W-:-:S05]  /*01b0*/  IADD3 R2, PT, PT, -R9, RZ, RZ ;  /* 0x000000ff09027210 */ /* 0x000fca0007ffe1ff */
[----:B------:R-:W-:Y:S02]  /*01c0*/  IMAD R5, R0, R2, R5 ;  /* 0x0000000200057224 */ /* 0x000fe400078e0205 */
[----:B------:R-:W0:Y:S03]  /*01d0*/  LDC.64 R2, c[0x0][0x380] ;  /* 0x0000e000ff027b82 */ /* 0x000e260000000a00 */
[----:B------:R-:W-:-:S13]  /*01e0*/  ISETP.GE.U32.AND P0, PT, R5, R0, PT ;  /* 0x000000000500720c */ /* 0x000fda0003f06070 */
[----:B------:R-:W-:Y:S02]  /*01f0*/  @P0 IADD3 R5, PT, PT, -R0, R5, RZ ;  /* 0x0000000500050210 */ /* 0x000fe40007ffe1ff */
[----:B------:R-:W-:Y:S02]  /*0200*/  @P0 IADD3 R9, PT, PT, R9, 0x1, RZ ;  /* 0x0000000109090810 */ /* 0x000fe40007ffe0ff */
[-C--:B------:R-:W-:Y:S02]  /*0210*/  ISETP.GE.U32.AND P1, PT, R5, R0.reuse, PT ;  /* 0x000000000500720c */ /* 0x080fe40003f26070 */
[----:B------:R-:W2:Y:S11]  /*0220*/  LDC.64 R4, c[0x0][0x388] ;  /* 0x0000e200ff047b82 */ /* 0x000eb60000000a00 */
[----:B------:R-:W-:Y:S01]  /*0230*/  @P1 VIADD R9, R9, 0x1 ;  /* 0x0000000109091836 */ /* 0x000fe20000000000 */
[----:B------:R-:W-:-:S04]  /*0240*/  @!P2 LOP3.LUT R9, RZ, R0, RZ, 0x33, !PT ;  /* 0x00000000ff09a212 */ /* 0x000fc800078e33ff */
[----:B------:R-:W-:-:S04]  /*0250*/  IADD3 R6, PT, PT, R6, R9, RZ ;  /* 0x0000000906067210 */ /* 0x000fc80007ffe0ff */
[C---:B------:R-:W-:Y:S02]  /*0260*/  LOP3.LUT R8, R6.reuse, 0x3, RZ, 0xc0, !PT ;  /* 0x0000000306087812 */ /* 0x040fe400078ec0ff */
[----:B------:R-:W-:Y:S02]  /*0270*/  ISETP.GE.U32.AND P1, PT, R6, 0x3, PT ;  /* 0x000000030600780c */ /* 0x000fe40003f26070 */
[----:B------:R-:W-:-:S13]  /*0280*/  ISETP.NE.AND P0, PT, R8, 0x3, PT ;  /* 0x000000030800780c */ /* 0x000fda0003f05270 */
[----:B01----:R-:W-:Y:S05]  /*0290*/  @!P0 BRA `(.L_x_727) ;  /* 0x00000000004c8947 */ /* 0x003fea0003800000 */
[----:B------:R-:W0:Y:S01]  /*02a0*/  LDC.64 R20, c[0x0][0x388] ;  /* 0x0000e200ff147b82 */ /* 0x000e220000000a00 */
[----:B------:R-:W-:-:S04]  /*02b0*/  IADD3 R6, PT, PT, R6, 0x1, RZ ;  /* 0x0000000106067810 */ /* 0x000fc80007ffe0ff */
[----:B------:R-:W-:-:S03]  /*02c0*/  LOP3.LUT R6, R6, 0x3, RZ, 0xc0, !PT ;  /* 0x0000000306067812 */ /* 0x000fc600078ec0ff */
[----:B------:R-:W1:Y:S01]  /*02d0*/  LDC.64 R8, c[0x0][0x380] ;  /* 0x0000e000ff087b82 */ /* 0x000e620000000a00 */
[----:B------:R-:W-:Y:S01]  /*02e0*/  IADD3 R6, PT, PT, -R6, RZ, RZ ;  /* 0x000000ff06067210 */ /* 0x000fe20007ffe1ff */
[C---:B0-----:R-:W-:Y:S02]  /*02f0*/  IMAD R19, R7.reuse, UR6, R20 ;  /* 0x0000000607137c24 */ /* 0x041fe4000f8e0214 */
[----:B------:R-:W-:-:S07]  /*0300*/  IMAD R21, R7, UR6, R21 ;  /* 0x0000000607157c24 */ /* 0x000fce000f8e0215 */
.L_x_728:
[----:B01----:R-:W-:-:S04]  /*0310*/  IMAD.WIDE R14, R19, 0x8, R8 ;  /* 0x00000008130e7825 */ /* 0x003fc800078e0208 */
[----:B------:R-:W-:Y:S01]  /*0320*/  IMAD.WIDE R10, R21, 0x8, R8 ;  /* 0x00000008150a7825 */ /* 0x000fe200078e0208 */
[----:B------:R-:W3:Y:S04]  /*0330*/  LDG.E.64 R16, desc[UR4][R14.64] ;  /* 0x000000040e107981 */ /* 0x000ee8000c1e1b00 */
[----:B------:R-:W4:Y:S01]  /*0340*/  LDG.E.64 R12, desc[UR4][R10.64] ;  /* 0x000000040a0c7981 */ /* 0x000f22000c1e1b00 */
[----:B------:R-:W-:Y:S01]  /*0350*/  IADD3 R6, PT, PT, R6, 0x1, RZ ;  /* 0x0000000106067810 */ /* 0x000fe20007ffe0ff */
[C---:B------:R-:W-:Y:S02]  /*0360*/  IMAD.IADD R7, R0.reuse, 0x1, R7 ;  /* 0x0000000100077824 */ /* 0x040fe400078e0207 */
[----:B------:R-:W-:Y:S01]  /*0370*/  IMAD R19, R0, UR6, R19 ;  /* 0x0000000600137c24 */ /* 0x000fe2000f8e0213 */
[----:B------:R-:W-:Y:S01]  /*0380*/  ISETP.NE.AND P0, PT, R6, RZ, PT ;  /* 0x000000ff0600720c */ /* 0x000fe20003f05270 */
[----:B------:R-:W-:Y:S01]  /*0390*/  IMAD R21, R0, UR6, R21 ;  /* 0x0000000600157c24 */ /* 0x000fe2000f8e0215 */
[----:B---3--:R0:W-:Y:S04]  /*03a0*/  STG.E.64 desc[UR4][R10.64], R16 ;  /* 0x000000100a007986 */ /* 0x0081e8000c101b04 */
[----:B----4-:R0:W-:Y:S07]  /*03b0*/  STG.E.64 desc[UR4][R14.64], R12 ;  /* 0x0000000c0e007986 */ /* 0x0101ee000c101b04 */
[----:B------:R-:W-:Y:S05]  /*03c0*/  @P0 BRA `(.L_x_728) ;  /* 0xfffffffc00d00947 */ /* 0x000fea000383ffff */
.L_x_727:
[----:B------:R-:W-:Y:S05]  /*03d0*/  BSYNC.RECONVERGENT B0 ;  /* 0x0000000000007941 */ /* 0x000fea0003800200 */
.L_x_726:
[----:B------:R-:W-:Y:S05]  /*03e0*/  @!P1 EXIT ;  /* 0x000000000000994d */ /* 0x000fea0003800000 */
.L_x_729:
[C---:B-12---:R-:W-:Y:S02]  /*03f0*/  IMAD R19, R7.reuse, UR6, R4 ;  /* 0x0000000607137c24 */ /* 0x046fe4000f8e0204 */
[----:B0-----:R-:W-:Y:S02]  /*0400*/  IMAD R15, R7, UR6, R5 ;  /* 0x00000006070f7c24 */ /* 0x001fe4000f8e0205 */
[----:B------:R-:W-:-:S04]  /*0410*/  IMAD.WIDE R18, R19, 0x8, R2 ;  /* 0x0000000813127825 */ /* 0x000fc800078e0202 */
[----:B------:R-:W-:Y:S01]  /*0420*/  IMAD.WIDE R14, R15, 0x8, R2 ;  /* 0x000000080f0e7825 */ /* 0x000fe200078e0202 */
[----:B------:R-:W2:Y:S04]  /*0430*/  LDG.E.64 R20, desc[UR4][R18.64] ;  /* 0x0000000412147981 */ /* 0x000ea8000c1e1b00 */
[----:B------:R-:W3:Y:S01]  /*0440*/  LDG.E.64 R16, desc[UR4][R14.64] ;  /* 0x000000040e107981 */ /* 0x000ee2000c1e1b00 */
[----:B------:R-:W-:-:S05]  /*0450*/  IADD3 R27, PT, PT, R0, R7, RZ ;  /* 0x00000007001b7210 */ /* 0x000fca0007ffe0ff */
[C---:B------:R-:W-:Y:S02]  /*0460*/  IMAD R7, R27.reuse, UR6, R4 ;  /* 0x000000061b077c24 */ /* 0x040fe4000f8e0204 */
[----:B------:R-:W-:Y:S02]  /*0470*/  IMAD R9, R27, UR6, R5 ;  /* 0x000000061b097c24 */ /* 0x000fe4000f8e0205 */
[----:B------:R-:W-:-:S04]  /*0480*/  IMAD.WIDE R6, R7, 0x8, R2 ;  /* 0x0000000807067825 */ /* 0x000fc800078e0202 */
[----:B------:R-:W-:Y:S01]  /*0490*/  IMAD.WIDE R8, R9, 0x8, R2 ;  /* 0x0000000809087825 */ /* 0x000fe200078e0202 */
[----:B--2---:R0:W-:Y:S04]  /*04a0*/  STG.E.64 desc[UR4][R14.64], R20 ;  /* 0x000000140e007986 */ /* 0x0041e8000c101b04 */
[----:B---3--:R1:W-:Y:S04]  /*04b0*/  STG.E.64 desc[UR4][R18.64], R16 ;  /* 0x0000001012007986 */ /* 0x0083e8000c101b04 */
        /* <DEDUP_REMOVED lines=9> */
[----:B0-----:R-:W4:Y:S04]  /*0550*/  LDG.E.64 R20, desc[UR4][R10.64] ;  /* 0x000000040a147981 */ /* 0x001f28000c1e1b00 */
[----:B------:R-:W5:Y:S01]  /*0560*/  LDG.E.64 R14, desc[UR4][R12.64] ;  /* 0x000000040c0e7981 */ /* 0x000f62000c1e1b00 */
[----:B------:R-:W-:-:S05]  /*0570*/  IADD3 R27, PT, PT, R0, R27, RZ ;  /* 0x0000001b001b7210 */ /* 0x000fca0007ffe0ff */
[C---:B-1----:R-:W-:Y:S02]  /*0580*/  IMAD R19, R27.reuse, UR6, R4 ;  /* 0x000000061b137c24 */ /* 0x042fe4000f8e0204 */
[----:B------:R-:W-:Y:S02]  /*0590*/  IMAD R17, R27, UR6, R5 ;  /* 0x000000061b117c24 */ /* 0x000fe4000f8e0205 */
[----:B------:R-:W-:-:S04]  /*05a0*/  IMAD.WIDE R18, R19, 0x8, R2 ;  /* 0x0000000813127825 */ /* 0x000fc800078e0202 */
[----:B------:R-:W-:Y:S01]  /*05b0*/  IMAD.WIDE R16, R17, 0x8, R2 ;  /* 0x0000000811107825 */ /* 0x000fe200078e0202 */
[----:B----4-:R1:W-:Y:S04]  /*05c0*/  STG.E.64 desc[UR4][R12.64], R20 ;  /* 0x000000140c007986 */ /* 0x0103e8000c101b04 */
[----:B-----5:R1:W-:Y:S04]  /*05d0*/  STG.E.64 desc[UR4][R10.64], R14 ;  /* 0x0000000e0a007986 */ /* 0x0203e8000c101b04 */
[----:B--2---:R-:W2:Y:S04]  /*05e0*/  LDG.E.64 R24, desc[UR4][R18.64] ;  /* 0x0000000412187981 */ /* 0x004ea8000c1e1b00 */
[----:B------:R-:W4:Y:S01]  /*05f0*/  LDG.E.64 R8, desc[UR4][R16.64] ;  /* 0x0000000410087981 */ /* 0x000f22000c1e1b00 */
[----:B---3--:R-:W-:-:S04]  /*0600*/  IADD3 R7, PT, PT, R0, R27, RZ ;  /* 0x0000001b00077210 */ /* 0x008fc80007ffe0ff */
[----:B------:R-:W-:Y:S01]  /*0610*/  ISETP.GE.AND P0, PT, R7, UR6, PT ;  /* 0x0000000607007c0c */ /* 0x000fe2000bf06270 */
[----:B--2---:R1:W-:Y:S04]  /*0620*/  STG.E.64 desc[UR4][R16.64], R24 ;  /* 0x0000001810007986 */ /* 0x0043e8000c101b04 */
[----:B----4-:R1:W-:Y:S08]  /*0630*/  STG.E.64 desc[UR4][R18.64], R8 ;  /* 0x0000000812007986 */ /* 0x0103f0000c101b04 */
[----:B------:R-:W-:Y:S05]  /*0640*/  @!P0 BRA `(.L_x_729) ;  /* 0xfffffffc00688947 */ /* 0x000fea000383ffff */
[----:B------:R-:W-:Y:S05]  /*0650*/  EXIT ;  /* 0x000000000000794d */ /* 0x000fea0003800000 */
.L_x_730:
        /* <DEDUP_REMOVED lines=10> */
.L_x_743:


//--------------------- .nv.shared._ZN3cub18CUB_300001_SM_10006detail11EmptyKernelIvEEvv --------------------------
	.section	.nv.shared._ZN3cub18CUB_300001_SM_10006detail11EmptyKernelIvEEvv,"aw",@nobits
	.sectionflags	@""
	.align	16
	.zero		1024


//--------------------- .nv.shared.reserved.0     --------------------------
	.section	.nv.shared.reserved.0,"aw",@nobits
	.weak		__nv_reservedSMEM_offset_0_alias
	.size		__nv_reservedSMEM_offset_0_alias, 0, 64
	.other		__nv_reservedSMEM_offset_0_alias,@"STO_CUDA_RESERVED_SHARED STV_DEFAULT"
__nv_reservedSMEM_offset_0_alias:
	.zero		0
	.zero		64


//--------------------- .nv.global                --------------------------
	.section	.nv.global,"aw",@nobits
.nv.global:
	.type		_ZN34_INTERNAL_c8da1746_4_k_cu_711785f86thrust24THRUST_300001_SM_1000_NS12placeholders2_8E,@object
	.size		_ZN34_INTERNAL_c8da1746_4_k_cu_711785f86thrust24THRUST_300001_SM_1000_NS12placeholders2_8E,(_ZN34_INTERNAL_c8da1746_4_k_cu_711785f84cuda3std3__436_GLOBAL__N__c8da1746_4_k_cu_711785f86ignoreE - _ZN34_INTERNAL_c8da1746_4_k_cu_711785f86thrust24THRUST_300001_SM_1000_NS12placeholders2_8E)
_ZN34_INTERNAL_c8da1746_4_k_cu_711785f86thrust24THRUST_300001_SM_1000_NS12placeholders2_8E:
	.zero		1
	.type		_ZN34_INTERNAL_c8da1746_4_k_cu_711785f84cuda3std3__436_GLOBAL__N__c8da1746_4_k_cu_711785f86ignoreE,@object
	.size		_ZN34_INTERNAL_c8da1746_4_k_cu_711785f84cuda3std3__436_GLOBAL__N__c8da1746_4_k_cu_711785f86ignoreE,(_ZN34_INTERNAL_c8da1746_4_k_cu_711785f84cuda3std6ranges3__45__cpo4dataE - _ZN34_INTERNAL_c8da1746_4_k_cu_711785f84cuda3std3__436_GLOBAL__N__c8da1746_4_k_cu_711785f86ignoreE)
_ZN34_INTERNAL_c8da1746_4_k_cu_711785f84cuda3std3__436_GLOBAL__N__c8da1746_4_k_cu_711785f86ignoreE:
	.zero		1
	.type		_ZN34_INTERNAL_c8da1746_4_k_cu_711785f84cuda3std6ranges3__45__cpo4dataE,@object
	.size		_ZN34_INTERNAL_c8da1746_4_k_cu_711785f84cuda3std6ranges3__45__cpo4dataE,(_ZN34_INTERNAL_c8da1746_4_k_cu_711785f86thrust24THRUST_300001_SM_1000_NS6system3cpp3parE - _ZN34_INTERNAL_c8da1746_4_k_cu_711785f84cuda3std6ranges3__45__cpo4dataE)
_ZN34_INTERNAL_c8da1746_4_k_cu_711785f84cuda3std6ranges3__45__cpo4dataE:
	.zero		1
	.type		_ZN34_INTERNAL_c8da1746_4_k_cu_711785f86thrust24THRUST_300001_SM_1000_NS6system3cpp3parE,@object
	.size		_ZN34_INTERNAL_c8da1746_4_k_cu_711785f86thrust24THRUST_300001_SM_1000_NS6system3cpp3parE,(_ZN34_INTERNAL_c8da1746_4_k_cu_711785f84cuda3std3__45__cpo5beginE - _ZN34_INTERNAL_c8da1746_4_k_cu_711785f86thrust24THRUST_300001_SM_1000_NS6system3cpp3parE)
_ZN34_INTERNAL_c8da1746_4_k_cu_711785f86thrust24THRUST_300001_SM_1000_NS6system3cpp3parE:
	.zero		1
	.type		_ZN34_INTERNAL_c8da1746_4_k_cu_711785f84cuda3std3__45__cpo5beginE,@object
	.size		_ZN34_INTERNAL_c8da1746_4_k_cu_711785f84cuda3std3__45__cpo5beginE,(_ZN34_INTERNAL_c8da1746_4_k_cu_711785f84cuda3std6ranges3__45__cpo5beginE - _ZN34_INTERNAL_c8da1746_4_k_cu_711785f84cuda3std3__45__cpo5beginE)
_ZN34_INTERNAL_c8da1746_4_k_cu_711785f84cuda3std3__45__cpo5beginE:
	.zero		1
	.type		_ZN34_INTERNAL_c8da1746_4_k_cu_711785f84cuda3std6ranges3__45__cpo5beginE,@object
	.size		_ZN34_INTERNAL_c8da1746_4_k_cu_711785f84cuda3std6ranges3__45__cpo5beginE,(_ZN34_INTERNAL_c8da1746_4_k_cu_711785f86thrust24THRUST_300001_SM_1000_NS6deviceE - _ZN34_INTERNAL_c8da1746_4_k_cu_711785f84cuda3std6ranges3__45__cpo5beginE)
_ZN34_INTERNAL_c8da1746_4_k_cu_711785f84cuda3std6ranges3__45__cpo5beginE:
	.zero		1
	.type		_ZN34_INTERNAL_c8da1746_4_k_cu_711785f86thrust24THRUST_300001_SM_1000_NS6deviceE,@object
	.size		_ZN34_INTERNAL_c8da1746_4_k_cu_711785f86thrust24THRUST_300001_SM_1000_NS6deviceE,(_ZN34_INTERNAL_c8da1746_4_k_cu_711785f84cuda3std3__47nulloptE - _ZN34_INTERNAL_c8da1746_4_k_cu_711785f86thrust24THRUST_300001_SM_1000_NS6deviceE)
_ZN34_INTERNAL_c8da1746_4_k_cu_711785f86thrust24THRUST_300001_SM_1000_NS6deviceE:
	.zero		1
	.type		_ZN34_INTERNAL_c8da1746_4_k_cu_711785f84cuda3std3__47nulloptE,@object
	.size		_ZN34_INTERNAL_c8da1746_4_k_cu_711785f84cuda3std3__47nulloptE,(_ZN34_INTERNAL_c8da1746_4_k_cu_711785f84cuda3std6ranges3__45__cpo8distanceE - _ZN34_INTERNAL_c8da1746_4_k_cu_711785f84cuda3std3__47nulloptE)
_ZN34_INTERNAL_c8da1746_4_k_cu_711785f84cuda3std3__47nulloptE:
	.zero		1
	.type		_ZN34_INTERNAL_c8da1746_4_k_cu_711785f84cuda3std6ranges3__45__cpo8distanceE,@object
	.size		_ZN34_INTERNAL_c8da1746_4_k_cu_711785f84cuda3std6ranges3__45__cpo8distanceE,(_ZN34_INTERNAL_c8da1746_4_k_cu_711785f86thrust24THRUST_300001_SM_1000_NS12placeholders2_4E - _ZN34_INTERNAL_c8da1746_4_k_cu_711785f84cuda3std6ranges3__45__cpo8distanceE)
_ZN34_INTERNAL_c8da1746_4_k_cu_711785f84cuda3std6ranges3__45__cpo8distanceE:
	.zero		1
	.type		_ZN34_INTERNAL_c8da1746_4_k_cu_711785f86thrust24THRUST_300001_SM_1000_NS12placeholders2_4E,@object
	.size		_ZN34_INTERNAL_c8da1746_4_k_cu_711785f86thrust24THRUST_300001_SM_1000_NS12placeholders2_4E,(_ZN34_INTERNAL_c8da1746_4_k_cu_711785f84cuda3std3__45__cpo6rbeginE - _ZN34_INTERNAL_c8da1746_4_k_cu_711785f86thrust24THRUST_300001_SM_1000_NS12placeholders2_4E)
_ZN34_INTERNAL_c8da1746_4_k_cu_711785f86thrust24THRUST_300001_SM_1000_NS12placeholders2_4E:
	.zero		1
	.type		_ZN34_INTERNAL_c8da1746_4_k_cu_711785f84cuda3std3__45__cpo6rbeginE,@object
	.size		_ZN34_INTERNAL_c8da1746_4_k_cu_711785f84cuda3std3__45__cpo6rbeginE,(_ZN34_INTERNAL_c8da1746_4_k_cu_711785f84cuda3std6ranges3__45__cpo7advanceE - _ZN34_INTERNAL_c8da1746_4_k_cu_711785f84cuda3std3__45__cpo6rbeginE)
_ZN34_INTERNAL_c8da1746_4_k_cu_711785f84cuda3std3__45__cpo6rbeginE:
	.zero		1
	.type		_ZN34_INTERNAL_c8da1746_4_k_cu_711785f84cuda3std6ranges3__45__cpo7advanceE,@object
	.size		_ZN34_INTERNAL_c8da1746_4_k_cu_711785f84cuda3std6ranges3__45__cpo7advanceE,(_ZN34_INTERNAL_c8da1746_4_k_cu_711785f86thrust24THRUST_300001_SM_1000_NS12placeholders3_10E - _ZN34_INTERNAL_c8da1746_4_k_cu_711785f84cuda3std6ranges3__45__cpo7advanceE)
_ZN34_INTERNAL_c8da1746_4_k_cu_711785f84cuda3std6ranges3__45__cpo7advanceE:
	.zero		1
	.type		_ZN34_INTERNAL_c8da1746_4_k_cu_711785f86thrust24THRUST_300001_SM_1000_NS12placeholders3_10E,@object
	.size		_ZN34_INTERNAL_c8da1746_4_k_cu_711785f86thrust24THRUST_300001_SM_1000_NS12placeholders3_10E,(_ZN34_INTERNAL_c8da1746_4_k_cu_711785f84cuda3std3__48in_placeE - _ZN34_INTERNAL_c8da1746_4_k_cu_711785f86thrust24THRUST_300001_SM_1000_NS12placeholders3_10E)
_ZN34_INTERNAL_c8da1746_4_k_cu_711785f86thrust24THRUST_300001_SM_1000_NS12placeholders3_10E:
	.zero		1
	.type		_ZN34_INTERNAL_c8da1746_4_k_cu_711785f84cuda3std3__48in_placeE,@object
	.size		_ZN34_INTERNAL_c8da1746_4_k_cu_711785f84cuda3std3__48in_placeE,(_ZN34_INTERNAL_c8da1746_4_k_cu_711785f84cuda3std6ranges3__45__cpo4sizeE - _ZN34_INTERNAL_c8da1746_4_k_cu_711785f84cuda3std3__48in_placeE)
_ZN34_INTERNAL_c8da1746_4_k_cu_711785f84cuda3std3__48in_placeE:
	.zero		1
	.type		_ZN34_INTERNAL_c8da1746_4_k_cu_711785f84cuda3std6ranges3__45__cpo4sizeE,@object
	.size		_ZN34_INTERNAL_c8da1746_4_k_cu_711785f84cuda3std6ranges3__45__cpo4sizeE,(_ZN34_INTERNAL_c8da1746_4_k_cu_711785f86thrust24THRUST_300001_SM_1000_NS12placeholders2_2E - _ZN34_INTERNAL_c8da1746_4_k_cu_711785f84cuda3std6ranges3__45__cpo4sizeE)
_ZN34_INTERNAL_c8da1746_4_k_cu_711785f84cuda3std6ranges3__45__cpo4sizeE:
	.zero		1
	.type		_ZN34_INTERNAL_c8da1746_4_k_cu_711785f86thrust24THRUST_300001_SM_1000_NS12placeholders2_2E,@object
	.size		_ZN34_INTERNAL_c8da1746_4_k_cu_711785f86thrust24THRUST_300001_SM_1000_NS12placeholders2_2E,(_ZN34_INTERNAL_c8da1746_4_k_cu_711785f84cuda3std3__45__cpo6cbeginE - _ZN34_INTERNAL_c8da1746_4_k_cu_711785f86thrust24THRUST_300001_SM_1000_NS12placeholders2_2E)
_ZN34_INTERNAL_c8da1746_4_k_cu_711785f86thrust24THRUST_300001_SM_1000_NS12placeholders2_2E:
	.zero		1
	.type		_ZN34_INTERNAL_c8da1746_4_k_cu_711785f84cuda3std3__45__cpo6cbeginE,@object
	.size		_ZN34_INTERNAL_c8da1746_4_k_cu_711785f84cuda3std3__45__cpo6cbeginE,(_ZN34_INTERNAL_c8da1746_4_k_cu_711785f84cuda3std6ranges3__45__cpo6cbeginE - _ZN34_INTERNAL_c8da1746_4_k_cu_711785f84cuda3std3__45__cpo6cbeginE)
_ZN34_INTERNAL_c8da1746_4_k_cu_711785f84cuda3std3__45__cpo6cbeginE:
	.zero		1
	.type		_ZN34_INTERNAL_c8da1746_4_k_cu_711785f84cuda3std6ranges3__45__cpo6cbeginE,@object
	.size		_ZN34_INTERNAL_c8da1746_4_k_cu_711785f84cuda3std6ranges3__45__cpo6cbeginE,(_ZN34_INTERNAL_c8da1746_4_k_cu_711785f86thrust24THRUST_300001_SM_1000_NS12placeholders2_6E - _ZN34_INTERNAL_c8da1746_4_k_cu_711785f84cuda3std6ranges3__45__cpo6cbeginE)
_ZN34_INTERNAL_c8da1746_4_k_cu_711785f84cuda3std6ranges3__45__cpo6cbeginE:
	.zero		1
	.type		_ZN34_INTERNAL_c8da1746_4_k_cu_711785f86thrust24THRUST_300001_SM_1000_NS12placeholders2_6E,@object
	.size		_ZN34_INTERNAL_c8da1746_4_k_cu_711785f86thrust24THRUST_300001_SM_1000_NS12placeholders2_6E,(_ZN34_INTERNAL_c8da1746_4_k_cu_711785f84cuda3std3__45__cpo7crbeginE - _ZN34_INTERNAL_c8da1746_4_k_cu_711785f86thrust24THRUST_300001_SM_1000_NS12placeholders2_6E)
_ZN34_INTERNAL_c8da1746_4_k_cu_711785f86thrust24THRUST_300001_SM_1000_NS12placeholders2_6E:
	.zero		1
	.type		_ZN34_INTERNAL_c8da1746_4_k_cu_711785f84cuda3std3__45__cpo7crbeginE,@object
	.size		_ZN34_INTERNAL_c8da1746_4_k_cu_711785f84cuda3std3__45__cpo7crbeginE,(_ZN34_INTERNAL_c8da1746_4_k_cu_711785f84cuda3std6ranges3__45__cpo4nextE - _ZN34_INTERNAL_c8da1746_4_k_cu_711785f84cuda3std3__45__cpo7crbeginE)
_ZN34_INTERNAL_c8da1746_4_k_cu_711785f84cuda3std3__45__cpo7crbeginE:
	.zero		1
	.type		_ZN34_INTERNAL_c8da1746_4_k_cu_711785f84cuda3std6ranges3__45__cpo4nextE,@object
	.size		_ZN34_INTERNAL_c8da1746_4_k_cu_711785f84cuda3std6ranges3__45__cpo4nextE,(_ZN34_INTERNAL_c8da1746_4_k_cu_711785f84cuda3std6ranges3__45__cpo4swapE - _ZN34_INTERNAL_c8da1746_4_k_cu_711785f84cuda3std6ranges3__45__cpo4nextE)
_ZN34_INTERNAL_c8da1746_4_k_cu_711785f84cuda3std6ranges3__45__cpo4nextE:
	.zero		1
	.type		_ZN34_INTERNAL_c8da1746_4_k_cu_711785f84cuda3std6ranges3__45__cpo4swapE,@object
	.size		_ZN34_INTERNAL_c8da1746_4_k_cu_711785f84cuda3std6ranges3__45__cpo4swapE,(_ZN34_INTERNAL_c8da1746_4_k_cu_711785f86thrust24THRUST_300001_SM_1000_NS8cuda_cub10par_nosyncE - _ZN34_INTERNAL_c8da1746_4_k_cu_711785f84cuda3std6ranges3__45__cpo4swapE)
_ZN34_INTERNAL_c8da1746_4_k_cu_711785f84cuda3std6ranges3__45__cpo4swapE:
	.zero		1
	.type		_ZN34_INTERNAL_c8da1746_4_k_cu_711785f86thrust24THRUST_300001_SM_1000_NS8cuda_cub10par_nosyncE,@object
	.size		_ZN34_INTERNAL_c8da1746_4_k_cu_711785f86thrust24THRUST_300001_SM_1000_NS8cuda_cub10par_nosyncE,(_ZN34_INTERNAL_c8da1746_4_k_cu_711785f86thrust24THRUST_300001_SM_1000_NS3seqE - _ZN34_INTERNAL_c8da1746_4_k_cu_711785f86thrust24THRUST_300001_SM_1000_NS8cuda_cub10par_nosyncE)
_ZN34_INTERNAL_c8da1746_4_k_cu_711785f86thrust24THRUST_300001_SM_1000_NS8cuda_cub10par_nosyncE:
	.zero		1
	.type		_ZN34_INTERNAL_c8da1746_4_k_cu_711785f86thrust24THRUST_300001_SM_1000_NS3seqE,@object
	.size		_ZN34_INTERNAL_c8da1746_4_k_cu_711785f86thrust24THRUST_300001_SM_1000_NS3seqE,(_ZN34_INTERNAL_c8da1746_4_k_cu_711785f84cuda3std3__420unreachable_sentinelE - _ZN34_INTERNAL_c8da1746_4_k_cu_711785f86thrust24THRUST_300001_SM_1000_NS3seqE)
_ZN34_INTERNAL_c8da1746_4_k_cu_711785f86thrust24THRUST_300001_SM_1000_NS3seqE:
	.zero		1
	.type		_ZN34_INTERNAL_c8da1746_4_k_cu_711785f84cuda3std3__420unreachable_sentinelE,@object
	.size		_ZN34_INTERNAL_c8da1746_4_k_cu_711785f84cuda3std3__420unreachable_sentinelE,(_ZN34_INTERNAL_c8da1746_4_k_cu_711785f84cuda3std6ranges3__45__cpo5ssizeE - _ZN34_INTERNAL_c8da1746_4_k_cu_711785f84cuda3std3__420unreachable_sentinelE)
_ZN34_INTERNAL_c8da1746_4_k_cu_711785f84cuda3std3__420unreachable_sentinelE:
	.zero		1
	.type		_ZN34_INTERNAL_c8da1746_4_k_cu_711785f84cuda3std6ranges3__45__cpo5ssizeE,@object
	.size		_ZN34_INTERNAL_c8da1746_4_k_cu_711785f84cuda3std6ranges3__45__cpo5ssizeE,(_ZN34_INTERNAL_c8da1746_4_k_cu_711785f86thrust24THRUST_300001_SM_1000_NS12placeholders2_3E - _ZN34_INTERNAL_c8da1746_4_k_cu_711785f84cuda3std6ranges3__45__cpo5ssizeE)
_ZN34_INTERNAL_c8da1746_4_k_cu_711785f84cuda3std6ranges3__45__cpo5ssizeE:
	.zero		1
	.type		_ZN34_INTERNAL_c8da1746_4_k_cu_711785f86thrust24THRUST_300001_SM_1000_NS12placeholders2_3E,@object
	.size		_ZN34_INTERNAL_c8da1746_4_k_cu_711785f86thrust24THRUST_300001_SM_1000_NS12placeholders2_3E,(_ZN34_INTERNAL_c8da1746_4_k_cu_711785f84cuda3std3__45__cpo4cendE - _ZN34_INTERNAL_c8da1746_4_k_cu_711785f86thrust24THRUST_300001_SM_1000_NS12placeholders2_3E)
_ZN34_INTERNAL_c8da1746_4_k_cu_711785f86thrust24THRUST_300001_SM_1000_NS12placeholders2_3E:
	.zero		1
	.type		_ZN34_INTERNAL_c8da1746_4_k_cu_711785f84cuda3std3__45__cpo4cendE,@object
	.size		_ZN34_INTERNAL_c8da1746_4_k_cu_711785f84cuda3std3__45__cpo4cendE,(_ZN34_INTERNAL_c8da1746_4_k_cu_711785f84cuda3std6ranges3__45__cpo4cendE - _ZN34_INTERNAL_c8da1746_4_k_cu_711785f84cuda3std3__45__cpo4cendE)
_ZN34_INTERNAL_c8da1746_4_k_cu_711785f84cuda3std3__45__cpo4cendE:
	.zero		1
	.type		_ZN34_INTERNAL_c8da1746_4_k_cu_711785f84cuda3std6ranges3__45__cpo4cendE,@object
	.size		_ZN34_INTERNAL_c8da1746_4_k_cu_711785f84cuda3std6ranges3__45__cpo4cendE,(_ZN34_INTERNAL_c8da1746_4_k_cu_711785f86thrust24THRUST_300001_SM_1000_NS12placeholders2_7E - _ZN34_INTERNAL_c8da1746_4_k_cu_711785f84cuda3std6ranges3__45__cpo4cendE)
_ZN34_INTERNAL_c8da1746_4_k_cu_711785f84cuda3std6ranges3__45__cpo4cendE:
	.zero		1
	.type		_ZN34_INTERNAL_c8da1746_4_k_cu_711785f86thrust24THRUST_300001_SM_1000_NS12placeholders2_7E,@object
	.size		_ZN34_INTERNAL_c8da1746_4_k_cu_711785f86thrust24THRUST_300001_SM_1000_NS12placeholders2_7E,(_ZN34_INTERNAL_c8da1746_4_k_cu_711785f84cuda3std3__45__cpo5crendE - _ZN34_INTERNAL_c8da1746_4_k_cu_711785f86thrust24THRUST_300001_SM_1000_NS12placeholders2_7E)
_ZN34_INTERNAL_c8da1746_4_k_cu_711785f86thrust24THRUST_300001_SM_1000_NS12placeholders2_7E:
	.zero		1
	.type		_ZN34_INTERNAL_c8da1746_4_k_cu_711785f84cuda3std3__45__cpo5crendE,@object
	.size		_ZN34_INTERNAL_c8da1746_4_k_cu_711785f84cuda3std3__45__cpo5crendE,(_ZN34_INTERNAL_c8da1746_4_k_cu_711785f84cuda3std6ranges3__45__cpo4prevE - _ZN34_INTERNAL_c8da1746_4_k_cu_711785f84cuda3std3__45__cpo5crendE)
_ZN34_INTERNAL_c8da1746_4_k_cu_711785f84cuda3std3__45__cpo5crendE:
	.zero		1
	.type		_ZN34_INTERNAL_c8da1746_4_k_cu_711785f84cuda3std6ranges3__45__cpo4prevE,@object
	.size		_ZN34_INTERNAL_c8da1746_4_k_cu_711785f84cuda3std6ranges3__45__cpo4prevE,(_ZN34_INTERNAL_c8da1746_4_k_cu_711785f84cuda3std6ranges3__45__cpo9iter_moveE - _ZN34_INTERNAL_c8da1746_4_k_cu_711785f84cuda3std6ranges3__45__cpo4prevE)
_ZN34_INTERNAL_c8da1746_4_k_cu_711785f84cuda3std6ranges3__45__cpo4prevE:
	.zero		1
	.type		_ZN34_INTERNAL_c8da1746_4_k_cu_711785f84cuda3std6ranges3__45__cpo9iter_moveE,@object
	.size		_ZN34_INTERNAL_c8da1746_4_k_cu_711785f84cuda3std6ranges3__45__cpo9iter_moveE,(_ZN34_INTERNAL_c8da1746_4_k_cu_711785f86thrust24THRUST_300001_SM_1000_NS6system6detail10sequential3seqE - _ZN34_INTERNAL_c8da1746_4_k_cu_711785f84cuda3std6ranges3__45__cpo9iter_moveE)
_ZN34_INTERNAL_c8da1746_4_k_cu_711785f84cuda3std6ranges3__45__cpo9iter_moveE:
	.zero		1
	.type		_ZN34_INTERNAL_c8da1746_4_k_cu_711785f86thrust24THRUST_300001_SM_1000_NS6system6detail10sequential3seqE,@object
	.size		_ZN34_INTERNAL_c8da1746_4_k_cu_711785f86thrust24THRUST_300001_SM_1000_NS6system6detail10sequential3seqE,(_ZN34_INTERNAL_c8da1746_4_k_cu_711785f86thrust24THRUST_300001_SM_1000_NS12placeholders2_9E - _ZN34_INTERNAL_c8da1746_4_k_cu_711785f86thrust24THRUST_300001_SM_1000_NS6system6detail10sequential3seqE)
_ZN34_INTERNAL_c8da1746_4_k_cu_711785f86thrust24THRUST_300001_SM_1000_NS6system6detail10sequential3seqE:
	.zero		1
	.type		_ZN34_INTERNAL_c8da1746_4_k_cu_711785f86thrust24THRUST_300001_SM_1000_NS12placeholders2_9E,@object
	.size		_ZN34_INTERNAL_c8da1746_4_k_cu_711785f86thrust24THRUST_300001_SM_1000_NS12placeholders2_9E,(_ZN34_INTERNAL_c8da1746_4_k_cu_711785f84cuda3std3__419piecewise_constructE - _ZN34_INTERNAL_c8da1746_4_k_cu_711785f86thrust24THRUST_300001_SM_1000_NS12placeholders2_9E)
_ZN34_INTERNAL_c8da1746_4_k_cu_711785f86thrust24THRUST_300001_SM_1000_NS12placeholders2_9E:
	.zero		1
	.type		_ZN34_INTERNAL_c8da1746_4_k_cu_711785f84cuda3std3__419piecewise_constructE,@object
	.size		_ZN34_INTERNAL_c8da1746_4_k_cu_711785f84cuda3std3__419piecewise_constructE,(_ZN34_INTERNAL_c8da1746_4_k_cu_711785f84cuda3std6ranges3__45__cpo5cdataE - _ZN34_INTERNAL_c8da1746_4_k_cu_711785f84cuda3std3__419piecewise_constructE)
_ZN34_INTERNAL_c8da1746_4_k_cu_711785f84cuda3std3__419piecewise_constructE:
	.zero		1
	.type		_ZN34_INTERNAL_c8da1746_4_k_cu_711785f84cuda3std6ranges3__45__cpo5cdataE,@object
	.size		_ZN34_INTERNAL_c8da1746_4_k_cu_711785f84cuda3std6ranges3__45__cpo5cdataE,(_ZN34_INTERNAL_c8da1746_4_k_cu_711785f86thrust24THRUST_300001_SM_1000_NS12placeholders2_1E - _ZN34_INTERNAL_c8da1746_4_k_cu_711785f84cuda3std6ranges3__45__cpo5cdataE)
_ZN34_INTERNAL_c8da1746_4_k_cu_711785f84cuda3std6ranges3__45__cpo5cdataE:
	.zero		1
	.type		_ZN34_INTERNAL_c8da1746_4_k_cu_711785f86thrust24THRUST_300001_SM_1000_NS12placeholders2_1E,@object
	.size		_ZN34_INTERNAL_c8da1746_4_k_cu_711785f86thrust24THRUST_300001_SM_1000_NS12placeholders2_1E,(_ZN34_INTERNAL_c8da1746_4_k_cu_711785f84cuda3std3__45__cpo3endE - _ZN34_INTERNAL_c8da1746_4_k_cu_711785f86thrust24THRUST_300001_SM_1000_NS12placeholders2_1E)
_ZN34_INTERNAL_c8da1746_4_k_cu_711785f86thrust24THRUST_300001_SM_1000_NS12placeholders2_1E:
	.zero		1
	.type		_ZN34_INTERNAL_c8da1746_4_k_cu_711785f84cuda3std3__45__cpo3endE,@object
	.size		_ZN34_INTERNAL_c8da1746_4_k_cu_711785f84cuda3std3__45__cpo3endE,(_ZN34_INTERNAL_c8da1746_4_k_cu_711785f84cuda3std6ranges3__45__cpo3endE - _ZN34_INTERNAL_c8da1746_4_k_cu_711785f84cuda3std3__45__cpo3endE)
_ZN34_INTERNAL_c8da1746_4_k_cu_711785f84cuda3std3__45__cpo3endE:
	.zero		1
	.type		_ZN34_INTERNAL_c8da1746_4_k_cu_711785f84cuda3std6ranges3__45__cpo3endE,@object
	.size		_ZN34_INTERNAL_c8da1746_4_k_cu_711785f84cuda3std6ranges3__45__cpo3endE,(_ZN34_INTERNAL_c8da1746_4_k_cu_711785f86thrust24THRUST_300001_SM_1000_NS12placeholders2_5E - _ZN34_INTERNAL_c8da1746_4_k_cu_711785f84cuda3std6ranges3__45__cpo3endE)
_ZN34_INTERNAL_c8da1746_4_k_cu_711785f84cuda3std6ranges3__45__cpo3endE:
	.zero		1
	.type		_ZN34_INTERNAL_c8da1746_4_k_cu_711785f86thrust24THRUST_300001_SM_1000_NS12placeholders2_5E,@object
	.size		_ZN34_INTERNAL_c8da1746_4_k_cu_711785f86thrust24THRUST_300001_SM_1000_NS12placeholders2_5E,(_ZN34_INTERNAL_c8da1746_4_k_cu_711785f84cuda3std3__45__cpo4rendE - _ZN34_INTERNAL_c8da1746_4_k_cu_711785f86thrust24THRUST_300001_SM_1000_NS12placeholders2_5E)
_ZN34_INTERNAL_c8da1746_4_k_cu_711785f86thrust24THRUST_300001_SM_1000_NS12placeholders2_5E:
	.zero		1
	.type		_ZN34_INTERNAL_c8da1746_4_k_cu_711785f84cuda3std3__45__cpo4rendE,@object
	.size		_ZN34_INTERNAL_c8da1746_4_k_cu_711785f84cuda3std3__45__cpo4rendE,(_ZN34_INTERNAL_c8da1746_4_k_cu_711785f84cuda3std6ranges3__45__cpo9iter_swapE - _ZN34_INTERNAL_c8da1746_4_k_cu_711785f84cuda3std3__45__cpo4rendE)
_ZN34_INTERNAL_c8da1746_4_k_cu_711785f84cuda3std3__45__cpo4rendE:
	.zero		1
	.type		_ZN34_INTERNAL_c8da1746_4_k_cu_711785f84cuda3std6ranges3__45__cpo9iter_swapE,@object
	.size		_ZN34_INTERNAL_c8da1746_4_k_cu_711785f84cuda3std6ranges3__45__cpo9iter_swapE,(_ZN34_INTERNAL_c8da1746_4_k_cu_711785f84cuda3std3__48unexpectE - _ZN34_INTERNAL_c8da1746_4_k_cu_711785f84cuda3std6ranges3__45__cpo9iter_swapE)
_ZN34_INTERNAL_c8da1746_4_k_cu_711785f84cuda3std6ranges3__45__cpo9iter_swapE:
	.zero		1
	.type		_ZN34_INTERNAL_c8da1746_4_k_cu_711785f84cuda3std3__48unexpectE,@object
	.size		_ZN34_INTERNAL_c8da1746_4_k_cu_711785f84cuda3std3__48unexpectE,(_ZN34_INTERNAL_c8da1746_4_k_cu_711785f86thrust24THRUST_300001_SM_1000_NS8cuda_cub3parE - _ZN34_INTERNAL_c8da1746_4_k_cu_711785f84cuda3std3__48unexpectE)
_ZN34_INTERNAL_c8da1746_4_k_cu_711785f84cuda3std3__48unexpectE:
	.zero		1
	.type		_ZN34_INTERNAL_c8da1746_4_k_cu_711785f86thrust24THRUST_300001_SM_1000_NS8cuda_cub3parE,@object
	.size		_ZN34_INTERNAL_c8da1746_4_k_cu_711785f86thrust24THRUST_300001_SM_1000_NS8cuda_cub3parE,(.L_29 - _ZN34_INTERNAL_c8da1746_4_k_cu_711785f86thrust24THRUST_300001_SM_1000_NS8cuda_cub3parE)
_ZN34_INTERNAL_c8da1746_4_k_cu_711785f86thrust24THRUST_300001_SM_1000_NS8cuda_cub3parE:
	.zero		1
.L_29:


//--------------------- .nv.shared._ZN6thrust24THRUST_300001_SM_1000_NS8cuda_cub4core6detail13_kernel_agentINS1_8__reduce11ReduceAgentIPN4cuda3std3__45tupleIJdlEEESC_SB_lNS1_9__extrema9arg_max_fIdl10comparatorEEEEJSC_SC_iSG_EEEvDpT0_ --------------------------
	.section	.nv.shared._ZN6thrust24THRUST_300001_SM_1000_NS8cuda_cub4core6detail13_kernel_agentINS1_8__reduce11ReduceAgentIPN4cuda3std3__45tupleIJdlEEESC_SB_lNS1_9__extrema9arg_max_fIdl10comparatorEEEEJSC_SC_iSG_EEEvDpT0_,"aw",@nobits
	.sectionflags	@""
	.align	16
	.zero		1024


//--------------------- .nv.shared._ZN6thrust24THRUST_300001_SM_1000_NS8cuda_cub4core6detail13_kernel_agentINS1_8__reduce10DrainAgentIlEEJN3cub18CUB_300001_SM_10009GridQueueIyEElEEEvDpT0_ --------------------------
	.section	.nv.shared._ZN6thrust24THRUST_300001_SM_1000_NS8cuda_cub4core6detail13_kernel_agentINS1_8__reduce10DrainAgentIlEEJN3cub18CUB_300001_SM_10009GridQueueIyEElEEEvDpT0_,"aw",@nobits
	.sectionflags	@""
	.align	16
	.zero		1024


//--------------------- .nv.shared._ZN6thrust24THRUST_300001_SM_1000_NS8cuda_cub4core6detail13_kernel_agentINS1_8__reduce11ReduceAgentINS0_12zip_iteratorIN4cuda3std3__45tupleIJNS0_10device_ptrIdEENS0_17counting_iteratorIlNS0_11use_defaultESF_SF_EEEEEEEPNSB_IJdlEEESJ_lNS1_9__extrema9arg_max_fIdl10comparatorEEEEJSI_SK_lN3cub18CUB_300001_SM_100013GridEvenShareIlEENSR_9GridQueueIyEESO_EEEvDpT0_ --------------------------
	.section	.nv.shared._ZN6thrust24THRUST_300001_SM_1000_NS8cuda_cub4core6detail13_kernel_agentINS1_8__reduce11ReduceAgentINS0_12zip_iteratorIN4cuda3std3__45tupleIJNS0_10device_ptrIdEENS0_17counting_iteratorIlNS0_11use_defaultESF_SF_EEEEEEEPNSB_IJdlEEESJ_lNS1_9__extrema9arg_max_fIdl10comparatorEEEEJSI_SK_lN3cub18CUB_300001_SM_100013GridEvenShareIlEENSR_9GridQueueIyEESO_EEEvDpT0_,"aw",@nobits
	.sectionflags	@""
	.align	16
	.zero		1024


//--------------------- .nv.shared._ZN6thrust24THRUST_300001_SM_1000_NS8cuda_cub4core6detail13_kernel_agentINS1_8__reduce11ReduceAgentINS0_12zip_iteratorIN4cuda3std3__45tupleIJNS0_10device_ptrIdEENS0_17counting_iteratorIlNS0_11use_defaultESF_SF_EEEEEEEPNSB_IJdlEEESJ_lNS1_9__extrema9arg_max_fIdl10comparatorEEEEJSI_SK_lSO_EEEvDpT0_ --------------------------
	.section	.nv.shared._ZN6thrust24THRUST_300001_SM_1000_NS8cuda_cub4core6detail13_kernel_agentINS1_8__reduce11ReduceAgentINS0_12zip_iteratorIN4cuda3std3__45tupleIJNS0_10device_ptrIdEENS0_17counting_iteratorIlNS0_11use_defaultESF_SF_EEEEEEEPNSB_IJdlEEESJ_lNS1_9__extrema9arg_max_fIdl10comparatorEEEEJSI_SK_lSO_EEEvDpT0_,"aw",@nobits
	.sectionflags	@""
	.align	16
	.zero		1024


//--------------------- .nv.shared._ZN6thrust24THRUST_300001_SM_1000_NS8cuda_cub4core6detail13_kernel_agentINS1_8__reduce11ReduceAgentIPN4cuda3std3__45tupleIJdlEEESC_SB_iNS1_9__extrema9arg_max_fIdl10comparatorEEEEJSC_SC_iSG_EEEvDpT0_ --------------------------
	.section	.nv.shared._ZN6thrust24THRUST_300001_SM_1000_NS8cuda_cub4core6detail13_kernel_agentINS1_8__reduce11ReduceAgentIPN4cuda3std3__45tupleIJdlEEESC_SB_iNS1_9__extrema9arg_max_fIdl10comparatorEEEEJSC_SC_iSG_EEEvDpT0_,"aw",@nobits
	.sectionflags	@""
	.align	16
	.zero		1024


//--------------------- .nv.shared._ZN6thrust24THRUST_300001_SM_1000_NS8cuda_cub4core6detail13_kernel_agentINS1_8__reduce10DrainAgentIiEEJN3cub18CUB_300001_SM_10009GridQueueIjEEiEEEvDpT0_ --------------------------
	.section	.nv.shared._ZN6thrust24THRUST_300001_SM_1000_NS8cuda_cub4core6detail13_kernel_agentINS1_8__reduce10DrainAgentIiEEJN3cub18CUB_300001_SM_10009GridQueueIjEEiEEEvDpT0_,"aw",@nobits
	.sectionflags	@""
	.align	16
	.zero		1024


//--------------------- .nv.shared._ZN6thrust24THRUST_300001_SM_1000_NS8cuda_cub4core6detail13_kernel_agentINS1_8__reduce11ReduceAgentINS0_12zip_iteratorIN4cuda3std3__45tupleIJNS0_10device_ptrIdEENS0_17counting_iteratorIlNS0_11use_defaultESF_SF_EEEEEEEPNSB_IJdlEEESJ_iNS1_9__extrema9arg_max_fIdl10comparatorEEEEJSI_SK_iN3cub18CUB_300001_SM_100013GridEvenShareIiEENSR_9GridQueueIjEESO_EEEvDpT0_ --------------------------
	.section	.nv.shared._ZN6thrust24THRUST_300001_SM_1000_NS8cuda_cub4core6detail13_kernel_agentINS1_8__reduce11ReduceAgentINS0_12zip_iteratorIN4cuda3std3__45tupleIJNS0_10device_ptrIdEENS0_17counting_iteratorIlNS0_11use_defaultESF_SF_EEEEEEEPNSB_IJdlEEESJ_iNS1_9__extrema9arg_max_fIdl10comparatorEEEEJSI_SK_iN3cub18CUB_300001_SM_100013GridEvenShareIiEENSR_9GridQueueIjEESO_EEEvDpT0_,"aw",@nobits
	.sectionflags	@""
	.align	16
	.zero		1024


//--------------------- .nv.shared._ZN6thrust24THRUST_300001_SM_1000_NS8cuda_cub4core6detail13_kernel_agentINS1_8__reduce11ReduceAgentINS0_12zip_iteratorIN4cuda3std3__45tupleIJNS0_10device_ptrIdEENS0_17counting_iteratorIlNS0_11use_defaultESF_SF_EEEEEEEPNSB_IJdlEEESJ_iNS1_9__extrema9arg_max_fIdl10comparatorEEEEJSI_SK_iSO_EEEvDpT0_ --------------------------
	.section	.nv.shared._ZN6thrust24THRUST_300001_SM_1000_NS8cuda_cub4core6detail13_kernel_agentINS1_8__reduce11ReduceAgentINS0_12zip_iteratorIN4cuda3std3__45tupleIJNS0_10device_ptrIdEENS0_17counting_iteratorIlNS0_11use_defaultESF_SF_EEEEEEEPNSB_IJdlEEESJ_iNS1_9__extrema9arg_max_fIdl10comparatorEEEEJSI_SK_iSO_EEEvDpT0_,"aw",@nobits
	.sectionflags	@""
	.align	16
	.zero		1024


//--------------------- .nv.shared._Z8kernel_2Pdii --------------------------
	.section	.nv.shared._Z8kernel_2Pdii,"aw",@nobits
	.sectionflags	@""
	.align	16
	.zero		1024


//--------------------- .nv.shared._Z8kernel_1Pdii --------------------------
	.section	.nv.shared._Z8kernel_1Pdii,"aw",@nobits
	.sectionflags	@""
	.align	16
	.zero		1024


//--------------------- .nv.shared._Z8swap_strPdiii --------------------------
	.section	.nv.shared._Z8swap_strPdiii,"aw",@nobits
	.sectionflags	@""
	.align	16
	.zero		1024


//--------------------- .nv.constant0._ZN3cub18CUB_300001_SM_10006detail11EmptyKernelIvEEvv --------------------------
	.section	.nv.constant0._ZN3cub18CUB_300001_SM_10006detail11EmptyKernelIvEEvv,"a",@progbits
	.sectionflags	@""
	.align	4
.nv.constant0._ZN3cub18CUB_300001_SM_10006detail11EmptyKernelIvEEvv:
	.zero		896


//--------------------- .nv.constant0._ZN6thrust24THRUST_300001_SM_1000_NS8cuda_cub4core6detail13_kernel_agentINS1_8__reduce11ReduceAgentIPN4cuda3std3__45tupleIJdlEEESC_SB_lNS1_9__extrema9arg_max_fIdl10comparatorEEEEJSC_SC_iSG_EEEvDpT0_ --------------------------
	.section	.nv.constant0._ZN6thrust24THRUST_300001_SM_1000_NS8cuda_cub4core6detail13_kernel_agentINS1_8__reduce11ReduceAgentIPN4cuda3std3__45tupleIJdlEEESC_SB_lNS1_9__extrema9arg_max_fIdl10comparatorEEEEJSC_SC_iSG_EEEvDpT0_,"a",@progbits
	.sectionflags	@""
	.align	4
.nv.constant0._ZN6thrust24THRUST_300001_SM_1000_NS8cuda_cub4core6detail13_kernel_agentINS1_8__reduce11ReduceAgentIPN4cuda3std3__45tupleIJdlEEESC_SB_lNS1_9__extrema9arg_max_fIdl10comparatorEEEEJSC_SC_iSG_EEEvDpT0_:
	.zero		917


//--------------------- .nv.constant0._ZN6thrust24THRUST_300001_SM_1000_NS8cuda_cub4core6detail13_kernel_agentINS1_8__reduce10DrainAgentIlEEJN3cub18CUB_300001_SM_10009GridQueueIyEElEEEvDpT0_ --------------------------
	.section	.nv.constant0._ZN6thrust24THRUST_300001_SM_1000_NS8cuda_cub4core6detail13_kernel_agentINS1_8__reduce10DrainAgentIlEEJN3cub18CUB_300001_SM_10009GridQueueIyEElEEEvDpT0_,"a",@progbits
	.sectionflags	@""
	.align	4
.nv.constant0._ZN6thrust24THRUST_300001_SM_1000_NS8cuda_cub4core6detail13_kernel_agentINS1_8__reduce10DrainAgentIlEEJN3cub18CUB_300001_SM_10009GridQueueIyEElEEEvDpT0_:
	.zero		912


//--------------------- .nv.constant0._ZN6thrust24THRUST_300001_SM_1000_NS8cuda_cub4core6detail13_kernel_agentINS1_8__reduce11ReduceAgentINS0_12zip_iteratorIN4cuda3std3__45tupleIJNS0_10device_ptrIdEENS0_17counting_iteratorIlNS0_11use_defaultESF_SF_EEEEEEEPNSB_IJdlEEESJ_lNS1_9__extrema9arg_max_fIdl10comparatorEEEEJSI_SK_lN3cub18CUB_300001_SM_100013GridEvenShareIlEENSR_9GridQueueIyEESO_EEEvDpT0_ --------------------------
	.section	.nv.constant0._ZN6thrust24THRUST_300001_SM_1000_NS8cuda_cub4core6detail13_kernel_agentINS1_8__reduce11ReduceAgentINS0_12zip_iteratorIN4cuda3std3__45tupleIJNS0_10device_ptrIdEENS0_17counting_iteratorIlNS0_11use_defaultESF_SF_EEEEEEEPNSB_IJdlEEESJ_lNS1_9__extrema9arg_max_fIdl10comparatorEEEEJSI_SK_lN3cub18CUB_300001_SM_100013GridEvenShareIlEENSR_9GridQueueIyEESO_EEEvDpT0_,"a",@progbits
	.sectionflags	@""
	.align	4
.nv.constant0._ZN6thrust24THRUST_300001_SM_1000_NS8cuda_cub4core6detail13_kernel_agentINS1_8__reduce11ReduceAgentINS0_12zip_iteratorIN4cuda3std3__45tupleIJNS0_10device_ptrIdEENS0_17counting_iteratorIlNS0_11use_defaultESF_SF_EEEEEEEPNSB_IJdlEEESJ_lNS1_9__extrema9arg_max_fIdl10comparatorEEEEJSI_SK_lN3cub18CUB_300001_SM_100013GridEvenShareIlEENSR_9GridQueueIyEESO_EEEvDpT0_:
	.zero		1009


//--------------------- .nv.constant0._ZN6thrust24THRUST_300001_SM_1000_NS8cuda_cub4core6detail13_kernel_agentINS1_8__reduce11ReduceAgentINS0_12zip_iteratorIN4cuda3std3__45tupleIJNS0_10device_ptrIdEENS0_17counting_iteratorIlNS0_11use_defaultESF_SF_EEEEEEEPNSB_IJdlEEESJ_lNS1_9__extrema9arg_max_fIdl10comparatorEEEEJSI_SK_lSO_EEEvDpT0_ --------------------------
	.section	.nv.constant0._ZN6thrust24THRUST_300001_SM_1000_NS8cuda_cub4core6detail13_kernel_agentINS1_8__reduce11ReduceAgentINS0_12zip_iteratorIN4cuda3std3__45tupleIJNS0_10device_ptrIdEENS0_17counting_iteratorIlNS0_11use_defaultESF_SF_EEEEEEEPNSB_IJdlEEESJ_lNS1_9__extrema9arg_max_fIdl10comparatorEEEEJSI_SK_lSO_EEEvDpT0_,"a",@progbits
	.sectionflags	@""
	.align	4
.nv.constant0._ZN6thrust24THRUST_300001_SM_1000_NS8cuda_cub4core6detail13_kernel_agentINS1_8__reduce11ReduceAgentINS0_12zip_iteratorIN4cuda3std3__45tupleIJNS0_10device_ptrIdEENS0_17counting_iteratorIlNS0_11use_defaultESF_SF_EEEEEEEPNSB_IJdlEEESJ_lNS1_9__extrema9arg_max_fIdl10comparatorEEEEJSI_SK_lSO_EEEvDpT0_:
	.zero		929


//--------------------- .nv.constant0._ZN6thrust24THRUST_300001_SM_1000_NS8cuda_cub4core6detail13_kernel_agentINS1_8__reduce11ReduceAgentIPN4cuda3std3__45tupleIJdlEEESC_SB_iNS1_9__extrema9arg_max_fIdl10comparatorEEEEJSC_SC_iSG_EEEvDpT0_ --------------------------
	.section	.nv.constant0._ZN6thrust24THRUST_300001_SM_1000_NS8cuda_cub4core6detail13_kernel_agentINS1_8__reduce11ReduceAgentIPN4cuda3std3__45tupleIJdlEEESC_SB_iNS1_9__extrema9arg_max_fIdl10comparatorEEEEJSC_SC_iSG_EEEvDpT0_,"a",@progbits
	.sectionflags	@""
	.align	4
.nv.constant0._ZN6thrust24THRUST_300001_SM_1000_NS8cuda_cub4core6detail13_kernel_agentINS1_8__reduce11ReduceAgentIPN4cuda3std3__45tupleIJdlEEESC_SB_iNS1_9__extrema9arg_max_fIdl10comparatorEEEEJSC_SC_iSG_EEEvDpT0_:
	.zero		917


//--------------------- .nv.constant0._ZN6thrust24THRUST_300001_SM_1000_NS8cuda_cub4core6detail13_kernel_agentINS1_8__reduce10DrainAgentIiEEJN3cub18CUB_300001_SM_10009GridQueueIjEEiEEEvDpT0_ --------------------------
	.section	.nv.constant0._ZN6thrust24THRUST_300001_SM_1000_NS8cuda_cub4core6detail13_kernel_agentINS1_8__reduce10DrainAgentIiEEJN3cub18CUB_300001_SM_10009GridQueueIjEEiEEEvDpT0_,"a",@progbits
	.sectionflags	@""
	.align	4
.nv.constant0._ZN6thrust24THRUST_300001_SM_1000_NS8cuda_cub4core6detail13_kernel_agentINS1_8__reduce10DrainAgentIiEEJN3cub18CUB_300001_SM_10009GridQueueIjEEiEEEvDpT0_:
	.zero		908


//--------------------- .nv.constant0._ZN6thrust24THRUST_300001_SM_1000_NS8cuda_cub4core6detail13_kernel_agentINS1_8__reduce11ReduceAgentINS0_12zip_iteratorIN4cuda3std3__45tupleIJNS0_10device_ptrIdEENS0_17counting_iteratorIlNS0_11use_defaultESF_SF_EEEEEEEPNSB_IJdlEEESJ_iNS1_9__extrema9arg_max_fIdl10comparatorEEEEJSI_SK_iN3cub18CUB_300001_SM_100013GridEvenShareIiEENSR_9GridQueueIjEESO_EEEvDpT0_ --------------------------
	.section	.nv.constant0._ZN6thrust24THRUST_300001_SM_1000_NS8cuda_cub4core6detail13_kernel_agentINS1_8__reduce11ReduceAgentINS0_12zip_iteratorIN4cuda3std3__45tupleIJNS0_10device_ptrIdEENS0_17counting_iteratorIlNS0_11use_defaultESF_SF_EEEEEEEPNSB_IJdlEEESJ_iNS1_9__extrema9arg_max_fIdl10comparatorEEEEJSI_SK_iN3cub18CUB_300001_SM_100013GridEvenShareIiEENSR_9GridQueueIjEESO_EEEvDpT0_,"a",@progbits
	.sectionflags	@""
	.align	4
.nv.constant0._ZN6thrust24THRUST_300001_SM_1000_NS8cuda_cub4core6detail13_kernel_agentINS1_8__reduce11ReduceAgentINS0_12zip_iteratorIN4cuda3std3__45tupleIJNS0_10device_ptrIdEENS0_17counting_iteratorIlNS0_11use_defaultESF_SF_EEEEEEEPNSB_IJdlEEESJ_iNS1_9__extrema9arg_max_fIdl10comparatorEEEEJSI_SK_iN3cub18CUB_300001_SM_100013GridEvenShareIiEENSR_9GridQueueIjEESO_EEEvDpT0_:
	.zero		977


//--------------------- .nv.constant0._ZN6thrust24THRUST_300001_SM_1000_NS8cuda_cub4core6detail13_kernel_agentINS1_8__reduce11ReduceAgentINS0_12zip_iteratorIN4cuda3std3__45tupleIJNS0_10device_ptrIdEENS0_17counting_iteratorIlNS0_11use_defaultESF_SF_EEEEEEEPNSB_IJdlEEESJ_iNS1_9__extrema9arg_max_fIdl10comparatorEEEEJSI_SK_iSO_EEEvDpT0_ --------------------------
	.section	.nv.constant0._ZN6thrust24THRUST_300001_SM_1000_NS8cuda_cub4core6detail13_kernel_agentINS1_8__reduce11ReduceAgentINS0_12zip_iteratorIN4cuda3std3__45tupleIJNS0_10device_ptrIdEENS0_17counting_iteratorIlNS0_11use_defaultESF_SF_EEEEEEEPNSB_IJdlEEESJ_iNS1_9__extrema9arg_max_fIdl10comparatorEEEEJSI_SK_iSO_EEEvDpT0_,"a",@progbits
	.sectionflags	@""
	.align	4
.nv.constant0._ZN6thrust24THRUST_300001_SM_1000_NS8cuda_cub4core6detail13_kernel_agentINS1_8__reduce11ReduceAgentINS0_12zip_iteratorIN4cuda3std3__45tupleIJNS0_10device_ptrIdEENS0_17counting_iteratorIlNS0_11use_defaultESF_SF_EEEEEEEPNSB_IJdlEEESJ_iNS1_9__extrema9arg_max_fIdl10comparatorEEEEJSI_SK_iSO_EEEvDpT0_:
	.zero		925


//--------------------- .nv.constant0._Z8kernel_2Pdii --------------------------
	.section	.nv.constant0._Z8kernel_2Pdii,"a",@progbits
	.sectionflags	@""
	.align	4
.nv.constant0._Z8kernel_2Pdii:
	.zero		912


//--------------------- .nv.constant0._Z8kernel_1Pdii --------------------------
	.section	.nv.constant0._Z8kernel_1Pdii,"a",@progbits
	.sectionflags	@""
	.align	4
.nv.constant0._Z8kernel_1Pdii:
	.zero		912


//--------------------- .nv.constant0._Z8swap_strPdiii --------------------------
	.section	.nv.constant0._Z8swap_strPdiii,"a",@progbits
	.sectionflags	@""
	.align	4
.nv.constant0._Z8swap_strPdiii:
	.zero		916


//--------------------- SYMBOLS --------------------------

	.type		.nv.reservedSmem.offset0,@object
	.size		.nv.reservedSmem.offset0,0x4
	.type		.nv.reservedSmem.cap,@object
	.size		.nv.reservedSmem.cap,0x4
